def matmul_kernel(
    a_ptr,
    b_ptr,
    c_ptr,
    M,
    N,
    K,
    stride_am,
    stride_ak,
    stride_bk,
    stride_bn,
    stride_cm,
    stride_cn,
    BLOCK_M: tl.constexpr,
    BLOCK_N: tl.constexpr,
    BLOCK_K: tl.constexpr,
    GROUP_M: tl.constexpr,
):
    pid = tl.program_id(axis=0)
    num_pid_m = tl.cdiv(M, BLOCK_M)
    num_pid_n = tl.cdiv(N, BLOCK_N)
    num_pid_in_group = GROUP_M * num_pid_n
    group_id = pid // num_pid_in_group
    first_pid_m = group_id * GROUP_M
    group_size_m = min(num_pid_m - first_pid_m, GROUP_M)
    pid_m = first_pid_m + ((pid % num_pid_in_group) % group_size_m)
    pid_n = (pid % num_pid_in_group) // group_size_m

    offs_am = (pid_m * BLOCK_M + tl.arange(0, BLOCK_M)) % M
    offs_bn = (pid_n * BLOCK_N + tl.arange(0, BLOCK_N)) % N
    offs_k = tl.arange(0, BLOCK_K)
    a_ptrs = a_ptr + offs_am[:, None] * stride_am + offs_k[None, :] * stride_ak
    b_ptrs = b_ptr + offs_k[:, None] * stride_bk + offs_bn[None, :] * stride_bn

    acc = tl.zeros((BLOCK_M, BLOCK_N), dtype=tl.float32)
    for kk in range(0, tl.cdiv(K, BLOCK_K)):
        a = tl.load(a_ptrs, mask=offs_k[None, :] < K - kk * BLOCK_K, other=0.0)
        b = tl.load(b_ptrs, mask=offs_k[:, None] < K - kk * BLOCK_K, other=0.0)
        acc = tl.dot(a, b, acc)
        a_ptrs += BLOCK_K * stride_ak
        b_ptrs += BLOCK_K * stride_bk

    c = acc.to(c_ptr.dtype.element_ty)
    offs_cm = pid_m * BLOCK_M + tl.arange(0, BLOCK_M)
    offs_cn = pid_n * BLOCK_N + tl.arange(0, BLOCK_N)
    c_ptrs = c_ptr + offs_cm[:, None] * stride_cm + offs_cn[None, :] * stride_cn
    mask = (offs_cm[:, None] < M) & (offs_cn[None, :] < N)
    tl.store(c_ptrs, c, mask=mask)

# config = {"BLOCK_K": 32, "BLOCK_M": 256, "BLOCK_N": 256, "GROUP_M": 8, "arch": "sm_100", "dtype": "bf16", "num_ctas": 1, "num_stages": 3, "num_warps": 4}
# arch = sm_100


// ===== COMPILED SASS (sm_100a) =====

	.target	sm_100a

	.elftype	@"ET_EXEC"


//--------------------- .note.nv.tkinfo           --------------------------
	.section	.note.nv.tkinfo,"",@"SHT_NOTE"
	.sectionflags	@"SHF_NOTE_NV_TKINFO"
	.tkinfo
        /*0018*/ 	.word	0x00000081
        /*0030*/ 	.string	""
        /*0030*/ 	.string	"ptxas-blackwell"
        /*0030*/ 	.string	"Cuda compilation tools, release 12.9, V12.9.86"
        /*0030*/ 	.string	"Build cuda_12.9.r12.9/compiler.36037853_0"
        /*0030*/ 	.string	"-v  -suppress-debug-info  -lineinfo  -arch sm_100a "



//--------------------- .note.nv.cuver            --------------------------
	.section	.note.nv.cuver,"",@"SHT_NOTE"
	.sectionflags	@"SHF_NOTE_NV_CUVER"
        /*0018*/ 	.short	0x0001
        /*001a*/ 	.short	0x0064
        /*001c*/ 	.short	0x0001
        /*001e*/ 	.short	0x0000
        /*0020*/ 	.short	0x0001
        /*0022*/ 	.short	0x0000


//--------------------- .nv.info                  --------------------------
	.section	.nv.info,"",@"SHT_CUDA_INFO"
	.align	4


	//----- nvinfo : EIATTR_REGCOUNT
	.align		4
        /*0000*/ 	.byte	0x04, 0x2f
        /*0002*/ 	.short	(.L_4 - .L_3)
	.align		4
.L_3:
        /*0004*/ 	.word	index@(matmul_kernel)
        /*0008*/ 	.word	0x000000ff


	//----- nvinfo : EIATTR_FRAME_SIZE
	.align		4
.L_4:
        /*000c*/ 	.byte	0x04, 0x11
        /*000e*/ 	.short	(.L_6 - .L_5)
	.align		4
.L_5:
        /*0010*/ 	.word	index@($__internal_2_$__cuda_sm10x_tcgen05_guardrail_trap_unallocated_columns_being_dealloced)
        /*0014*/ 	.word	0x000003e0


	//----- nvinfo : EIATTR_FRAME_SIZE
	.align		4
.L_6:
        /*0018*/ 	.byte	0x04, 0x11
        /*001a*/ 	.short	(.L_8 - .L_7)
	.align		4
.L_7:
        /*001c*/ 	.word	index@($__internal_1_$__cuda_sm10x_tcgen05_guardrail_trap_phase_invalid_during_alloc)
        /*0020*/ 	.word	0x000003e0


	//----- nvinfo : EIATTR_FRAME_SIZE
	.align		4
.L_8:
        /*0024*/ 	.byte	0x04, 0x11
        /*0026*/ 	.short	(.L_10 - .L_9)
	.align		4
.L_9:
        /*0028*/ 	.word	index@($__internal_0_$__cuda_sm10x_tcgen05_guardrail_trap_col_being_dealloced_not_returned_by_alloc)
        /*002c*/ 	.word	0x000003e0


	//----- nvinfo : EIATTR_FRAME_SIZE
	.align		4
.L_10:
        /*0030*/ 	.byte	0x04, 0x11
        /*0032*/ 	.short	(.L_12 - .L_11)
	.align		4
.L_11:
        /*0034*/ 	.word	index@(matmul_kernel)
        /*0038*/ 	.word	0x000003e0


	//----- nvinfo : EIATTR_MIN_STACK_SIZE
	.align		4
.L_12:
        /*003c*/ 	.byte	0x04, 0x12
        /*003e*/ 	.short	(.L_14 - .L_13)
	.align		4
.L_13:
        /*0040*/ 	.word	index@(matmul_kernel)
        /*0044*/ 	.word	0x000003e0
.L_14:


//--------------------- .nv.info.matmul_kernel    --------------------------
	.section	.nv.info.matmul_kernel,"",@"SHT_CUDA_INFO"
	.sectionflags	@""
	.align	4


	//----- nvinfo : EIATTR_CUDA_API_VERSION
	.align		4
        /*0000*/ 	.byte	0x04, 0x37
        /*0002*/ 	.short	(.L_16 - .L_15)
.L_15:
        /*0004*/ 	.word	0x00000081


	//----- nvinfo : EIATTR_KPARAM_INFO
	.align		4
.L_16:
        /*0008*/ 	.byte	0x04, 0x17
        /*000a*/ 	.short	(.L_18 - .L_17)
.L_17:
        /*000c*/ 	.word	0x00000000
        /*0010*/ 	.short	0x000d
        /*0012*/ 	.short	0x0048
        /*0014*/ 	.byte	0x00, 0xf4, 0x21, 0x00


	//----- nvinfo : EIATTR_KPARAM_INFO
	.align		4
.L_18:
        /*0018*/ 	.byte	0x04, 0x17
        /*001a*/ 	.short	(.L_20 - .L_19)
.L_19:
        /*001c*/ 	.word	0x00000000
        /*0020*/ 	.short	0x000c
        /*0022*/ 	.short	0x0040
        /*0024*/ 	.byte	0x00, 0xf4, 0x21, 0x00


	//----- nvinfo : EIATTR_KPARAM_INFO
	.align		4
.L_20:
        /*0028*/ 	.byte	0x04, 0x17
        /*002a*/ 	.short	(.L_22 - .L_21)
.L_21:
        /*002c*/ 	.word	0x00000000
        /*0030*/ 	.short	0x000b
        /*0032*/ 	.short	0x0038
        /*0034*/ 	.byte	0x00, 0xf0, 0x11, 0x00


	//----- nvinfo : EIATTR_KPARAM_INFO
	.align		4
.L_22:
        /*0038*/ 	.byte	0x04, 0x17
        /*003a*/ 	.short	(.L_24 - .L_23)
.L_23:
        /*003c*/ 	.word	0x00000000
        /*0040*/ 	.short	0x000a
        /*0042*/ 	.short	0x0034
        /*0044*/ 	.byte	0x00, 0xf0, 0x11, 0x00


	//----- nvinfo : EIATTR_KPARAM_INFO
	.align		4
.L_24:
        /*0048*/ 	.byte	0x04, 0x17
        /*004a*/ 	.short	(.L_26 - .L_25)
.L_25:
        /*004c*/ 	.word	0x00000000
        /*0050*/ 	.short	0x0009
        /*0052*/ 	.short	0x0030
        /*0054*/ 	.byte	0x00, 0xf0, 0x11, 0x00


	//----- nvinfo : EIATTR_KPARAM_INFO
	.align		4
.L_26:
        /*0058*/ 	.byte	0x04, 0x17
        /*005a*/ 	.short	(.L_28 - .L_27)
.L_27:
        /*005c*/ 	.word	0x00000000
        /*0060*/ 	.short	0x0008
        /*0062*/ 	.short	0x002c
        /*0064*/ 	.byte	0x00, 0xf0, 0x11, 0x00


	//----- nvinfo : EIATTR_KPARAM_INFO
	.align		4
.L_28:
        /*0068*/ 	.byte	0x04, 0x17
        /*006a*/ 	.short	(.L_30 - .L_29)
.L_29:
        /*006c*/ 	.word	0x00000000
        /*0070*/ 	.short	0x0007
        /*0072*/ 	.short	0x0028
        /*0074*/ 	.byte	0x00, 0xf0, 0x11, 0x00


	//----- nvinfo : EIATTR_KPARAM_INFO
	.align		4
.L_30:
        /*0078*/ 	.byte	0x04, 0x17
        /*007a*/ 	.short	(.L_32 - .L_31)
.L_31:
        /*007c*/ 	.word	0x00000000
        /*0080*/ 	.short	0x0006
        /*0082*/ 	.short	0x0024
        /*0084*/ 	.byte	0x00, 0xf0, 0x11, 0x00


	//----- nvinfo : EIATTR_KPARAM_INFO
	.align		4
.L_32:
        /*0088*/ 	.byte	0x04, 0x17
        /*008a*/ 	.short	(.L_34 - .L_33)
.L_33:
        /*008c*/ 	.word	0x00000000
        /*0090*/ 	.short	0x0005
        /*0092*/ 	.short	0x0020
        /*0094*/ 	.byte	0x00, 0xf0, 0x11, 0x00


	//----- nvinfo : EIATTR_KPARAM_INFO
	.align		4
.L_34:
        /*0098*/ 	.byte	0x04, 0x17
        /*009a*/ 	.short	(.L_36 - .L_35)
.L_35:
        /*009c*/ 	.word	0x00000000
        /*00a0*/ 	.short	0x0004
        /*00a2*/ 	.short	0x001c
        /*00a4*/ 	.byte	0x00, 0xf0, 0x11, 0x00


	//----- nvinfo : EIATTR_KPARAM_INFO
	.align		4
.L_36:
        /*00a8*/ 	.byte	0x04, 0x17
        /*00aa*/ 	.short	(.L_38 - .L_37)
.L_37:
        /*00ac*/ 	.word	0x00000000
        /*00b0*/ 	.short	0x0003
        /*00b2*/ 	.short	0x0018
        /*00b4*/ 	.byte	0x00, 0xf0, 0x11, 0x00


	//----- nvinfo : EIATTR_KPARAM_INFO
	.align		4
.L_38:
        /*00b8*/ 	.byte	0x04, 0x17
        /*00ba*/ 	.short	(.L_40 - .L_39)
.L_39:
        /*00bc*/ 	.word	0x00000000
        /*00c0*/ 	.short	0x0002
        /*00c2*/ 	.short	0x0010
        /*00c4*/ 	.byte	0x00, 0xf4, 0x21, 0x00


	//----- nvinfo : EIATTR_KPARAM_INFO
	.align		4
.L_40:
        /*00c8*/ 	.byte	0x04, 0x17
        /*00ca*/ 	.short	(.L_42 - .L_41)
.L_41:
        /*00cc*/ 	.word	0x00000000
        /*00d0*/ 	.short	0x0001
        /*00d2*/ 	.short	0x0008
        /*00d4*/ 	.byte	0x00, 0xf4, 0x21, 0x00


	//----- nvinfo : EIATTR_KPARAM_INFO
	.align		4
.L_42:
        /*00d8*/ 	.byte	0x04, 0x17
        /*00da*/ 	.short	(.L_44 - .L_43)
.L_43:
        /*00dc*/ 	.word	0x00000000
        /*00e0*/ 	.short	0x0000
        /*00e2*/ 	.short	0x0000
        /*00e4*/ 	.byte	0x00, 0xf4, 0x21, 0x00


	//----- nvinfo : EIATTR_AT_ENTRY_FRAGMENTS
	.align		4
.L_44:
        /*00e8*/ 	.byte	0x04, 0x4f
        /*00ea*/ 	.short	(.L_46 - .L_45)


	//   ....[0]....
.L_45:
        /*00ec*/ 	.word	0x00000004


	//----- nvinfo : EIATTR_RESERVED_SMEM_USED
	.align		4
.L_46:
        /*00f0*/ 	.byte	0x01, 0x41
	.zero		2


	//----- nvinfo : EIATTR_SPARSE_MMA_MASK
	.align		4
        /*00f4*/ 	.byte	0x03, 0x50
        /*00f6*/ 	.short	0x0000


	//----- nvinfo : EIATTR_TCGEN05_1CTA_USED
	.align		4
        /*00f8*/ 	.byte	0x01, 0x51
	.zero		2


	//----- nvinfo : EIATTR_MAXREG_COUNT
	.align		4
        /*00fc*/ 	.byte	0x03, 0x1b
        /*00fe*/ 	.short	0x00ff


	//----- nvinfo : EIATTR_NUM_BARRIERS
	.align		4
        /*0100*/ 	.byte	0x02, 0x4c
        /*0102*/ 	.byte	0x01
	.zero		1


	//----- nvinfo : EIATTR_ANNOTATIONS
	.align		4
        /*0104*/ 	.byte	0x04, 0x55
        /*0106*/ 	.short	(.L_48 - .L_47)


	//   ....[0]....
.L_47:
        /*0108*/ 	.word	0x00000001
        /*010c*/ 	.byte	0x90, 0x2e, 0x00, 0x00, 0x01, 0x00, 0x00, 0x00, 0xa0, 0x32, 0x00, 0x00, 0x01, 0x00, 0x00, 0x00
        /* <DEDUP_REMOVED lines=401> */
        /*1a2c*/ 	.byte	0x60, 0xc3, 0x01, 0x00


	//----- nvinfo : EIATTR_INT_WARP_WIDE_INSTR_OFFSETS
	.align		4
.L_48:
        /*1a30*/ 	.byte	0x04, 0x31
        /*1a32*/ 	.short	(.L_50 - .L_49)


	//   ....[0]....
.L_49:
        /*1a34*/ 	.word	0x00003b60


	//   ....[1]....
        /*1a38*/ 	.word	0x00003bc0


	//   ....[2]....
        /*1a3c*/ 	.word	0x00005160


	//   ....[3]....
        /*1a40*/ 	.word	0x0001c210


	//   ....[4]....
        /*1a44*/ 	.word	0x0001c260


	//----- nvinfo : EIATTR_COOP_GROUP_MASK_REGIDS
	.align		4
.L_50:
        /*1a48*/ 	.byte	0x04, 0x29
        /*1a4a*/ 	.short	(.L_52 - .L_51)


	//   ....[0]....
.L_51:
        /*1a4c*/ 	.word	0xffffffff


	//   ....[1]....
        /*1a50*/ 	.word	0xffffffff


	//   ....[2]....
        /*1a54*/ 	.word	0xffffffff


	//   ....[3]....
        /*1a58*/ 	.word	0xffffffff


	//----- nvinfo : EIATTR_COOP_GROUP_INSTR_OFFSETS
	.align		4
.L_52:
        /*1a5c*/ 	.byte	0x04, 0x28
        /*1a5e*/ 	.short	(.L_54 - .L_53)


	//   ....[0]....
.L_53:
        /*1a60*/ 	.word	0x00000080


	//   ....[1]....
        /*1a64*/ 	.word	0x00000340


	//   ....[2]....
        /*1a68*/ 	.word	0x0001c0a0


	//   ....[3]....
        /*1a6c*/ 	.word	0x0001c310


	//----- nvinfo : EIATTR_VRC_CTA_INIT_COUNT
	.align		4
.L_54:
        /*1a70*/ 	.byte	0x02, 0x4a
        /*1a72*/ 	.byte	0x80
	.zero		1


	//----- nvinfo : EIATTR_MBARRIER_INSTR_OFFSETS
	.align		4
        /*1a74*/ 	.byte	0x04, 0x39
        /*1a76*/ 	.short	(.L_56 - .L_55)


	//   ....[0]....
.L_55:
        /*1a78*/ 	.word	0x00003da0
        /*1a7c*/ 	.word	0x000000ff
        /*1a80*/ 	.word	0x00000000
        /*1a84*/ 	.short	0x0100
        /*1a86*/ 	.byte	0x0b
	.zero		1


	//   ....[1]....
        /*1a88*/ 	.word	0x000051a0
        /*1a8c*/ 	.word	0x000000ff
        /*1a90*/ 	.word	0x00010008
        /*1a94*/ 	.short	0x0100
        /*1a96*/ 	.byte	0x09
	.zero		1


	//   ....[2]....
        /*1a98*/ 	.word	0x000079e0
        /*1a9c*/ 	.word	0x000000ff
        /*1aa0*/ 	.word	0x00000000
        /*1aa4*/ 	.short	0x010a
        /*1aa6*/ 	.byte	0x0b
	.zero		1


	//   ....[3]....
        /*1aa8*/ 	.word	0x0000b100
        /*1aac*/ 	.word	0x000000ff
        /*1ab0*/ 	.word	0x00000000
        /*1ab4*/ 	.short	0x010a
        /*1ab6*/ 	.byte	0x0b
	.zero		1


	//   ....[4]....
        /*1ab8*/ 	.word	0x0000b1d0
        /*1abc*/ 	.word	0x000000ff
        /*1ac0*/ 	.word	0x00010000
        /*1ac4*/ 	.short	0x0108
        /*1ac6*/ 	.byte	0x09
	.zero		1


	//   ....[5]....
        /*1ac8*/ 	.word	0x0000b3e0
        /*1acc*/ 	.word	0x000000ff
        /*1ad0*/ 	.word	0x00010008
        /*1ad4*/ 	.short	0x0108
        /*1ad6*/ 	.byte	0x09
	.zero		1


	//   ....[6]....
        /*1ad8*/ 	.word	0x0001c350
        /*1adc*/ 	.word	0x000000ff
        /*1ae0*/ 	.word	0x00000000
        /*1ae4*/ 	.short	0x010a
        /*1ae6*/ 	.byte	0x0b
	.zero		1


	//   ....[7]....
        /*1ae8*/ 	.word	0x0001c390
        /*1aec*/ 	.word	0x000000ff
        /*1af0*/ 	.word	0x00000000
        /*1af4*/ 	.short	0x010a
        /*1af6*/ 	.byte	0x0b
	.zero		1


	//----- nvinfo : EIATTR_NUM_MBARRIERS
	.align		4
.L_56:
        /*1af8*/ 	.byte	0x03, 0x38
        /*1afa*/ 	.short	0x0002


	//----- nvinfo : EIATTR_EXIT_INSTR_OFFSETS
	.align		4
        /*1afc*/ 	.byte	0x04, 0x1c
        /*1afe*/ 	.short	(.L_58 - .L_57)


	//   ....[0]....
.L_57:
        /*1b00*/ 	.word	0x0001c320


	//----- nvinfo : EIATTR_REQNTID
	.align		4
.L_58:
        /*1b04*/ 	.byte	0x04, 0x10
        /*1b06*/ 	.short	(.L_60 - .L_59)
.L_59:
        /*1b08*/ 	.word	0x00000080
        /*1b0c*/ 	.word	0x00000001
        /*1b10*/ 	.word	0x00000001


	//----- nvinfo : EIATTR_CRS_STACK_SIZE
	.align		4
.L_60:
        /*1b14*/ 	.byte	0x04, 0x1e
        /*1b16*/ 	.short	(.L_62 - .L_61)
.L_61:
        /*1b18*/ 	.word	0x00000000


	//----- nvinfo : EIATTR_CBANK_PARAM_SIZE
	.align		4
.L_62:
        /*1b1c*/ 	.byte	0x03, 0x19
        /*1b1e*/ 	.short	0x0050


	//----- nvinfo : EIATTR_PARAM_CBANK
	.align		4
        /*1b20*/ 	.byte	0x04, 0x0a
        /*1b22*/ 	.short	(.L_64 - .L_63)
	.align		4
.L_63:
        /*1b24*/ 	.word	index@(.nv.constant0.matmul_kernel)
        /*1b28*/ 	.short	0x0380
        /*1b2a*/ 	.short	0x0050


	//----- nvinfo : EIATTR_SW_WAR
	.align		4
.L_64:
        /*1b2c*/ 	.byte	0x04, 0x36
        /*1b2e*/ 	.short	(.L_66 - .L_65)
.L_65:
        /*1b30*/ 	.word	0x00000008
.L_66:


//--------------------- .nv.compat                --------------------------
	.section	.nv.compat,"",@"SHT_CUDA_COMPAT_INFO"
	.align	4
        /*0000*/ 	.byte	0x02, 0x02, 0x02, 0x00, 0x02, 0x05, 0x05, 0x00, 0x02, 0x03, 0x00, 0x00, 0x02, 0x06, 0x01, 0x00


//--------------------- .nv.callgraph             --------------------------
	.section	.nv.callgraph,"",@"SHT_CUDA_CALLGRAPH"
	.align	4
	.sectionentsize	8
	.align		4
        /*0000*/ 	.word	0x00000000
	.align		4
        /*0004*/ 	.word	0xffffffff
	.align		4
        /*0008*/ 	.word	0x00000000
	.align		4
        /*000c*/ 	.word	0xfffffffe
	.align		4
        /*0010*/ 	.word	0x00000000
	.align		4
        /*0014*/ 	.word	0xfffffffd
	.align		4
        /*0018*/ 	.word	0x00000000
	.align		4
        /*001c*/ 	.word	0xfffffffc


//--------------------- .text.matmul_kernel       --------------------------
	.section	.text.matmul_kernel,"ax",@progbits
	.align	128
        .global         matmul_kernel
        .type           matmul_kernel,@function
        .size           matmul_kernel,(.L_x_20 - matmul_kernel)
        .other          matmul_kernel,@"STO_CUDA_ENTRY STV_DEFAULT"
matmul_kernel:
.text.matmul_kernel:
[----:B------:R-:W0:Y:S01]  /*0000*/  LDC R1, c[0x0][0x37c] ;  /* 0x0000df00ff017b82 */ /* 0x000e220000000800 */
[----:B------:R-:W1:Y:S01]  /*0010*/  S2R R248, SR_TID.X ;  /* 0x0000000000f87919 */ /* 0x000e620000002100 */
[----:B0-----:R-:W-:Y:S01]  /*0020*/  VIADD R1, R1, 0xfffffc20 ;  /* 0xfffffc2001017836 */ /* 0x001fe20000000000 */
[----:B------:R-:W0:Y:S01]  /*0030*/  LDCU.64 UR22, c[0x0][0x358] ;  /* 0x00006b00ff1677ac */ /* 0x000e220008000a00 */
[----:B-1----:R-:W-:-:S13]  /*0040*/  ISETP.GE.U32.AND P0, PT, R248, 0x20, PT ;  /* 0x00000020f800780c */ /* 0x002fda0003f06070 */
[----:B------:R-:W-:Y:S02]  /*0050*/  VOTEU.ANY UP0, P0 ;  /* 0x0000000000ff7886 */ /* 0x000fe40000000100 */
[----:B------:R-:W-:Y:S05]  /*0060*/  BRA.U UP0, `(.L_x_0) ;  /* 0x0000000100b87547 */ /* 0x000fea000b800000 */
[----:B------:R-:W1:Y:S01]  /*0070*/  S2UR UR6, SR_CgaCtaId ;  /* 0x00000000000679c3 */ /* 0x000e620000008800 */
[----:B------:R-:W-:Y:S01]  /*0080*/  NOP ;  /* 0x0000000000007918 */ /* 0x000fe20000000000 */
[----:B------:R-:W-:Y:S02]  /*0090*/  UMOV UR4, 0x40 ;  /* 0x0000004000047882 */ /* 0x000fe40000000000 */
[----:B-1----:R-:W-:-:S09]  /*00a0*/  ULEA UR4, UR6, UR4, 0x18 ;  /* 0x0000000406047291 */ /* 0x002fd2000f8ec0ff */
[----:B------:R-:W1:Y:S01]  /*00b0*/  LDS.U8 R0, [UR4] ;  /* 0x00000004ff007984 */ /* 0x000e620008000000 */
[----:B------:R-:W-:Y:S02]  /*00c0*/  UMOV UR4, 0x400 ;  /* 0x0000040000047882 */ /* 0x000fe40000000000 */
[----:B------:R-:W-:Y:S01]  /*00d0*/  ULEA UR4, UR6, UR4, 0x18 ;  /* 0x0000000406047291 */ /* 0x000fe2000f8ec0ff */
[----:B-1----:R-:W-:-:S13]  /*00e0*/  ISETP.NE.AND P0, PT, R0, RZ, PT ;  /* 0x000000ff0000720c */ /* 0x002fda0003f05270 */
[----:B------:R-:W-:Y:S05]  /*00f0*/  @P0 BRA `(.L_x_1) ;  /* 0x00000000007c0947 */ /* 0x000fea0003800000 */
[----:B------:R-:W-:-:S13]  /*0100*/  ELECT P0, URZ, PT ;  /* 0x0000000000ff782f */ /* 0x000fda0003800000 */
[----:B------:R-:W-:Y:S05]  /*0110*/  @!P0 BRA `(.L_x_2) ;  /* 0x0000000000848947 */ /* 0x000fea0003800000 */
[----:B------:R-:W-:Y:S01]  /*0120*/  UMOV UR5, 0x10 ;  /* 0x0000001000057882 */ /* 0x000fe20000000000 */
[----:B------:R-:W-:Y:S02]  /*0130*/  IMAD.MOV.U32 R4, RZ, RZ, 0x1 ;  /* 0x00000001ff047424 */ /* 0x000fe400078e00ff */
[----:B------:R-:W-:Y:S02]  /*0140*/  IMAD.MOV.U32 R5, RZ, RZ, 0xffff ;  /* 0x0000ffffff057424 */ /* 0x000fe400078e00ff */
[----:B------:R-:W-:Y:S04]  /*0150*/  DEPBAR.LE SB1, 0x36 ;  /* 0x00009d800000791a */ /* 0x000fe80000000000 */
[----:B------:R-:W1:Y:S02]  /*0160*/  UTCATOMSWS.FIND_AND_SET.ALIGN UP1, UR5, UR5 ;  /* 0x00000005000575e3 */ /* 0x000e640008020800 */
[----:B-1----:R-:W-:-:S04]  /*0170*/  PLOP3.LUT P0, PT, PT, PT, UP1, 0x80, 0x8 ;  /* 0x000000000008781c */ /* 0x002fc80003f0f018 */
[----:B------:R-:W-:-:S04]  /*0180*/  SEL R0, RZ, 0xffffffff, !P0 ;  /* 0xffffffffff007807 */ /* 0x000fc80004000000 */
[----:B------:R-:W-:Y:S01]  /*0190*/  ISETP.NE.AND P0, PT, R0, RZ, PT ;  /* 0x000000ff0000720c */ /* 0x000fe20003f05270 */
[----:B------:R-:W-:-:S12]  /*01a0*/  IMAD.U32 R0, RZ, RZ, UR5 ;  /* 0x00000005ff007e24 */ /* 0x000fd8000f8e00ff */
[----:B------:R-:W-:Y:S05]  /*01b0*/  @P0 BRA `(.L_x_3) ;  /* 0x0000000000240947 */ /* 0x000fea0003800000 */
.L_x_4:
[----:B------:R-:W-:Y:S05]  /*01c0*/  NANOSLEEP 0x64 ;  /* 0x000000640000795d */ /* 0x000fea0003800000 */
[----:B------:R-:W-:-:S05]  /*01d0*/  UMOV UR5, 0x10 ;  /* 0x0000001000057882 */ /* 0x000fca0000000000 */
[----:B------:R-:W-:Y:S04]  /*01e0*/  DEPBAR.LE SB1, 0x36 ;  /* 0x00009d800000791a */ /* 0x000fe80000000000 */
[----:B------:R-:W1:Y:S02]  /*01f0*/  UTCATOMSWS.FIND_AND_SET.ALIGN UP1, UR5, UR5 ;  /* 0x00000005000575e3 */ /* 0x000e640008020800 */
[----:B-1----:R-:W-:-:S04]  /*0200*/  PLOP3.LUT P0, PT, PT, PT, UP1, 0x80, 0x8 ;  /* 0x000000000008781c */ /* 0x002fc80003f0f018 */
[----:B------:R-:W-:-:S04]  /*0210*/  SEL R0, RZ, 0xffffffff, !P0 ;  /* 0xffffffffff007807 */ /* 0x000fc80004000000 */
[----:B------:R-:W-:Y:S01]  /*0220*/  ISETP.NE.AND P0, PT, R0, RZ, PT ;  /* 0x000000ff0000720c */ /* 0x000fe20003f05270 */
[----:B------:R-:W-:-:S12]  /*0230*/  IMAD.U32 R0, RZ, RZ, UR5 ;  /* 0x00000005ff007e24 */ /* 0x000fd8000f8e00ff */
[----:B------:R-:W-:Y:S05]  /*0240*/  @!P0 BRA `(.L_x_4) ;  /* 0xfffffffc00dc8947 */ /* 0x000fea000383ffff */
.L_x_3:
[C---:B------:R-:W-:Y:S01]  /*0250*/  VIADD R3, R0.reuse, 0x10 ;  /* 0x0000001000037836 */ /* 0x040fe20000000000 */
[----:B------:R-:W-:Y:S01]  /*0260*/  UMOV UR5, 0x50 ;  /* 0x0000005000057882 */ /* 0x000fe20000000000 */
[----:B------:R-:W-:Y:S01]  /*0270*/  SHF.L.U32 R2, R5, R0, RZ ;  /* 0x0000000005027219 */ /* 0x000fe200000006ff */
[----:B------:R-:W-:Y:S01]  /*0280*/  ULEA UR5, UR6, UR5, 0x18 ;  /* 0x0000000506057291 */ /* 0x000fe2000f8ec0ff */
[----:B------:R-:W-:Y:S01]  /*0290*/  IMAD.SHL.U32 R0, R0, 0x20, RZ ;  /* 0x0000002000007824 */ /* 0x000fe200078e00ff */
[----:B------:R-:W-:-:S04]  /*02a0*/  SHF.L.U32 R3, R4, R3, RZ ;  /* 0x0000000304037219 */ /* 0x000fc800000006ff */
[----:B------:R-:W-:-:S05]  /*02b0*/  LOP3.LUT R2, R3, R2, RZ, 0xfc, !PT ;  /* 0x0000000203027212 */ /* 0x000fca00078efcff */
[----:B------:R1:W-:Y:S04]  /*02c0*/  ATOMS.OR RZ, [UR5], R2 ;  /* 0x00000002ffff798c */ /* 0x0003e8000b000005 */
[----:B------:R1:W-:Y:S01]  /*02d0*/  STS [UR4], R0 ;  /* 0x00000000ff007988 */ /* 0x0003e20008000804 */
[----:B------:R-:W-:Y:S05]  /*02e0*/  BRA `(.L_x_2) ;  /* 0x0000000000107947 */ /* 0x000fea0003800000 */
.L_x_1:
[----:B------:R-:W-:Y:S01]  /*02f0*/  IMAD.MOV.U32 R0, RZ, RZ, -0x1 ;  /* 0xffffffffff007424 */ /* 0x000fe200078e00ff */
[----:B------:R-:W-:-:S04]  /*0300*/  MOV R2, 0x330 ;  /* 0x0000033000027802 */ /* 0x000fc80000000f00 */
[----:B------:R1:W-:Y:S03]  /*0310*/  STS [UR4], R0 ;  /* 0x00000000ff007988 */ /* 0x0003e60008000804 */
[----:B01----:R-:W-:Y:S05]  /*0320*/  CALL.REL.NOINC `($__internal_1_$__cuda_sm10x_tcgen05_guardrail_trap_phase_invalid_during_alloc) ;  /* 0x000001c000307944 */ /* 0x003fea0003c00000 */
.L_x_2:
[----:B------:R-:W-:Y:S05]  /*0330*/  WARPSYNC.ALL ;  /* 0x0000000000007948 */ /* 0x000fea0003800000 */
[----:B------:R-:W-:Y:S01]  /*0340*/  NOP ;  /* 0x0000000000007918 */ /* 0x000fe20000000000 */
.L_x_0:
[----:B------:R-:W2:Y:S01]  /*0350*/  LDC.64 R174, c[0x0][0x398] ;  /* 0x0000e600ffae7b82 */ /* 0x000ea20000000a00 */
[----:B------:R-:W3:Y:S01]  /*0360*/  S2R R5, SR_CTAID.X ;  /* 0x0000000000057919 */ /* 0x000ee20000002500 */
[----:B------:R-:W-:Y:S01]  /*0370*/  UMOV UR9, 0x400 ;  /* 0x0000040000097882 */ /* 0x000fe20000000000 */
[----:B------:R-:W4:Y:S05]  /*0380*/  LDCU.128 UR12, c[0x0][0x380] ;  /* 0x00007000ff0c77ac */ /* 0x000f2a0008000c00 */
[----:B------:R-:W5:Y:S08]  /*0390*/  S2UR UR4, SR_CgaCtaId ;  /* 0x00000000000479c3 */ /* 0x000f700000008800 */
[----:B------:R-:W1:Y:S02]  /*03a0*/  LDC.64 R250, c[0x0][0x3a0] ;  /* 0x0000e800fffa7b82 */ /* 0x000e640000000a00 */
[----:B-12---:R-:W-:-:S05]  /*03b0*/  VIADD R0, R175, 0xff ;  /* 0x000000ffaf007836 */ /* 0x006fca0000000000 */
[----:B------:R-:W-:Y:S01]  /*03c0*/  SHF.R.S32.HI R3, RZ, 0x1f, R0 ;  /* 0x0000001fff037819 */ /* 0x000fe20000011400 */
[----:B-----5:R-:W-:-:S03]  /*03d0*/  ULEA UR9, UR4, UR9, 0x18 ;  /* 0x0000000904097291 */ /* 0x020fc6000f8ec0ff */
[----:B------:R-:W-:Y:S02]  /*03e0*/  LEA.HI R3, R3, R0, RZ, 0x8 ;  /* 0x0000000003037211 */ /* 0x000fe400078f40ff */
[----:B---3--:R-:W-:Y:S02]  /*03f0*/  IABS R8, R5 ;  /* 0x0000000500087213 */ /* 0x008fe40000000000 */
[----:B------:R-:W-:-:S05]  /*0400*/  SHF.R.S32.HI R3, RZ, 0x8, R3 ;  /* 0x00000008ff037819 */ /* 0x000fca0000011403 */
[----:B------:R-:W-:-:S05]  /*0410*/  IMAD.SHL.U32 R4, R3, 0x8, RZ ;  /* 0x0000000803047824 */ /* 0x000fca00078e00ff */
[-C--:B------:R-:W-:Y:S02]  /*0420*/  IABS R7, R4.reuse ;  /* 0x0000000400077213 */ /* 0x080fe40000000000 */
[----:B------:R-:W-:Y:S02]  /*0430*/  IABS R10, R4 ;  /* 0x00000004000a7213 */ /* 0x000fe40000000000 */
[----:B------:R-:W1:Y:S08]  /*0440*/  I2F.RP R0, R7 ;  /* 0x0000000700007306 */ /* 0x000e700000209400 */
[----:B-1----:R-:W1:Y:S02]  /*0450*/  MUFU.RCP R0, R0 ;  /* 0x0000000000007308 */ /* 0x002e640000001000 */
[----:B-1----:R-:W-:-:S02]  /*0460*/  VIADD R2, R0, 0xffffffe ;  /* 0x0ffffffe00027836 */ /* 0x002fc40000000000 */
[----:B------:R-:W-:-:S04]  /*0470*/  IMAD.MOV R0, RZ, RZ, -R10 ;  /* 0x000000ffff007224 */ /* 0x000fc800078e0a0a */
[----:B------:R1:W2:Y:S02]  /*0480*/  F2I.FTZ.U32.TRUNC.NTZ R3, R2 ;  /* 0x0000000200037305 */ /* 0x0002a4000021f000 */
[----:B-1----:R-:W-:Y:S02]  /*0490*/  IMAD.MOV.U32 R2, RZ, RZ, RZ ;  /* 0x000000ffff027224 */ /* 0x002fe400078e00ff */
[----:B--2---:R-:W-:-:S04]  /*04a0*/  IMAD.MOV R6, RZ, RZ, -R3 ;  /* 0x000000ffff067224 */ /* 0x004fc800078e0a03 */
[----:B------:R-:W-:Y:S02]  /*04b0*/  IMAD R9, R6, R7, RZ ;  /* 0x0000000706097224 */ /* 0x000fe400078e02ff */
[----:B------:R-:W-:Y:S02]  /*04c0*/  IMAD.MOV.U32 R6, RZ, RZ, R8 ;  /* 0x000000ffff067224 */ /* 0x000fe400078e0008 */
[----:B------:R-:W-:-:S06]  /*04d0*/  IMAD.HI.U32 R3, R3, R9, R2 ;  /* 0x0000000903037227 */ /* 0x000fcc00078e0002 */
[----:B------:R-:W-:-:S04]  /*04e0*/  IMAD.HI.U32 R3, R3, R6, RZ ;  /* 0x0000000603037227 */ /* 0x000fc800078e00ff */
[----:B------:R-:W-:Y:S01]  /*04f0*/  IMAD R0, R3, R0, R6 ;  /* 0x0000000003007224 */ /* 0x000fe200078e0206 */
[----:B------:R-:W-:Y:S04]  /*0500*/  BAR.SYNC.DEFER_BLOCKING 0x0 ;  /* 0x0000000000007b1d */ /* 0x000fe80000010000 */
[----:B------:R-:W-:-:S13]  /*0510*/  ISETP.GT.U32.AND P1, PT, R7, R0, PT ;  /* 0x000000000700720c */ /* 0x000fda0003f24070 */
[----:B------:R-:W-:Y:S02]  /*0520*/  @!P1 IMAD.IADD R0, R0, 0x1, -R7 ;  /* 0x0000000100009824 */ /* 0x000fe400078e0a07 */
[----:B------:R-:W-:Y:S01]  /*0530*/  @!P1 VIADD R3, R3, 0x1 ;  /* 0x0000000103039836 */ /* 0x000fe20000000000 */
[----:B------:R-:W-:Y:S02]  /*0540*/  ISETP.NE.AND P1, PT, R4, RZ, PT ;  /* 0x000000ff0400720c */ /* 0x000fe40003f25270 */
[----:B------:R-:W-:Y:S02]  /*0550*/  ISETP.GE.U32.AND P0, PT, R0, R7, PT ;  /* 0x000000070000720c */ /* 0x000fe40003f06070 */
[----:B------:R-:W-:-:S04]  /*0560*/  LOP3.LUT R0, R5, R4, RZ, 0x3c, !PT ;  /* 0x0000000405007212 */ /* 0x000fc800078e3cff */
[----:B------:R-:W-:Y:S01]  /*0570*/  ISETP.GE.AND P2, PT, R0, RZ, PT ;  /* 0x000000ff0000720c */ /* 0x000fe20003f46270 */
[----:B------:R-:W-:-:S06]  /*0580*/  VIADD R0, R174, 0xff ;  /* 0x000000ffae007836 */ /* 0x000fcc0000000000 */
[----:B------:R-:W-:-:S04]  /*0590*/  @P0 VIADD R3, R3, 0x1 ;  /* 0x0000000103030836 */ /* 0x000fc80000000000 */
[----:B------:R-:W-:Y:S01]  /*05a0*/  IMAD.MOV.U32 R2, RZ, RZ, R3 ;  /* 0x000000ffff027224 */ /* 0x000fe200078e0003 */
[----:B------:R-:W-:-:S03]  /*05b0*/  SHF.R.S32.HI R3, RZ, 0x1f, R0 ;  /* 0x0000001fff037819 */ /* 0x000fc60000011400 */
[----:B------:R-:W-:Y:S01]  /*05c0*/  @!P2 IMAD.MOV R2, RZ, RZ, -R2 ;  /* 0x000000ffff02a224 */ /* 0x000fe200078e0a02 */
[----:B------:R-:W-:Y:S02]  /*05d0*/  @!P1 LOP3.LUT R2, RZ, R4, RZ, 0x33, !PT ;  /* 0x00000004ff029212 */ /* 0x000fe400078e33ff */
[----:B------:R-:W-:-:S03]  /*05e0*/  LEA.HI R3, R3, R0, RZ, 0x8 ;  /* 0x0000000003037211 */ /* 0x000fc600078f40ff */
[----:B------:R-:W-:Y:S02]  /*05f0*/  IMAD.SHL.U32 R10, R2, 0x8, RZ ;  /* 0x00000008020a7824 */ /* 0x000fe400078e00ff */
[----:B------:R-:W-:-:S03]  /*0600*/  IMAD.MOV R2, RZ, RZ, -R2 ;  /* 0x000000ffff027224 */ /* 0x000fc600078e0a02 */
[----:B------:R-:W-:Y:S01]  /*0610*/  LEA.HI.SX32 R3, R3, -R10, 0x18 ;  /* 0x8000000a03037211 */ /* 0x000fe200078fc2ff */
[----:B------:R-:W-:Y:S02]  /*0620*/  IMAD R12, R4, R2, R5 ;  /* 0x00000002040c7224 */ /* 0x000fe400078e0205 */
[----:B------:R-:W-:Y:S01]  /*0630*/  IMAD.MOV.U32 R2, RZ, RZ, RZ ;  /* 0x000000ffff027224 */ /* 0x000fe200078e00ff */
[----:B------:R-:W-:Y:S02]  /*0640*/  VIMNMX R11, PT, PT, R3, 0x8, PT ;  /* 0x00000008030b7848 */ /* 0x000fe40003fe0100 */
[----:B------:R-:W-:Y:S02]  /*0650*/  IABS R9, R12 ;  /* 0x0000000c00097213 */ /* 0x000fe40000000000 */
[-C--:B------:R-:W-:Y:S02]  /*0660*/  IABS R6, R11.reuse ;  /* 0x0000000b00067213 */ /* 0x080fe40000000000 */
[----:B------:R-:W-:-:S02]  /*0670*/  IABS R4, R11 ;  /* 0x0000000b00047213 */ /* 0x000fc40000000000 */
[----:B------:R-:W1:Y:S08]  /*0680*/  I2F.RP R0, R6 ;  /* 0x0000000600007306 */ /* 0x000e700000209400 */
[----:B-1----:R-:W1:Y:S02]  /*0690*/  MUFU.RCP R0, R0 ;  /* 0x0000000000007308 */ /* 0x002e640000001000 */
[----:B-1----:R-:W-:Y:S01]  /*06a0*/  VIADD R3, R0, 0xffffffe ;  /* 0x0ffffffe00037836 */ /* 0x002fe20000000000 */
[----:B------:R-:W-:-:S05]  /*06b0*/  IABS R0, R174 ;  /* 0x000000ae00007213 */ /* 0x000fca0000000000 */
[----:B------:R-:W1:Y:S02]  /*06c0*/  F2I.FTZ.U32.TRUNC.NTZ R3, R3 ;  /* 0x0000000300037305 */ /* 0x000e64000021f000 */
[----:B-1----:R-:W-:-:S04]  /*06d0*/  IMAD.MOV R7, RZ, RZ, -R3 ;  /* 0x000000ffff077224 */ /* 0x002fc800078e0a03 */
[----:B------:R-:W-:Y:S01]  /*06e0*/  IMAD.MOV.U32 R5, RZ, RZ, R7 ;  /* 0x000000ffff057224 */ /* 0x000fe200078e0007 */
[----:B------:R-:W-:-:S03]  /*06f0*/  IABS R7, R175 ;  /* 0x000000af00077213 */ /* 0x000fc60000000000 */
[----:B------:R-:W-:-:S04]  /*0700*/  IMAD R5, R5, R6, RZ ;  /* 0x0000000605057224 */ /* 0x000fc800078e02ff */
[----:B------:R-:W-:Y:S02]  /*0710*/  IMAD.HI.U32 R2, R3, R5, R2 ;  /* 0x0000000503027227 */ /* 0x000fe400078e0002 */
[----:B------:R-:W1:Y:S02]  /*0720*/  I2F.RP R5, R7 ;  /* 0x0000000700057306 */ /* 0x000e640000209400 */
[----:B------:R-:W-:Y:S02]  /*0730*/  IMAD.MOV R3, RZ, RZ, -R4 ;  /* 0x000000ffff037224 */ /* 0x000fe400078e0a04 */
[----:B------:R-:W-:-:S04]  /*0740*/  IMAD.HI.U32 R2, R2, R9, RZ ;  /* 0x0000000902027227 */ /* 0x000fc800078e00ff */
[----:B------:R-:W-:Y:S01]  /*0750*/  IMAD R3, R2, R3, R9 ;  /* 0x0000000302037224 */ /* 0x000fe200078e0209 */
[----:B------:R-:W2:Y:S04]  /*0760*/  I2F.RP R4, R0 ;  /* 0x0000000000047306 */ /* 0x000ea80000209400 */
[----:B------:R-:W-:-:S04]  /*0770*/  ISETP.GT.U32.AND P1, PT, R6, R3, PT ;  /* 0x000000030600720c */ /* 0x000fc80003f24070 */
[----:B-1----:R-:W1:Y:S08]  /*0780*/  MUFU.RCP R5, R5 ;  /* 0x0000000500057308 */ /* 0x002e700000001000 */
[----:B--2---:R-:W2:Y:S01]  /*0790*/  MUFU.RCP R4, R4 ;  /* 0x0000000400047308 */ /* 0x004ea20000001000 */
[----:B------:R-:W-:Y:S02]  /*07a0*/  @!P1 IMAD.IADD R3, R3, 0x1, -R6 ;  /* 0x0000000103039824 */ /* 0x000fe400078e0a06 */
[----:B------:R-:W-:Y:S01]  /*07b0*/  @!P1 VIADD R2, R2, 0x1 ;  /* 0x0000000102029836 */ /* 0x000fe20000000000 */
[----:B------:R-:W-:-:S02]  /*07c0*/  ISETP.NE.AND P1, PT, R11, RZ, PT ;  /* 0x000000ff0b00720c */ /* 0x000fc40003f25270 */
[----:B------:R-:W-:Y:S02]  /*07d0*/  ISETP.GE.U32.AND P0, PT, R3, R6, PT ;  /* 0x000000060300720c */ /* 0x000fe40003f06070 */
[----:B------:R-:W-:-:S04]  /*07e0*/  LOP3.LUT R3, R12, R11, RZ, 0x3c, !PT ;  /* 0x0000000b0c037212 */ /* 0x000fc800078e3cff */
[----:B------:R-:W-:Y:S01]  /*07f0*/  ISETP.GE.AND P2, PT, R3, RZ, PT ;  /* 0x000000ff0300720c */ /* 0x000fe20003f46270 */
[----:B-1----:R-:W-:Y:S01]  /*0800*/  VIADD R3, R5, 0xffffffe ;  /* 0x0ffffffe05037836 */ /* 0x002fe20000000000 */
[----:B------:R-:W-:Y:S01]  /*0810*/  SHF.R.U32.HI R5, RZ, 0x5, R248 ;  /* 0x00000005ff057819 */ /* 0x000fe200000116f8 */
[----:B--2---:R-:W-:-:S03]  /*0820*/  VIADD R4, R4, 0xffffffe ;  /* 0x0ffffffe04047836 */ /* 0x004fc60000000000 */
[----:B------:R-:W-:Y:S01]  /*0830*/  SGXT.U32 R5, R5, 0x2 ;  /* 0x000000020505781a */ /* 0x000fe20000000000 */
[----:B------:R-:W-:Y:S01]  /*0840*/  @P0 VIADD R2, R2, 0x1 ;  /* 0x0000000102020836 */ /* 0x000fe20000000000 */
[----:B------:R-:W1:Y:S03]  /*0850*/  F2I.FTZ.U32.TRUNC.NTZ R3, R3 ;  /* 0x0000000300037305 */ /* 0x000e66000021f000 */
[----:B------:R-:W-:-:S04]  /*0860*/  IMAD.MOV.U32 R8, RZ, RZ, R2 ;  /* 0x000000ffff087224 */ /* 0x000fc800078e0002 */
[----:B------:R-:W-:Y:S01]  /*0870*/  @!P2 IMAD.MOV R8, RZ, RZ, -R8 ;  /* 0x000000ffff08a224 */ /* 0x000fe200078e0a08 */
[----:B------:R-:W-:Y:S01]  /*0880*/  @!P1 LOP3.LUT R8, RZ, R11, RZ, 0x33, !PT ;  /* 0x0000000bff089212 */ /* 0x000fe200078e33ff */
[----:B------:R2:W3:Y:S04]  /*0890*/  F2I.FTZ.U32.TRUNC.NTZ R9, R4 ;  /* 0x0000000400097305 */ /* 0x0004e8000021f000 */
[----:B------:R-:W-:Y:S02]  /*08a0*/  IMAD.SHL.U32 R252, R8, 0x100, RZ ;  /* 0x0000010008fc7824 */ /* 0x000fe400078e00ff */
[----:B-1----:R-:W-:-:S03]  /*08b0*/  IMAD.MOV R2, RZ, RZ, -R3 ;  /* 0x000000ffff027224 */ /* 0x002fc600078e0a03 */
[----:B------:R-:W-:Y:S01]  /*08c0*/  LOP3.LUT R216, R252, R5, RZ, 0xfc, !PT ;  /* 0x00000005fcd87212 */ /* 0x000fe200078efcff */
[----:B------:R-:W-:Y:S02]  /*08d0*/  IMAD R5, R2, R7, RZ ;  /* 0x0000000702057224 */ /* 0x000fe400078e02ff */
[----:B------:R-:W-:Y:S01]  /*08e0*/  IMAD.MOV.U32 R2, RZ, RZ, RZ ;  /* 0x000000ffff027224 */ /* 0x000fe200078e00ff */
[C---:B------:R-:W-:Y:S01]  /*08f0*/  LOP3.LUT R13, R216.reuse, 0x8, RZ, 0xfc, !PT ;  /* 0x00000008d80d7812 */ /* 0x040fe200078efcff */
[----:B--2---:R-:W-:Y:S01]  /*0900*/  IMAD.MOV R4, RZ, RZ, -R8 ;  /* 0x000000ffff047224 */ /* 0x004fe200078e0a08 */
[----:B------:R-:W-:Y:S01]  /*0910*/  LOP3.LUT R15, R216, 0x4, RZ, 0xfc, !PT ;  /* 0x00000004d80f7812 */ /* 0x000fe200078efcff */
[----:B------:R-:W-:Y:S01]  /*0920*/  IMAD.HI.U32 R6, R3, R5, R2 ;  /* 0x0000000503067227 */ /* 0x000fe200078e0002 */
[----:B------:R-:W-:Y:S02]  /*0930*/  IABS R150, R13 ;  /* 0x0000000d00967213 */ /* 0x000fe40000000000 */
[----:B------:R-:W-:Y:S01]  /*0940*/  IABS R149, R15 ;  /* 0x0000000f00957213 */ /* 0x000fe20000000000 */
[----:B---3--:R-:W-:Y:S01]  /*0950*/  IMAD.MOV R14, RZ, RZ, -R9 ;  /* 0x000000ffff0e7224 */ /* 0x008fe200078e0a09 */
[----:B------:R-:W-:Y:S01]  /*0960*/  SHF.R.U32.HI R5, RZ, 0x5, R248 ;  /* 0x00000005ff057819 */ /* 0x000fe200000116f8 */
[----:B------:R-:W-:Y:S01]  /*0970*/  IMAD.HI.U32 R3, R6, R150, RZ ;  /* 0x0000009606037227 */ /* 0x000fe200078e00ff */
[----:B------:R-:W-:-:S02]  /*0980*/  ISETP.GE.AND P3, PT, R15, RZ, PT ;  /* 0x000000ff0f00720c */ /* 0x000fc40003f66270 */
[----:B------:R-:W-:Y:S01]  /*0990*/  R2UR UR6, R5 ;  /* 0x00000000050672ca */ /* 0x000fe200000e0000 */
[----:B------:R-:W-:Y:S01]  /*09a0*/  IMAD.HI.U32 R2, R6, R149, RZ ;  /* 0x0000009506027227 */ /* 0x000fe200078e00ff */
[C---:B------:R-:W-:Y:S02]  /*09b0*/  LOP3.LUT R15, R216.reuse, 0xa8, RZ, 0xfc, !PT ;  /* 0x000000a8d80f7812 */ /* 0x040fe400078efcff */
[C---:B------:R-:W-:Y:S01]  /*09c0*/  LOP3.LUT R19, R216.reuse, 0xb8, RZ, 0xfc, !PT ;  /* 0x000000b8d8137812 */ /* 0x040fe200078efcff */
[----:B------:R-:W-:Y:S01]  /*09d0*/  IMAD.MOV R3, RZ, RZ, -R3 ;  /* 0x000000ffff037224 */ /* 0x000fe200078e0a03 */
[----:B------:R-:W-:Y:S01]  /*09e0*/  IABS R164, R15 ;  /* 0x0000000f00a47213 */ /* 0x000fe20000000000 */
[----:B------:R-:W-:Y:S01]  /*09f0*/  IMAD.MOV R8, RZ, RZ, -R2 ;  /* 0x000000ffff087224 */ /* 0x000fe200078e0a02 */
[----:B------:R-:W-:Y:S01]  /*0a00*/  IABS R157, R19 ;  /* 0x00000013009d7213 */ /* 0x000fe20000000000 */
[C---:B------:R-:W-:Y:S01]  /*0a10*/  IMAD R150, R7.reuse, R3, R150 ;  /* 0x0000000307967224 */ /* 0x040fe200078e0296 */
[C---:B------:R-:W-:Y:S01]  /*0a20*/  LOP3.LUT R16, R216.reuse, 0xac, RZ, 0xfc, !PT ;  /* 0x000000acd8107812 */ /* 0x040fe200078efcff */
[C---:B------:R-:W-:Y:S01]  /*0a30*/  IMAD R149, R7.reuse, R8, R149 ;  /* 0x0000000807957224 */ /* 0x040fe200078e0295 */
[C---:B------:R-:W-:Y:S01]  /*0a40*/  LOP3.LUT R17, R216.reuse, 0xb0, RZ, 0xfc, !PT ;  /* 0x000000b0d8117812 */ /* 0x040fe200078efcff */
[----:B------:R-:W-:Y:S01]  /*0a50*/  IMAD.MOV.U32 R5, RZ, RZ, R14 ;  /* 0x000000ffff057224 */ /* 0x000fe200078e000e */
[----:B------:R-:W-:Y:S01]  /*0a60*/  ISETP.GT.U32.AND P1, PT, R7, R150, PT ;  /* 0x000000960700720c */ /* 0x000fe20003f24070 */
[----:B------:R-:W-:Y:S01]  /*0a70*/  IMAD R2, R11, R4, R12 ;  /* 0x000000040b027224 */ /* 0x000fe200078e020c */
[----:B------:R-:W-:Y:S01]  /*0a80*/  ISETP.GT.U32.AND P0, PT, R7, R149, PT ;  /* 0x000000950700720c */ /* 0x000fe20003f04070 */
[----:B------:R-:W-:Y:S01]  /*0a90*/  IMAD R3, R5, R0, RZ ;  /* 0x0000000005037224 */ /* 0x000fe200078e02ff */
[C---:B------:R-:W-:Y:S01]  /*0aa0*/  LOP3.LUT R11, R216.reuse, 0xc, RZ, 0xfc, !PT ;  /* 0x0000000cd80b7812 */ /* 0x040fe200078efcff */
[----:B------:R-:W-:Y:S01]  /*0ab0*/  IMAD.MOV.U32 R8, RZ, RZ, RZ ;  /* 0x000000ffff087224 */ /* 0x000fe200078e00ff */
[----:B------:R-:W-:Y:S01]  /*0ac0*/  LOP3.LUT R5, R216, 0x10, RZ, 0xfc, !PT ;  /* 0x00000010d8057812 */ /* 0x000fe200078efcff */
[----:B------:R-:W-:Y:S01]  /*0ad0*/  VIADD R219, R252, UR6 ;  /* 0x00000006fcdb7c36 */ /* 0x000fe20008000000 */
[----:B------:R-:W-:Y:S01]  /*0ae0*/  IABS R166, R11 ;  /* 0x0000000b00a67213 */ /* 0x000fe20000000000 */
[----:B------:R-:W-:Y:S01]  /*0af0*/  IMAD.HI.U32 R8, R9, R3, R8 ;  /* 0x0000000309087227 */ /* 0x000fe200078e0008 */
[----:B------:R-:W-:-:S02]  /*0b00*/  LOP3.LUT R12, R216, 0x14, RZ, 0xfc, !PT ;  /* 0x00000014d80c7812 */ /* 0x000fc400078efcff */
[----:B------:R-:W-:Y:S01]  /*0b10*/  IABS R167, R5 ;  /* 0x0000000500a77213 */ /* 0x000fe20000000000 */
[----:B------:R-:W-:Y:S01]  /*0b20*/  @!P1 IMAD.IADD R150, R150, 0x1, -R7 ;  /* 0x0000000196969824 */ /* 0x000fe200078e0a07 */
[----:B------:R-:W-:Y:S01]  /*0b30*/  IABS R168, R12 ;  /* 0x0000000c00a87213 */ /* 0x000fe20000000000 */
[----:B------:R-:W-:Y:S01]  /*0b40*/  IMAD.HI.U32 R3, R6, R166, RZ ;  /* 0x000000a606037227 */ /* 0x000fe200078e00ff */
[----:B------:R-:W-:Y:S02]  /*0b50*/  ISETP.GE.AND P1, PT, R13, RZ, PT ;  /* 0x000000ff0d00720c */ /* 0x000fe40003f26270 */
[----:B------:R-:W-:Y:S01]  /*0b60*/  ISETP.GT.U32.AND P6, PT, R7, R150, PT ;  /* 0x000000960700720c */ /* 0x000fe20003fc4070 */
[----:B------:R-:W-:Y:S01]  /*0b70*/  IMAD.IADD R9, R10, 0x1, R2 ;  /* 0x000000010a097824 */ /* 0x000fe200078e0202 */
[----:B------:R-:W-:Y:S01]  /*0b80*/  LOP3.LUT R10, R216, 0x20, RZ, 0xfc, !PT ;  /* 0x00000020d80a7812 */ /* 0x000fe200078efcff */
[----:B------:R-:W-:Y:S01]  /*0b90*/  IMAD.HI.U32 R2, R6, R167, RZ ;  /* 0x000000a706027227 */ /* 0x000fe200078e00ff */
[----:B------:R-:W-:-:S02]  /*0ba0*/  LOP3.LUT R13, R216, 0x68, RZ, 0xfc, !PT ;  /* 0x00000068d80d7812 */ /* 0x000fc400078efcff */
[----:B------:R-:W-:Y:S01]  /*0bb0*/  IABS R171, R10 ;  /* 0x0000000a00ab7213 */ /* 0x000fe20000000000 */
[----:B------:R-:W-:Y:S01]  /*0bc0*/  @!P0 IMAD.IADD R149, R149, 0x1, -R7 ;  /* 0x0000000195958824 */ /* 0x000fe200078e0a07 */
[----:B------:R-:W-:Y:S01]  /*0bd0*/  ISETP.GE.AND P0, PT, R11, RZ, PT ;  /* 0x000000ff0b00720c */ /* 0x000fe20003f06270 */
[----:B------:R-:W-:Y:S01]  /*0be0*/  IMAD.MOV R4, RZ, RZ, -R3 ;  /* 0x000000ffff047224 */ /* 0x000fe200078e0a03 */
[----:B------:R-:W-:Y:S01]  /*0bf0*/  LOP3.LUT R11, R216, 0x24, RZ, 0xfc, !PT ;  /* 0x00000024d80b7812 */ /* 0x000fe200078efcff */
[----:B------:R-:W-:Y:S01]  /*0c00*/  IMAD.HI.U32 R3, R6, R168, RZ ;  /* 0x000000a806037227 */ /* 0x000fe200078e00ff */
[C---:B------:R-:W-:Y:S02]  /*0c10*/  ISETP.GT.U32.AND P5, PT, R7.reuse, R149, PT ;  /* 0x000000950700720c */ /* 0x040fe40003fa4070 */
[----:B------:R-:W-:Y:S01]  /*0c20*/  IABS R172, R11 ;  /* 0x0000000b00ac7213 */ /* 0x000fe20000000000 */
[----:B------:R-:W-:Y:S01]  /*0c30*/  IMAD.MOV R2, RZ, RZ, -R2 ;  /* 0x000000ffff027224 */ /* 0x000fe200078e0a02 */
[----:B------:R-:W-:Y:S01]  /*0c40*/  IABS R191, R13 ;  /* 0x0000000d00bf7213 */ /* 0x000fe20000000000 */
[----:B------:R-:W-:Y:S01]  /*0c50*/  IMAD.MOV R3, RZ, RZ, -R3 ;  /* 0x000000ffff037224 */ /* 0x000fe200078e0a03 */
[C---:B------:R-:W-:Y:S01]  /*0c60*/  LOP3.LUT R14, R216.reuse, 0xa4, RZ, 0xfc, !PT ;  /* 0x000000a4d80e7812 */ /* 0x040fe200078efcff */
[C---:B------:R-:W-:Y:S01]  /*0c70*/  IMAD R167, R7.reuse, R2, R167 ;  /* 0x0000000207a77224 */ /* 0x040fe200078e02a7 */
[----:B------:R-:W-:Y:S01]  /*0c80*/  IABS R163, R16 ;  /* 0x0000001000a37213 */ /* 0x000fe20000000000 */
[C---:B------:R-:W-:Y:S01]  /*0c90*/  IMAD R168, R7.reuse, R3, R168 ;  /* 0x0000000307a87224 */ /* 0x040fe200078e02a8 */
[----:B------:R-:W-:Y:S01]  /*0ca0*/  LOP3.LUT R3, R216, 0x18, RZ, 0xfc, !PT ;  /* 0x00000018d8037812 */ /* 0x000fe200078efcff */
[C---:B------:R-:W-:Y:S01]  /*0cb0*/  IMAD R166, R7.reuse, R4, R166 ;  /* 0x0000000407a67224 */ /* 0x040fe200078e02a6 */
[C---:B------:R-:W-:Y:S01]  /*0cc0*/  ISETP.GT.U32.AND P4, PT, R7.reuse, R167, PT ;  /* 0x000000a70700720c */ /* 0x040fe20003f84070 */
[--C-:B------:R-:W-:Y:S01]  /*0cd0*/  @!P6 IMAD.IADD R150, R150, 0x1, -R7.reuse ;  /* 0x000000019696e824 */ /* 0x100fe200078e0a07 */
[----:B------:R-:W-:Y:S01]  /*0ce0*/  ISETP.GT.U32.AND P6, PT, R7, R168, PT ;  /* 0x000000a80700720c */ /* 0x000fe20003fc4070 */
[----:B------:R-:W-:Y:S01]  /*0cf0*/  @!P5 IMAD.IADD R149, R149, 0x1, -R7 ;  /* 0x000000019595d824 */ /* 0x000fe200078e0a07 */
[----:B------:R-:W-:Y:S01]  /*0d00*/  ISETP.GT.U32.AND P2, PT, R7, R166, PT ;  /* 0x000000a60700720c */ /* 0x000fe20003f44070 */
[----:B------:R-:W-:Y:S01]  /*0d10*/  @!P1 IMAD.MOV R150, RZ, RZ, -R150 ;  /* 0x000000ffff969224 */ /* 0x000fe200078e0a96 */
[----:B------:R-:W-:Y:S01]  /*0d20*/  ISETP.GE.AND P5, PT, R5, RZ, PT ;  /* 0x000000ff0500720c */ /* 0x000fe20003fa6270 */
[C---:B------:R-:W-:Y:S01]  /*0d30*/  VIADD R5, R219.reuse, 0x1c ;  /* 0x0000001cdb057836 */ /* 0x040fe20000000000 */
[----:B------:R-:W-:Y:S01]  /*0d40*/  IABS R169, R3 ;  /* 0x0000000300a97213 */ /* 0x000fe20000000000 */
[----:B------:R-:W-:Y:S01]  /*0d50*/  @!P3 IMAD.MOV R149, RZ, RZ, -R149 ;  /* 0x000000ffff95b224 */ /* 0x000fe200078e0a95 */
[----:B------:R-:W-:Y:S01]  /*0d60*/  IABS R165, R14 ;  /* 0x0000000e00a57213 */ /* 0x000fe20000000000 */
[----:B------:R-:W-:Y:S01]  /*0d70*/  VIADD R20, R219, 0xbc ;  /* 0x000000bcdb147836 */ /* 0x000fe20000000000 */
[----:B------:R-:W-:Y:S01]  /*0d80*/  IABS R170, R5 ;  /* 0x0000000500aa7213 */ /* 0x000fe20000000000 */
[----:B------:R-:W-:Y:S01]  /*0d90*/  @!P4 IMAD.IADD R167, R167, 0x1, -R7 ;  /* 0x00000001a7a7c824 */ /* 0x000fe200078e0a07 */
[----:B------:R-:W-:Y:S01]  /*0da0*/  IABS R162, R17 ;  /* 0x0000001100a27213 */ /* 0x000fe20000000000 */
[----:B------:R-:W-:Y:S01]  /*0db0*/  IMAD.HI.U32 R2, R6, R169, RZ ;  /* 0x000000a906027227 */ /* 0x000fe200078e00ff */
[----:B------:R-:W-:-:S02]  /*0dc0*/  LOP3.LUT R18, R216, 0xb4, RZ, 0xfc, !PT ;  /* 0x000000b4d8127812 */ /* 0x000fc400078efcff */
[----:B------:R-:W-:Y:S01]  /*0dd0*/  LOP3.LUT R22, R216, 0xc4, RZ, 0xfc, !PT ;  /* 0x000000c4d8167812 */ /* 0x000fe200078efcff */
[--C-:B------:R-:W-:Y:S01]  /*0de0*/  @!P6 IMAD.IADD R168, R168, 0x1, -R7.reuse ;  /* 0x00000001a8a8e824 */ /* 0x100fe200078e0a07 */
[C---:B------:R-:W-:Y:S01]  /*0df0*/  ISETP.GT.U32.AND P6, PT, R7.reuse, R167, PT ;  /* 0x000000a70700720c */ /* 0x040fe20003fc4070 */
[----:B------:R-:W-:Y:S01]  /*0e00*/  IMAD.MOV R4, RZ, RZ, -R2 ;  /* 0x000000ffff047224 */ /* 0x000fe200078e0a02 */
[----:B------:R-:W-:Y:S01]  /*0e10*/  IABS R154, R18 ;  /* 0x00000012009a7213 */ /* 0x000fe20000000000 */
[----:B------:R-:W-:Y:S01]  /*0e20*/  IMAD.HI.U32 R2, R6, R170, RZ ;  /* 0x000000aa06027227 */ /* 0x000fe200078e00ff */
[C---:B------:R-:W-:Y:S02]  /*0e30*/  ISETP.GT.U32.AND P3, PT, R7.reuse, R168, PT ;  /* 0x000000a80700720c */ /* 0x040fe40003f64070 */
[----:B------:R-:W-:Y:S01]  /*0e40*/  IABS R204, R22 ;  /* 0x0000001600cc7213 */ /* 0x000fe20000000000 */
[----:B------:R-:W-:Y:S01]  /*0e50*/  @!P2 IMAD.IADD R166, R166, 0x1, -R7 ;  /* 0x00000001a6a6a824 */ /* 0x000fe200078e0a07 */
[----:B------:R-:W-:Y:S01]  /*0e60*/  ISETP.GE.AND P2, PT, R12, RZ, PT ;  /* 0x000000ff0c00720c */ /* 0x000fe20003f46270 */
[----:B------:R-:W-:Y:S01]  /*0e70*/  IMAD.MOV R2, RZ, RZ, -R2 ;  /* 0x000000ffff027224 */ /* 0x000fe200078e0a02 */
[----:B------:R-:W-:Y:S01]  /*0e80*/  LOP3.LUT R12, R216, 0x28, RZ, 0xfc, !PT ;  /* 0x00000028d80c7812 */ /* 0x000fe200078efcff */
[C---:B------:R-:W-:Y:S01]  /*0e90*/  IMAD R169, R7.reuse, R4, R169 ;  /* 0x0000000407a97224 */ /* 0x040fe200078e02a9 */
[C---:B------:R-:W-:Y:S01]  /*0ea0*/  ISETP.GT.U32.AND P4, PT, R7.reuse, R166, PT ;  /* 0x000000a60700720c */ /* 0x040fe20003f84070 */
[----:B------:R-:W-:Y:S01]  /*0eb0*/  IMAD R170, R7, R2, R170 ;  /* 0x0000000207aa7224 */ /* 0x000fe200078e02aa */
[----:B------:R-:W-:Y:S01]  /*0ec0*/  IABS R173, R12 ;  /* 0x0000000c00ad7213 */ /* 0x000fe20000000000 */
[----:B------:R-:W-:Y:S01]  /*0ed0*/  @!P6 IMAD.IADD R167, R167, 0x1, -R7 ;  /* 0x00000001a7a7e824 */ /* 0x000fe200078e0a07 */
[----:B------:R-:W-:Y:S01]  /*0ee0*/  IABS R161, R20 ;  /* 0x0000001400a17213 */ /* 0x000fe20000000000 */
[----:B------:R-:W-:Y:S01]  /*0ef0*/  IMAD.HI.U32 R2, R6, R171, RZ ;  /* 0x000000ab06027227 */ /* 0x000fe200078e00ff */
[----:B------:R-:W-:-:S02]  /*0f00*/  ISETP.GT.U32.AND P6, PT, R7, R170, PT ;  /* 0x000000aa0700720c */ /* 0x000fc40003fc4070 */
[C---:B------:R-:W-:Y:S01]  /*0f10*/  LOP3.LUT R21, R216.reuse, 0xc0, RZ, 0xfc, !PT ;  /* 0x000000c0d8157812 */ /* 0x040fe200078efcff */
[----:B------:R-:W-:Y:S01]  /*0f20*/  IMAD.MOV R4, RZ, RZ, -R2 ;  /* 0x000000ffff047224 */ /* 0x000fe200078e0a02 */
[----:B------:R-:W-:Y:S01]  /*0f30*/  LOP3.LUT R23, R216, 0xc8, RZ, 0xfc, !PT ;  /* 0x000000c8d8177812 */ /* 0x000fe200078efcff */
[----:B------:R-:W-:Y:S01]  /*0f40*/  IMAD.HI.U32 R2, R6, R172, RZ ;  /* 0x000000ac06027227 */ /* 0x000fe200078e00ff */
[----:B------:R-:W-:Y:S02]  /*0f50*/  IABS R205, R21 ;  /* 0x0000001500cd7213 */ /* 0x000fe40000000000 */
[----:B------:R-:W-:Y:S01]  /*0f60*/  IABS R203, R23 ;  /* 0x0000001700cb7213 */ /* 0x000fe20000000000 */
[--C-:B------:R-:W-:Y:S01]  /*0f70*/  @!P4 IMAD.IADD R166, R166, 0x1, -R7.reuse ;  /* 0x00000001a6a6c824 */ /* 0x100fe200078e0a07 */
[----:B------:R-:W-:Y:S01]  /*0f80*/  ISETP.GT.U32.AND P4, PT, R7, R169, PT ;  /* 0x000000a90700720c */ /* 0x000fe20003f84070 */
[--C-:B------:R-:W-:Y:S01]  /*0f90*/  @!P3 IMAD.IADD R168, R168, 0x1, -R7.reuse ;  /* 0x00000001a8a8b824 */ /* 0x100fe200078e0a07 */
[----:B------:R-:W-:Y:S01]  /*0fa0*/  ISETP.GE.AND P3, PT, R3, RZ, PT ;  /* 0x000000ff0300720c */ /* 0x000fe20003f66270 */
[----:B------:R-:W-:Y:S01]  /*0fb0*/  @!P6 IMAD.IADD R170, R170, 0x1, -R7 ;  /* 0x00000001aaaae824 */ /* 0x000fe200078e0a07 */
[C---:B------:R-:W-:Y:S01]  /*0fc0*/  LOP3.LUT R24, R216.reuse, 0xcc, RZ, 0xfc, !PT ;  /* 0x000000ccd8187812 */ /* 0x040fe200078efcff */
[----:B------:R-:W-:Y:S01]  /*0fd0*/  IMAD.MOV R3, RZ, RZ, -R2 ;  /* 0x000000ffff037224 */ /* 0x000fe200078e0a02 */
[C---:B------:R-:W-:Y:S01]  /*0fe0*/  LOP3.LUT R25, R216.reuse, 0xd0, RZ, 0xfc, !PT ;  /* 0x000000d0d8197812 */ /* 0x040fe200078efcff */
[C---:B------:R-:W-:Y:S01]  /*0ff0*/  IMAD R171, R7.reuse, R4, R171 ;  /* 0x0000000407ab7224 */ /* 0x040fe200078e02ab */
[C---:B------:R-:W-:Y:S01]  /*1000*/  ISETP.GT.U32.AND P1, PT, R7.reuse, R170, PT ;  /* 0x000000aa0700720c */ /* 0x040fe20003f24070 */
[----:B------:R-:W-:Y:S01]  /*1010*/  IMAD R172, R7, R3, R172 ;  /* 0x0000000307ac7224 */ /* 0x000fe200078e02ac */
[----:B------:R-:W-:Y:S01]  /*1020*/  LOP3.LUT R3, R216, 0x2c, RZ, 0xfc, !PT ;  /* 0x0000002cd8037812 */ /* 0x000fe200078efcff */
[----:B------:R-:W-:Y:S01]  /*1030*/  IMAD.HI.U32 R2, R6, R173, RZ ;  /* 0x000000ad06027227 */ /* 0x000fe200078e00ff */
[----:B------:R-:W-:-:S02]  /*1040*/  LOP3.LUT R4, R216, 0x30, RZ, 0xfc, !PT ;  /* 0x00000030d8047812 */ /* 0x000fc400078efcff */
[----:B------:R-:W-:Y:S01]  /*1050*/  IABS R176, R3 ;  /* 0x0000000300b07213 */ /* 0x000fe20000000000 */
[--C-:B------:R-:W-:Y:S01]  /*1060*/  @!P4 IMAD.IADD R169, R169, 0x1, -R7.reuse ;  /* 0x00000001a9a9c824 */ /* 0x100fe200078e0a07 */
[----:B------:R-:W-:Y:S01]  /*1070*/  ISETP.GE.AND P4, PT, R5, RZ, PT ;  /* 0x000000ff0500720c */ /* 0x000fe20003f86270 */
[----:B------:R-:W-:Y:S01]  /*1080*/  @!P0 IMAD.MOV R166, RZ, RZ, -R166 ;  /* 0x000000ffffa68224 */ /* 0x000fe200078e0aa6 */
[C---:B------:R-:W-:Y:S01]  /*1090*/  ISETP.GT.U32.AND P0, PT, R7.reuse, R171, PT ;  /* 0x000000ab0700720c */ /* 0x040fe20003f04070 */
[----:B------:R-:W-:Y:S01]  /*10a0*/  IMAD.MOV R2, RZ, RZ, -R2 ;  /* 0x000000ffff027224 */ /* 0x000fe200078e0a02 */
[C---:B------:R-:W-:Y:S01]  /*10b0*/  ISETP.GT.U32.AND P6, PT, R7.reuse, R169, PT ;  /* 0x000000a90700720c */ /* 0x040fe20003fc4070 */
[----:B------:R-:W-:Y:S01]  /*10c0*/  @!P1 IMAD.IADD R170, R170, 0x1, -R7 ;  /* 0x00000001aaaa9824 */ /* 0x000fe200078e0a07 */
[C---:B------:R-:W-:Y:S01]  /*10d0*/  ISETP.GT.U32.AND P1, PT, R7.reuse, R172, PT ;  /* 0x000000ac0700720c */ /* 0x040fe20003f24070 */
[----:B------:R-:W-:Y:S01]  /*10e0*/  IMAD R173, R7, R2, R173 ;  /* 0x0000000207ad7224 */ /* 0x000fe200078e02ad */
[----:B------:R-:W-:Y:S01]  /*10f0*/  IABS R177, R4 ;  /* 0x0000000400b17213 */ /* 0x000fe20000000000 */
[----:B------:R-:W-:Y:S01]  /*1100*/  IMAD.HI.U32 R2, R6, R176, RZ ;  /* 0x000000b006027227 */ /* 0x000fe200078e00ff */
[----:B------:R-:W-:-:S02]  /*1110*/  LOP3.LUT R5, R216, 0x34, RZ, 0xfc, !PT ;  /* 0x00000034d8057812 */ /* 0x000fc400078efcff */
[----:B------:R-:W-:Y:S01]  /*1120*/  IABS R234, R24 ;  /* 0x0000001800ea7213 */ /* 0x000fe20000000000 */
[----:B------:R-:W-:Y:S01]  /*1130*/  @!P4 IMAD.MOV R170, RZ, RZ, -R170 ;  /* 0x000000ffffaac224 */ /* 0x000fe200078e0aaa */
[----:B------:R-:W-:Y:S01]  /*1140*/  ISETP.GE.AND P4, PT, R3, RZ, PT ;  /* 0x000000ff0300720c */ /* 0x000fe20003f86270 */
[--C-:B------:R-:W-:Y:S01]  /*1150*/  @!P0 IMAD.IADD R171, R171, 0x1, -R7.reuse ;  /* 0x00000001abab8824 */ /* 0x100fe200078e0a07 */
[----:B------:R-:W-:Y:S01]  /*1160*/  IABS R178, R5 ;  /* 0x0000000500b27213 */ /* 0x000fe20000000000 */
[--C-:B------:R-:W-:Y:S01]  /*1170*/  @!P6 IMAD.IADD R169, R169, 0x1, -R7.reuse ;  /* 0x00000001a9a9e824 */ /* 0x100fe200078e0a07 */
[----:B------:R-:W-:Y:S01]  /*1180*/  ISETP.GE.AND P6, PT, R12, RZ, PT ;  /* 0x000000ff0c00720c */ /* 0x000fe20003fc6270 */
[----:B------:R-:W-:Y:S01]  /*1190*/  @!P1 IMAD.IADD R172, R172, 0x1, -R7 ;  /* 0x00000001acac9824 */ /* 0x000fe200078e0a07 */
[C---:B------:R-:W-:Y:S01]  /*11a0*/  ISETP.GT.U32.AND P0, PT, R7.reuse, R171, PT ;  /* 0x000000ab0700720c */ /* 0x040fe20003f04070 */
[----:B------:R-:W-:Y:S01]  /*11b0*/  @!P3 IMAD.MOV R169, RZ, RZ, -R169 ;  /* 0x000000ffffa9b224 */ /* 0x000fe200078e0aa9 */
[C---:B------:R-:W-:Y:S01]  /*11c0*/  ISETP.GT.U32.AND P3, PT, R7.reuse, R173, PT ;  /* 0x000000ad0700720c */ /* 0x040fe20003f64070 */
[----:B------:R-:W-:Y:S01]  /*11d0*/  IMAD.MOV R3, RZ, RZ, -R2 ;  /* 0x000000ffff037224 */ /* 0x000fe200078e0a02 */
[----:B------:R-:W-:Y:S01]  /*11e0*/  ISETP.GT.U32.AND P1, PT, R7, R172, PT ;  /* 0x000000ac0700720c */ /* 0x000fe20003f24070 */
[----:B------:R-:W-:Y:S01]  /*11f0*/  IMAD.HI.U32 R2, R6, R177, RZ ;  /* 0x000000b106027227 */ /* 0x000fe200078e00ff */
[----:B------:R-:W-:-:S02]  /*1200*/  LOP3.LUT R12, R216, 0x64, RZ, 0xfc, !PT ;  /* 0x00000064d80c7812 */ /* 0x000fc400078efcff */
[C---:B------:R-:W-:Y:S01]  /*1210*/  LOP3.LUT R26, R216.reuse, 0xd4, RZ, 0xfc, !PT ;  /* 0x000000d4d81a7812 */ /* 0x040fe200078efcff */
[----:B------:R-:W-:Y:S01]  /*1220*/  IMAD R176, R7, R3, R176 ;  /* 0x0000000307b07224 */ /* 0x000fe200078e02b0 */
[----:B------:R-:W-:Y:S01]  /*1230*/  LOP3.LUT R3, R216, 0x38, RZ, 0xfc, !PT ;  /* 0x00000038d8037812 */ /* 0x000fe200078efcff */
[----:B------:R-:W-:Y:S01]  /*1240*/  @!P2 IMAD.MOV R168, RZ, RZ, -R168 ;  /* 0x000000ffffa8a224 */ /* 0x000fe200078e0aa8 */
[----:B------:R-:W-:Y:S01]  /*1250*/  ISETP.GE.AND P2, PT, R11, RZ, PT ;  /* 0x000000ff0b00720c */ /* 0x000fe20003f46270 */
[--C-:B------:R-:W-:Y:S01]  /*1260*/  @!P0 IMAD.IADD R171, R171, 0x1, -R7.reuse ;  /* 0x00000001abab8824 */ /* 0x100fe200078e0a07 */
[----:B------:R-:W-:Y:S01]  /*1270*/  ISETP.GE.AND P0, PT, R4, RZ, PT ;  /* 0x000000ff0400720c */ /* 0x000fe20003f06270 */
[--C-:B------:R-:W-:Y:S01]  /*1280*/  @!P3 IMAD.IADD R173, R173, 0x1, -R7.reuse ;  /* 0x00000001adadb824 */ /* 0x100fe200078e0a07 */
[----:B------:R-:W-:Y:S01]  /*1290*/  IABS R179, R3 ;  /* 0x0000000300b37213 */ /* 0x000fe20000000000 */
[----:B------:R-:W-:Y:S01]  /*12a0*/  @!P1 IMAD.IADD R172, R172, 0x1, -R7 ;  /* 0x00000001acac9824 */ /* 0x000fe200078e0a07 */
[C---:B------:R-:W-:Y:S01]  /*12b0*/  ISETP.GT.U32.AND P1, PT, R7.reuse, R176, PT ;  /* 0x000000b00700720c */ /* 0x040fe20003f24070 */
[----:B------:R-:W-:Y:S01]  /*12c0*/  IMAD.MOV R4, RZ, RZ, -R2 ;  /* 0x000000ffff047224 */ /* 0x000fe200078e0a02 */
[----:B------:R-:W-:Y:S01]  /*12d0*/  ISETP.GT.U32.AND P3, PT, R7, R173, PT ;  /* 0x000000ad0700720c */ /* 0x000fe20003f64070 */
[----:B------:R-:W-:Y:S01]  /*12e0*/  IMAD.HI.U32 R2, R6, R178, RZ ;  /* 0x000000b206027227 */ /* 0x000fe200078e00ff */
[----:B------:R-:W-:-:S02]  /*12f0*/  LOP3.LUT R11, R216, 0x50, RZ, 0xfc, !PT ;  /* 0x00000050d80b7812 */ /* 0x000fc400078efcff */
[----:B------:R-:W-:Y:S01]  /*1300*/  IABS R190, R12 ;  /* 0x0000000c00be7213 */ /* 0x000fe20000000000 */
[----:B------:R-:W-:Y:S01]  /*1310*/  IMAD.MOV R2, RZ, RZ, -R2 ;  /* 0x000000ffff027224 */ /* 0x000fe200078e0a02 */
[----:B------:R-:W-:Y:S01]  /*1320*/  IABS R185, R11 ;  /* 0x0000000b00b97213 */ /* 0x000fe20000000000 */
[C---:B------:R-:W-:Y:S01]  /*1330*/  IMAD R177, R7.reuse, R4, R177 ;  /* 0x0000000407b17224 */ /* 0x040fe200078e02b1 */
[C---:B------:R-:W-:Y:S01]  /*1340*/  LOP3.LUT R206, R216.reuse, 0xe4, RZ, 0xfc, !PT ;  /* 0x000000e4d8ce7812 */ /* 0x040fe200078efcff */
[----:B------:R-:W-:Y:S01]  /*1350*/  IMAD R178, R7, R2, R178 ;  /* 0x0000000207b27224 */ /* 0x000fe200078e02b2 */
[----:B------:R-:W-:Y:S01]  /*1360*/  LOP3.LUT R207, R216, 0xe8, RZ, 0xfc, !PT ;  /* 0x000000e8d8cf7812 */ /* 0x000fe200078efcff */
[----:B------:R-:W-:Y:S01]  /*1370*/  VIADD R4, R219, 0x3c ;  /* 0x0000003cdb047836 */ /* 0x000fe20000000000 */
[----:B------:R-:W-:Y:S01]  /*1380*/  IABS R211, R206 ;  /* 0x000000ce00d37213 */ /* 0x000fe20000000000 */
[--C-:B------:R-:W-:Y:S01]  /*1390*/  @!P3 IMAD.IADD R173, R173, 0x1, -R7.reuse ;  /* 0x00000001adadb824 */ /* 0x100fe200078e0a07 */
[----:B------:R-:W-:Y:S01]  /*13a0*/  ISETP.GE.AND P3, PT, R3, RZ, PT ;  /* 0x000000ff0300720c */ /* 0x000fe20003f66270 */
[----:B------:R-:W-:Y:S01]  /*13b0*/  @!P1 IMAD.IADD R176, R176, 0x1, -R7 ;  /* 0x00000001b0b09824 */ /* 0x000fe200078e0a07 */
[----:B------:R-:W-:Y:S01]  /*13c0*/  IABS R180, R4 ;  /* 0x0000000400b47213 */ /* 0x000fe20000000000 */
[----:B------:R-:W-:Y:S01]  /*13d0*/  @!P6 IMAD.MOV R173, RZ, RZ, -R173 ;  /* 0x000000ffffade224 */ /* 0x000fe200078e0aad */
[C---:B------:R-:W-:Y:S01]  /*13e0*/  ISETP.GT.U32.AND P6, PT, R7.reuse, R178, PT ;  /* 0x000000b20700720c */ /* 0x040fe20003fc4070 */
[----:B------:R-:W-:Y:S01]  /*13f0*/  @!P2 IMAD.MOV R172, RZ, RZ, -R172 ;  /* 0x000000ffffaca224 */ /* 0x000fe200078e0aac */
[C---:B------:R-:W-:Y:S01]  /*1400*/  ISETP.GT.U32.AND P1, PT, R7.reuse, R176, PT ;  /* 0x000000b00700720c */ /* 0x040fe20003f24070 */
[----:B------:R-:W-:Y:S01]  /*1410*/  @!P5 IMAD.MOV R167, RZ, RZ, -R167 ;  /* 0x000000ffffa7d224 */ /* 0x000fe200078e0aa7 */
[----:B------:R-:W-:Y:S01]  /*1420*/  ISETP.GT.U32.AND P2, PT, R7, R177, PT ;  /* 0x000000b10700720c */ /* 0x000fe20003f44070 */
[----:B------:R-:W-:Y:S01]  /*1430*/  IMAD.HI.U32 R3, R6, R180, RZ ;  /* 0x000000b406037227 */ /* 0x000fe200078e00ff */
[----:B------:R-:W-:-:S02]  /*1440*/  ISETP.GE.AND P5, PT, R10, RZ, PT ;  /* 0x000000ff0a00720c */ /* 0x000fc40003fa6270 */
[----:B------:R-:W-:Y:S01]  /*1450*/  LOP3.LUT R10, R216, 0x44, RZ, 0xfc, !PT ;  /* 0x00000044d80a7812 */ /* 0x000fe200078efcff */
[----:B------:R-:W-:Y:S01]  /*1460*/  IMAD.MOV R3, RZ, RZ, -R3 ;  /* 0x000000ffff037224 */ /* 0x000fe200078e0a03 */
[----:B------:R-:W-:Y:S01]  /*1470*/  IABS R212, R207 ;  /* 0x000000cf00d47213 */ /* 0x000fe20000000000 */
[----:B------:R-:W-:Y:S01]  /*1480*/  IMAD.HI.U32 R2, R6, R179, RZ ;  /* 0x000000b306027227 */ /* 0x000fe200078e00ff */
[----:B------:R-:W-:Y:S02]  /*1490*/  IABS R182, R10 ;  /* 0x0000000a00b67213 */ /* 0x000fe40000000000 */
[----:B------:R-:W-:Y:S01]  /*14a0*/  LOP3.LUT R208, R216, 0xec, RZ, 0xfc, !PT ;  /* 0x000000ecd8d07812 */ /* 0x000fe200078efcff */
[--C-:B------:R-:W-:Y:S01]  /*14b0*/  @!P6 IMAD.IADD R178, R178, 0x1, -R7.reuse ;  /* 0x00000001b2b2e824 */ /* 0x100fe200078e0a07 */
[----:B------:R-:W-:Y:S01]  /*14c0*/  LOP3.LUT R214, R216, 0xf0, RZ, 0xfc, !PT ;  /* 0x000000f0d8d67812 */ /* 0x000fe200078efcff */
[--C-:B------:R-:W-:Y:S01]  /*14d0*/  @!P1 IMAD.IADD R176, R176, 0x1, -R7.reuse ;  /* 0x00000001b0b09824 */ /* 0x100fe200078e0a07 */
[----:B------:R-:W-:Y:S01]  /*14e0*/  ISETP.GE.AND P1, PT, R4, RZ, PT ;  /* 0x000000ff0400720c */ /* 0x000fe20003f26270 */
[C---:B------:R-:W-:Y:S01]  /*14f0*/  IMAD R180, R7.reuse, R3, R180 ;  /* 0x0000000307b47224 */ /* 0x040fe200078e02b4 */
[----:B------:R-:W-:Y:S01]  /*1500*/  ISETP.GT.U32.AND P6, PT, R7, R178, PT ;  /* 0x000000b20700720c */ /* 0x000fe20003fc4070 */
[----:B------:R-:W-:Y:S01]  /*1510*/  @!P2 IMAD.IADD R177, R177, 0x1, -R7 ;  /* 0x00000001b1b1a824 */ /* 0x000fe200078e0a07 */
[----:B------:R-:W-:Y:S01]  /*1520*/  LOP3.LUT R4, R216, 0x48, RZ, 0xfc, !PT ;  /* 0x00000048d8047812 */ /* 0x000fe200078efcff */
[----:B------:R-:W-:Y:S01]  /*1530*/  @!P5 IMAD.MOV R171, RZ, RZ, -R171 ;  /* 0x000000ffffabd224 */ /* 0x000fe200078e0aab */
[----:B------:R-:W-:Y:S01]  /*1540*/  ISETP.GE.AND P5, PT, R5, RZ, PT ;  /* 0x000000ff0500720c */ /* 0x000fe20003fa6270 */
[----:B------:R-:W-:Y:S01]  /*1550*/  @!P4 IMAD.MOV R176, RZ, RZ, -R176 ;  /* 0x000000ffffb0c224 */ /* 0x000fe200078e0ab0 */
[----:B------:R-:W-:Y:S01]  /*1560*/  ISETP.GT.U32.AND P4, PT, R7, R180, PT ;  /* 0x000000b40700720c */ /* 0x000fe20003f84070 */
[----:B------:R-:W-:Y:S01]  /*1570*/  IMAD.HI.U32 R3, R6, R182, RZ ;  /* 0x000000b606037227 */ /* 0x000fe200078e00ff */
[----:B------:R-:W-:-:S02]  /*1580*/  LOP3.LUT R5, R216, 0x40, RZ, 0xfc, !PT ;  /* 0x00000040d8057812 */ /* 0x000fc400078efcff */
[C---:B------:R-:W-:Y:S01]  /*1590*/  ISETP.GT.U32.AND P2, PT, R7.reuse, R177, PT ;  /* 0x000000b10700720c */ /* 0x040fe20003f44070 */
[----:B------:R-:W-:Y:S01]  /*15a0*/  IMAD.MOV R2, RZ, RZ, -R2 ;  /* 0x000000ffff027224 */ /* 0x000fe200078e0a02 */
[----:B------:R-:W-:Y:S01]  /*15b0*/  IABS R181, R5 ;  /* 0x0000000500b57213 */ /* 0x000fe20000000000 */
[----:B------:R-:W-:Y:S01]  /*15c0*/  IMAD.MOV R3, RZ, RZ, -R3 ;  /* 0x000000ffff037224 */ /* 0x000fe200078e0a03 */
[----:B------:R-:W-:Y:S01]  /*15d0*/  IABS R183, R4 ;  /* 0x0000000400b77213 */ /* 0x000fe20000000000 */
[C---:B------:R-:W-:Y:S01]  /*15e0*/  IMAD R179, R7.reuse, R2, R179 ;  /* 0x0000000207b37224 */ /* 0x040fe200078e02b3 */
[----:B------:R-:W-:Y:S01]  /*15f0*/  IABS R213, R208 ;  /* 0x000000d000d57213 */ /* 0x000fe20000000000 */
[----:B------:R-:W-:Y:S01]  /*1600*/  IMAD.HI.U32 R2, R6, R181, RZ ;  /* 0x000000b506027227 */ /* 0x000fe200078e00ff */
[----:B------:R-:W-:Y:S02]  /*1610*/  IABS R218, R214 ;  /* 0x000000d600da7213 */ /* 0x000fe40000000000 */
[----:B------:R-:W-:Y:S01]  /*1620*/  IABS R160, R216 ;  /* 0x000000d800a07213 */ /* 0x000fe20000000000 */
[----:B------:R-:W-:Y:S01]  /*1630*/  IMAD R182, R7, R3, R182 ;  /* 0x0000000307b67224 */ /* 0x000fe200078e02b6 */
[----:B------:R-:W-:Y:S01]  /*1640*/  LOP3.LUT R215, R216, 0xf4, RZ, 0xfc, !PT ;  /* 0x000000f4d8d77812 */ /* 0x000fe200078efcff */
[----:B------:R-:W-:-:S02]  /*1650*/  @!P6 IMAD.IADD R178, R178, 0x1, -R7 ;  /* 0x00000001b2b2e824 */ /* 0x000fc400078e0a07 */
[--C-:B------:R-:W-:Y:S01]  /*1660*/  @!P4 IMAD.IADD R180, R180, 0x1, -R7.reuse ;  /* 0x00000001b4b4c824 */ /* 0x100fe200078e0a07 */
[----:B------:R-:W-:Y:S01]  /*1670*/  IABS R156, R215 ;  /* 0x000000d7009c7213 */ /* 0x000fe20000000000 */
[----:B------:R-:W-:Y:S01]  /*1680*/  @!P2 IMAD.IADD R177, R177, 0x1, -R7 ;  /* 0x00000001b1b1a824 */ /* 0x000fe200078e0a07 */
[C---:B------:R-:W-:Y:S01]  /*1690*/  ISETP.GT.U32.AND P2, PT, R7.reuse, R179, PT ;  /* 0x000000b30700720c */ /* 0x040fe20003f44070 */
[----:B------:R-:W-:Y:S01]  /*16a0*/  IMAD.MOV R2, RZ, RZ, -R2 ;  /* 0x000000ffff027224 */ /* 0x000fe200078e0a02 */
[C---:B------:R-:W-:Y:S01]  /*16b0*/  ISETP.GT.U32.AND P4, PT, R7.reuse, R180, PT ;  /* 0x000000b40700720c */ /* 0x040fe20003f84070 */
[----:B------:R-:W-:Y:S01]  /*16c0*/  @!P5 IMAD.MOV R178, RZ, RZ, -R178 ;  /* 0x000000ffffb2d224 */ /* 0x000fe200078e0ab2 */
[----:B------:R-:W-:Y:S01]  /*16d0*/  ISETP.GT.U32.AND P5, PT, R7, R182, PT ;  /* 0x000000b60700720c */ /* 0x000fe20003fa4070 */
[----:B------:R-:W-:Y:S01]  /*16e0*/  @!P0 IMAD.MOV R177, RZ, RZ, -R177 ;  /* 0x000000ffffb18224 */ /* 0x000fe200078e0ab1 */
[----:B------:R-:W-:Y:S01]  /*16f0*/  ISETP.GE.AND P0, PT, R5, RZ, PT ;  /* 0x000000ff0500720c */ /* 0x000fe20003f06270 */
[----:B------:R-:W-:Y:S01]  /*1700*/  IMAD R181, R7, R2, R181 ;  /* 0x0000000207b57224 */ /* 0x000fe200078e02b5 */
[----:B------:R-:W-:Y:S01]  /*1710*/  LOP3.LUT R5, R216, 0x4c, RZ, 0xfc, !PT ;  /* 0x0000004cd8057812 */ /* 0x000fe200078efcff */
[----:B------:R-:W-:-:S03]  /*1720*/  IMAD.HI.U32 R2, R6, R183, RZ ;  /* 0x000000b706027227 */ /* 0x000fc600078e00ff */
[----:B------:R-:W-:Y:S01]  /*1730*/  IABS R184, R5 ;  /* 0x0000000500b87213 */ /* 0x000fe20000000000 */
[----:B------:R-:W-:Y:S01]  /*1740*/  IMAD.MOV R2, RZ, RZ, -R2 ;  /* 0x000000ffff027224 */ /* 0x000fe200078e0a02 */
[C---:B------:R-:W-:Y:S01]  /*1750*/  ISETP.GT.U32.AND P6, PT, R7.reuse, R181, PT ;  /* 0x000000b50700720c */ /* 0x040fe20003fc4070 */
[----:B------:R-:W-:Y:S02]  /*1760*/  @!P4 IMAD.IADD R180, R180, 0x1, -R7 ;  /* 0x00000001b4b4c824 */ /* 0x000fe400078e0a07 */
[C---:B------:R-:W-:Y:S02]  /*1770*/  IMAD R183, R7.reuse, R2, R183 ;  /* 0x0000000207b77224 */ /* 0x040fe400078e02b7 */
[----:B------:R-:W-:Y:S02]  /*1780*/  @!P5 IMAD.IADD R182, R182, 0x1, -R7 ;  /* 0x00000001b6b6d824 */ /* 0x000fe400078e0a07 */
[----:B------:R-:W-:Y:S01]  /*1790*/  IMAD.HI.U32 R2, R6, R184, RZ ;  /* 0x000000b806027227 */ /* 0x000fe200078e00ff */
[----:B------:R-:W-:-:S02]  /*17a0*/  ISETP.GT.U32.AND P4, PT, R7, R183, PT ;  /* 0x000000b70700720c */ /* 0x000fc40003f84070 */
[----:B------:R-:W-:Y:S01]  /*17b0*/  ISETP.GT.U32.AND P5, PT, R7, R182, PT ;  /* 0x000000b60700720c */ /* 0x000fe20003fa4070 */
[----:B------:R-:W-:Y:S02]  /*17c0*/  IMAD.MOV R3, RZ, RZ, -R2 ;  /* 0x000000ffff037224 */ /* 0x000fe400078e0a02 */
[----:B------:R-:W-:-:S04]  /*17d0*/  IMAD.HI.U32 R2, R6, R185, RZ ;  /* 0x000000b906027227 */ /* 0x000fc800078e00ff */
[----:B------:R-:W-:Y:S02]  /*17e0*/  IMAD.MOV R2, RZ, RZ, -R2 ;  /* 0x000000ffff027224 */ /* 0x000fe400078e0a02 */
[----:B------:R-:W-:Y:S02]  /*17f0*/  @!P1 IMAD.MOV R180, RZ, RZ, -R180 ;  /* 0x000000ffffb49224 */ /* 0x000fe400078e0ab4 */
[----:B------:R-:W-:Y:S02]  /*1800*/  IMAD R185, R7, R2, R185 ;  /* 0x0000000207b97224 */ /* 0x000fe400078e02b9 */
[--C-:B------:R-:W-:Y:S01]  /*1810*/  @!P4 IMAD.IADD R183, R183, 0x1, -R7.reuse ;  /* 0x00000001b7b7c824 */ /* 0x100fe200078e0a07 */
[----:B------:R-:W-:Y:S01]  /*1820*/  ISETP.GE.AND P4, PT, R5, RZ, PT ;  /* 0x000000ff0500720c */ /* 0x000fe20003f86270 */
[--C-:B------:R-:W-:Y:S01]  /*1830*/  @!P5 IMAD.IADD R182, R182, 0x1, -R7.reuse ;  /* 0x00000001b6b6d824 */ /* 0x100fe200078e0a07 */
[----:B------:R-:W-:Y:S01]  /*1840*/  ISETP.GT.U32.AND P5, PT, R7, R185, PT ;  /* 0x000000b90700720c */ /* 0x000fe20003fa4070 */
[--C-:B------:R-:W-:Y:S01]  /*1850*/  @!P6 IMAD.IADD R181, R181, 0x1, -R7.reuse ;  /* 0x00000001b5b5e824 */ /* 0x100fe200078e0a07 */
[C---:B------:R-:W-:Y:S01]  /*1860*/  ISETP.GT.U32.AND P1, PT, R7.reuse, R183, PT ;  /* 0x000000b70700720c */ /* 0x040fe20003f24070 */
[----:B------:R-:W-:Y:S01]  /*1870*/  IMAD R184, R7, R3, R184 ;  /* 0x0000000307b87224 */ /* 0x000fe200078e02b8 */
[----:B------:R-:W-:Y:S01]  /*1880*/  LOP3.LUT R3, R216, 0x54, RZ, 0xfc, !PT ;  /* 0x00000054d8037812 */ /* 0x000fe200078efcff */
[----:B------:R-:W-:Y:S01]  /*1890*/  @!P2 IMAD.IADD R179, R179, 0x1, -R7 ;  /* 0x00000001b3b3a824 */ /* 0x000fe200078e0a07 */
[----:B------:R-:W-:Y:S01]  /*18a0*/  ISETP.GT.U32.AND P6, PT, R7, R181, PT ;  /* 0x000000b50700720c */ /* 0x000fe20003fc4070 */
[----:B------:R-:W-:Y:S01]  /*18b0*/  VIADD R217, R219, 0xfc ;  /* 0x000000fcdbd97836 */ /* 0x000fe20000000000 */
[----:B------:R-:W-:-:S02]  /*18c0*/  IABS R186, R3 ;  /* 0x0000000300ba7213 */ /* 0x000fc40000000000 */
[----:B------:R-:W-:Y:S02]  /*18d0*/  LOP3.LUT R5, R216, 0x58, RZ, 0xfc, !PT ;  /* 0x00000058d8057812 */ /* 0x000fe400078efcff */
[----:B------:R-:W-:Y:S01]  /*18e0*/  ISETP.GT.U32.AND P2, PT, R7, R179, PT ;  /* 0x000000b30700720c */ /* 0x000fe20003f44070 */
[--C-:B------:R-:W-:Y:S01]  /*18f0*/  @!P5 IMAD.IADD R185, R185, 0x1, -R7.reuse ;  /* 0x00000001b9b9d824 */ /* 0x100fe200078e0a07 */
[----:B------:R-:W-:Y:S01]  /*1900*/  IABS R187, R5 ;  /* 0x0000000500bb7213 */ /* 0x000fe20000000000 */
[----:B------:R-:W-:Y:S01]  /*1910*/  IMAD.HI.U32 R2, R6, R186, RZ ;  /* 0x000000ba06027227 */ /* 0x000fe200078e00ff */
[----:B------:R-:W-:Y:S02]  /*1920*/  IABS R158, R217 ;  /* 0x000000d9009e7213 */ /* 0x000fe40000000000 */
[----:B------:R-:W-:Y:S01]  /*1930*/  ISETP.GT.U32.AND P5, PT, R7, R185, PT ;  /* 0x000000b90700720c */ /* 0x000fe20003fa4070 */
[----:B------:R-:W-:Y:S01]  /*1940*/  @!P1 IMAD.IADD R183, R183, 0x1, -R7 ;  /* 0x00000001b7b79824 */ /* 0x000fe200078e0a07 */
[----:B------:R-:W-:Y:S01]  /*1950*/  ISETP.GE.AND P1, PT, R3, RZ, PT ;  /* 0x000000ff0300720c */ /* 0x000fe20003f26270 */
[----:B------:R-:W-:-:S02]  /*1960*/  IMAD.MOV R3, RZ, RZ, -R2 ;  /* 0x000000ffff037224 */ /* 0x000fc400078e0a02 */
[----:B------:R-:W-:-:S04]  /*1970*/  IMAD.HI.U32 R2, R6, R187, RZ ;  /* 0x000000bb06027227 */ /* 0x000fc800078e00ff */
[--C-:B------:R-:W-:Y:S01]  /*1980*/  @!P6 IMAD.IADD R181, R181, 0x1, -R7.reuse ;  /* 0x00000001b5b5e824 */ /* 0x100fe200078e0a07 */
[----:B------:R-:W-:Y:S01]  /*1990*/  ISETP.GT.U32.AND P6, PT, R7, R184, PT ;  /* 0x000000b80700720c */ /* 0x000fe20003fc4070 */
[----:B------:R-:W-:Y:S02]  /*19a0*/  IMAD.MOV R2, RZ, RZ, -R2 ;  /* 0x000000ffff027224 */ /* 0x000fe400078e0a02 */
[----:B------:R-:W-:Y:S01]  /*19b0*/  @!P2 IMAD.IADD R179, R179, 0x1, -R7 ;  /* 0x00000001b3b3a824 */ /* 0x000fe200078e0a07 */
[----:B------:R-:W-:Y:S01]  /*19c0*/  ISETP.GE.AND P2, PT, R10, RZ, PT ;  /* 0x000000ff0a00720c */ /* 0x000fe20003f46270 */
[----:B------:R-:W-:Y:S02]  /*19d0*/  IMAD R187, R7, R2, R187 ;  /* 0x0000000207bb7224 */ /* 0x000fe400078e02bb */
[----:B------:R-:W-:Y:S02]  /*19e0*/  @!P5 IMAD.IADD R185, R185, 0x1, -R7 ;  /* 0x00000001b9b9d824 */ /* 0x000fe400078e0a07 */
[----:B------:R-:W-:Y:S01]  /*19f0*/  VIADD R10, R219, 0x5c ;  /* 0x0000005cdb0a7836 */ /* 0x000fe20000000000 */
[----:B------:R-:W-:Y:S01]  /*1a00*/  ISETP.GT.U32.AND P5, PT, R7, R187, PT ;  /* 0x000000bb0700720c */ /* 0x000fe20003fa4070 */
[----:B------:R-:W-:-:S02]  /*1a10*/  @!P0 IMAD.MOV R181, RZ, RZ, -R181 ;  /* 0x000000ffffb58224 */ /* 0x000fc400078e0ab5 */
[----:B------:R-:W-:Y:S01]  /*1a20*/  @!P6 IMAD.IADD R184, R184, 0x1, -R7 ;  /* 0x00000001b8b8e824 */ /* 0x000fe200078e0a07 */
[----:B------:R-:W-:Y:S01]  /*1a30*/  ISETP.GE.AND P6, PT, R11, RZ, PT ;  /* 0x000000ff0b00720c */ /* 0x000fe20003fc6270 */
[C---:B------:R-:W-:Y:S01]  /*1a40*/  IMAD R186, R7.reuse, R3, R186 ;  /* 0x0000000307ba7224 */ /* 0x040fe200078e02ba */
[----:B------:R-:W-:Y:S01]  /*1a50*/  IABS R188, R10 ;  /* 0x0000000a00bc7213 */ /* 0x000fe20000000000 */
[----:B------:R-:W-:Y:S01]  /*1a60*/  @!P3 IMAD.MOV R179, RZ, RZ, -R179 ;  /* 0x000000ffffb3b224 */ /* 0x000fe200078e0ab3 */
[----:B------:R-:W-:Y:S01]  /*1a70*/  LOP3.LUT R11, R216, 0x60, RZ, 0xfc, !PT ;  /* 0x00000060d80b7812 */ /* 0x000fe200078efcff */
[----:B------:R-:W-:Y:S01]  /*1a80*/  @!P2 IMAD.MOV R182, RZ, RZ, -R182 ;  /* 0x000000ffffb6a224 */ /* 0x000fe200078e0ab6 */
[----:B------:R-:W-:Y:S01]  /*1a90*/  ISETP.GT.U32.AND P0, PT, R7, R184, PT ;  /* 0x000000b80700720c */ /* 0x000fe20003f04070 */
[----:B------:R-:W-:Y:S01]  /*1aa0*/  IMAD.HI.U32 R2, R6, R188, RZ ;  /* 0x000000bc06027227 */ /* 0x000fe200078e00ff */
[----:B------:R-:W-:Y:S02]  /*1ab0*/  IABS R189, R11 ;  /* 0x0000000b00bd7213 */ /* 0x000fe40000000000 */
[----:B------:R-:W-:Y:S01]  /*1ac0*/  ISETP.GE.AND P3, PT, R4, RZ, PT ;  /* 0x000000ff0400720c */ /* 0x000fe20003f66270 */
[----:B------:R-:W-:-:S02]  /*1ad0*/  @!P5 IMAD.IADD R187, R187, 0x1, -R7 ;  /* 0x00000001bbbbd824 */ /* 0x000fc400078e0a07 */
[----:B------:R-:W-:Y:S02]  /*1ae0*/  IMAD.MOV R2, RZ, RZ, -R2 ;  /* 0x000000ffff027224 */ /* 0x000fe400078e0a02 */
[----:B------:R-:W-:Y:S01]  /*1af0*/  IMAD.HI.U32 R3, R6, R189, RZ ;  /* 0x000000bd06037227 */ /* 0x000fe200078e00ff */
[----:B------:R-:W-:-:S03]  /*1b00*/  ISETP.GT.U32.AND P5, PT, R7, R187, PT ;  /* 0x000000bb0700720c */ /* 0x000fc60003fa4070 */
[----:B------:R-:W-:Y:S02]  /*1b10*/  IMAD R188, R7, R2, R188 ;  /* 0x0000000207bc7224 */ /* 0x000fe400078e02bc */
[----:B------:R-:W-:Y:S01]  /*1b20*/  IMAD.MOV R4, RZ, RZ, -R3 ;  /* 0x000000ffff047224 */ /* 0x000fe200078e0a03 */
[----:B------:R-:W-:Y:S01]  /*1b30*/  LOP3.LUT R3, R216, 0x6c, RZ, 0xfc, !PT ;  /* 0x0000006cd8037812 */ /* 0x000fe200078efcff */
[----:B------:R-:W-:-:S03]  /*1b40*/  IMAD.HI.U32 R2, R6, R190, RZ ;  /* 0x000000be06027227 */ /* 0x000fc600078e00ff */
[----:B------:R-:W-:Y:S01]  /*1b50*/  IABS R192, R3 ;  /* 0x0000000300c07213 */ /* 0x000fe20000000000 */
[C---:B------:R-:W-:Y:S01]  /*1b60*/  IMAD R189, R7.reuse, R4, R189 ;  /* 0x0000000407bd7224 */ /* 0x040fe200078e02bd */
[----:B------:R-:W-:Y:S01]  /*1b70*/  LOP3.LUT R4, R216, 0x70, RZ, 0xfc, !PT ;  /* 0x00000070d8047812 */ /* 0x000fe200078efcff */
[----:B------:R-:W-:Y:S02]  /*1b80*/  IMAD.MOV R2, RZ, RZ, -R2 ;  /* 0x000000ffff027224 */ /* 0x000fe400078e0a02 */
[----:B------:R-:W-:Y:S01]  /*1b90*/  @!P0 IMAD.IADD R184, R184, 0x1, -R7 ;  /* 0x00000001b8b88824 */ /* 0x000fe200078e0a07 */
[C---:B------:R-:W-:Y:S01]  /*1ba0*/  ISETP.GT.U32.AND P0, PT, R7.reuse, R186, PT ;  /* 0x000000ba0700720c */ /* 0x040fe20003f04070 */
[C---:B------:R-:W-:Y:S01]  /*1bb0*/  IMAD R190, R7.reuse, R2, R190 ;  /* 0x0000000207be7224 */ /* 0x040fe200078e02be */
[----:B------:R-:W-:Y:S01]  /*1bc0*/  IABS R193, R4 ;  /* 0x0000000400c17213 */ /* 0x000fe20000000000 */
[----:B------:R-:W-:Y:S01]  /*1bd0*/  @!P6 IMAD.MOV R185, RZ, RZ, -R185 ;  /* 0x000000ffffb9e224 */ /* 0x000fe200078e0ab9 */
[----:B------:R-:W-:Y:S01]  /*1be0*/  ISETP.GT.U32.AND P6, PT, R7, R189, PT ;  /* 0x000000bd0700720c */ /* 0x000fe20003fc4070 */
[----:B------:R-:W-:Y:S01]  /*1bf0*/  @!P5 IMAD.IADD R187, R187, 0x1, -R7 ;  /* 0x00000001bbbbd824 */ /* 0x000fe200078e0a07 */
[----:B------:R-:W-:Y:S01]  /*1c00*/  ISETP.GT.U32.AND P5, PT, R7, R190, PT ;  /* 0x000000be0700720c */ /* 0x000fe20003fa4070 */
[----:B------:R-:W-:-:S04]  /*1c10*/  IMAD.HI.U32 R2, R6, R191, RZ ;  /* 0x000000bf06027227 */ /* 0x000fc800078e00ff */
[----:B------:R-:W-:Y:S02]  /*1c20*/  IMAD.MOV R2, RZ, RZ, -R2 ;  /* 0x000000ffff027224 */ /* 0x000fe400078e0a02 */
[----:B------:R-:W-:Y:S01]  /*1c30*/  @!P0 IMAD.IADD R186, R186, 0x1, -R7 ;  /* 0x00000001baba8824 */ /* 0x000fe200078e0a07 */
[----:B------:R-:W-:Y:S01]  /*1c40*/  ISETP.GE.AND P0, PT, R5, RZ, PT ;  /* 0x000000ff0500720c */ /* 0x000fe20003f06270 */
[----:B------:R-:W-:Y:S01]  /*1c50*/  @!P3 IMAD.MOV R183, RZ, RZ, -R183 ;  /* 0x000000ffffb7b224 */ /* 0x000fe200078e0ab7 */
[----:B------:R-:W-:Y:S01]  /*1c60*/  ISETP.GT.U32.AND P3, PT, R7, R188, PT ;  /* 0x000000bc0700720c */ /* 0x000fe20003f64070 */
[--C-:B------:R-:W-:Y:S01]  /*1c70*/  @!P6 IMAD.IADD R189, R189, 0x1, -R7.reuse ;  /* 0x00000001bdbde824 */ /* 0x100fe200078e0a07 */
[C---:B------:R-:W-:Y:S01]  /*1c80*/  ISETP.GT.U32.AND P2, PT, R7.reuse, R186, PT ;  /* 0x000000ba0700720c */ /* 0x040fe20003f44070 */
[----:B------:R-:W-:Y:S01]  /*1c90*/  @!P5 IMAD.IADD R190, R190, 0x1, -R7 ;  /* 0x00000001bebed824 */ /* 0x000fe200078e0a07 */
[----:B------:R-:W-:Y:S01]  /*1ca0*/  LOP3.LUT R5, R216, 0x74, RZ, 0xfc, !PT ;  /* 0x00000074d8057812 */ /* 0x000fe200078efcff */
[C---:B------:R-:W-:Y:S01]  /*1cb0*/  IMAD R191, R7.reuse, R2, R191 ;  /* 0x0000000207bf7224 */ /* 0x040fe200078e02bf */
[----:B------:R-:W-:Y:S01]  /*1cc0*/  ISETP.GT.U32.AND P5, PT, R7, R189, PT ;  /* 0x000000bd0700720c */ /* 0x000fe20003fa4070 */
[----:B------:R-:W-:Y:S01]  /*1cd0*/  IMAD.HI.U32 R2, R6, R192, RZ ;  /* 0x000000c006027227 */ /* 0x000fe200078e00ff */
[----:B------:R-:W-:-:S03]  /*1ce0*/  IABS R194, R5 ;  /* 0x0000000500c27213 */ /* 0x000fc60000000000 */
[----:B------:R-:W-:Y:S02]  /*1cf0*/  IMAD.MOV R2, RZ, RZ, -R2 ;  /* 0x000000ffff027224 */ /* 0x000fe400078e0a02 */
[----:B------:R-:W-:Y:S01]  /*1d00*/  @!P0 IMAD.MOV R187, RZ, RZ, -R187 ;  /* 0x000000ffffbb8224 */ /* 0x000fe200078e0abb */
[C---:B------:R-:W-:Y:S01]  /*1d10*/  ISETP.GT.U32.AND P0, PT, R7.reuse, R191, PT ;  /* 0x000000bf0700720c */ /* 0x040fe20003f04070 */
[----:B------:R-:W-:Y:S02]  /*1d20*/  IMAD R192, R7, R2, R192 ;  /* 0x0000000207c07224 */ /* 0x000fe400078e02c0 */
[--C-:B------:R-:W-:Y:S01]  /*1d30*/  @!P2 IMAD.IADD R186, R186, 0x1, -R7.reuse ;  /* 0x00000001babaa824 */ /* 0x100fe200078e0a07 */
[----:B------:R-:W-:Y:S01]  /*1d40*/  ISETP.GE.AND P2, PT, R11, RZ, PT ;  /* 0x000000ff0b00720c */ /* 0x000fe20003f46270 */
[--C-:B------:R-:W-:Y:S01]  /*1d50*/  @!P3 IMAD.IADD R188, R188, 0x1, -R7.reuse ;  /* 0x00000001bcbcb824 */ /* 0x100fe200078e0a07 */
[----:B------:R-:W-:Y:S01]  /*1d60*/  ISETP.GE.AND P3, PT, R12, RZ, PT ;  /* 0x000000ff0c00720c */ /* 0x000fe20003f66270 */
[----:B------:R-:W-:Y:S01]  /*1d70*/  @!P5 IMAD.IADD R189, R189, 0x1, -R7 ;  /* 0x00000001bdbdd824 */ /* 0x000fe200078e0a07 */
[C---:B------:R-:W-:Y:S01]  /*1d80*/  ISETP.GT.U32.AND P5, PT, R7.reuse, R192, PT ;  /* 0x000000c00700720c */ /* 0x040fe20003fa4070 */
[----:B------:R-:W-:Y:S01]  /*1d90*/  @!P1 IMAD.MOV R186, RZ, RZ, -R186 ;  /* 0x000000ffffba9224 */ /* 0x000fe200078e0aba */
[C---:B------:R-:W-:Y:S01]  /*1da0*/  ISETP.GT.U32.AND P1, PT, R7.reuse, R190, PT ;  /* 0x000000be0700720c */ /* 0x040fe20003f24070 */
[----:B------:R-:W-:Y:S01]  /*1db0*/  IMAD.HI.U32 R2, R6, R193, RZ ;  /* 0x000000c106027227 */ /* 0x000fe200078e00ff */
[----:B------:R-:W-:-:S02]  /*1dc0*/  ISETP.GT.U32.AND P6, PT, R7, R188, PT ;  /* 0x000000bc0700720c */ /* 0x000fc40003fc4070 */
[----:B------:R-:W-:Y:S01]  /*1dd0*/  LOP3.LUT R11, R216, 0x94, RZ, 0xfc, !PT ;  /* 0x00000094d80b7812 */ /* 0x000fe200078efcff */
[----:B------:R-:W-:Y:S01]  /*1de0*/  @!P4 IMAD.MOV R184, RZ, RZ, -R184 ;  /* 0x000000ffffb8c224 */ /* 0x000fe200078e0ab8 */
[----:B------:R-:W-:Y:S01]  /*1df0*/  ISETP.GE.AND P4, PT, R10, RZ, PT ;  /* 0x000000ff0a00720c */ /* 0x000fe20003f86270 */
[----:B------:R-:W-:Y:S01]  /*1e00*/  IMAD.MOV R2, RZ, RZ, -R2 ;  /* 0x000000ffff027224 */ /* 0x000fe200078e0a02 */
[----:B------:R-:W-:Y:S01]  /*1e10*/  LOP3.LUT R10, R216, 0x78, RZ, 0xfc, !PT ;  /* 0x00000078d80a7812 */ /* 0x000fe200078efcff */
[----:B------:R-:W-:Y:S01]  /*1e20*/  @!P0 IMAD.IADD R191, R191, 0x1, -R7 ;  /* 0x00000001bfbf8824 */ /* 0x000fe200078e0a07 */
[----:B------:R-:W-:Y:S01]  /*1e30*/  ISETP.GE.AND P0, PT, R4, RZ, PT ;  /* 0x000000ff0400720c */ /* 0x000fe20003f06270 */
[C---:B------:R-:W-:Y:S01]  /*1e40*/  IMAD R193, R7.reuse, R2, R193 ;  /* 0x0000000207c17224 */ /* 0x040fe200078e02c1 */
[----:B------:R-:W-:Y:S01]  /*1e50*/  IABS R195, R10 ;  /* 0x0000000a00c37213 */ /* 0x000fe20000000000 */
[----:B------:R-:W-:Y:S01]  /*1e60*/  @!P5 IMAD.IADD R192, R192, 0x1, -R7 ;  /* 0x00000001c0c0d824 */ /* 0x000fe200078e0a07 */
[----:B------:R-:W-:Y:S01]  /*1e70*/  ISETP.GT.U32.AND P5, PT, R7, R191, PT ;  /* 0x000000bf0700720c */ /* 0x000fe20003fa4070 */
[----:B------:R-:W-:Y:S01]  /*1e80*/  IMAD.HI.U32 R2, R6, R194, RZ ;  /* 0x000000c206027227 */ /* 0x000fe200078e00ff */
[----:B------:R-:W-:-:S02]  /*1e90*/  LOP3.LUT R12, R216, 0x98, RZ, 0xfc, !PT ;  /* 0x00000098d80c7812 */ /* 0x000fc400078efcff */
[----:B------:R-:W-:Y:S01]  /*1ea0*/  IABS R155, R11 ;  /* 0x0000000b009b7213 */ /* 0x000fe20000000000 */
[--C-:B------:R-:W-:Y:S01]  /*1eb0*/  @!P1 IMAD.IADD R190, R190, 0x1, -R7.reuse ;  /* 0x00000001bebe9824 */ /* 0x100fe200078e0a07 */
[----:B------:R-:W-:Y:S01]  /*1ec0*/  ISETP.GE.AND P1, PT, R3, RZ, PT ;  /* 0x000000ff0300720c */ /* 0x000fe20003f26270 */
[----:B------:R-:W-:Y:S01]  /*1ed0*/  @!P6 IMAD.IADD R188, R188, 0x1, -R7 ;  /* 0x00000001bcbce824 */ /* 0x000fe200078e0a07 */
[----:B------:R-:W-:Y:S01]  /*1ee0*/  ISETP.GE.AND P6, PT, R13, RZ, PT ;  /* 0x000000ff0d00720c */ /* 0x000fe20003fc6270 */
[----:B------:R-:W-:Y:S01]  /*1ef0*/  IMAD.MOV R3, RZ, RZ, -R2 ;  /* 0x000000ffff037224 */ /* 0x000fe200078e0a02 */
[----:B------:R-:W-:Y:S01]  /*1f00*/  IABS R146, R12 ;  /* 0x0000000c00927213 */ /* 0x000fe20000000000 */
[----:B------:R-:W-:Y:S01]  /*1f10*/  IMAD.HI.U32 R2, R6, R195, RZ ;  /* 0x000000c306027227 */ /* 0x000fe200078e00ff */
[----:B------:R-:W-:-:S03]  /*1f20*/  LOP3.LUT R13, R216, 0xa0, RZ, 0xfc, !PT ;  /* 0x000000a0d80d7812 */ /* 0x000fc600078efcff */
[----:B------:R-:W-:Y:S01]  /*1f30*/  @!P4 IMAD.MOV R188, RZ, RZ, -R188 ;  /* 0x000000ffffbcc224 */ /* 0x000fe200078e0abc */
[----:B------:R-:W-:Y:S01]  /*1f40*/  ISETP.GT.U32.AND P4, PT, R7, R193, PT ;  /* 0x000000c10700720c */ /* 0x000fe20003f84070 */
[----:B------:R-:W-:Y:S01]  /*1f50*/  IMAD.MOV R2, RZ, RZ, -R2 ;  /* 0x000000ffff027224 */ /* 0x000fe200078e0a02 */
[----:B------:R-:W-:Y:S01]  /*1f60*/  IABS R145, R13 ;  /* 0x0000000d00917213 */ /* 0x000fe20000000000 */
[----:B------:R-:W-:Y:S02]  /*1f70*/  @!P5 IMAD.IADD R191, R191, 0x1, -R7 ;  /* 0x00000001bfbfd824 */ /* 0x000fe400078e0a07 */
[----:B------:R-:W-:Y:S02]  /*1f80*/  IMAD R195, R7, R2, R195 ;  /* 0x0000000207c37224 */ /* 0x000fe400078e02c3 */
[----:B------:R-:W-:Y:S02]  /*1f90*/  @!P6 IMAD.MOV R191, RZ, RZ, -R191 ;  /* 0x000000ffffbfe224 */ /* 0x000fe400078e0abf */
[----:B------:R-:W-:Y:S01]  /*1fa0*/  VIADD R4, R219, 0x7c ;  /* 0x0000007cdb047836 */ /* 0x000fe20000000000 */
[----:B------:R-:W-:Y:S01]  /*1fb0*/  ISETP.GT.U32.AND P6, PT, R7, R195, PT ;  /* 0x000000c30700720c */ /* 0x000fe20003fc4070 */
[----:B------:R-:W-:Y:S01]  /*1fc0*/  @!P3 IMAD.MOV R190, RZ, RZ, -R190 ;  /* 0x000000ffffbeb224 */ /* 0x000fe200078e0abe */
[----:B------:R-:W-:Y:S01]  /*1fd0*/  ISETP.GE.AND P3, PT, R5, RZ, PT ;  /* 0x000000ff0500720c */ /* 0x000fe20003f66270 */
[----:B------:R-:W-:Y:S01]  /*1fe0*/  @!P4 IMAD.IADD R193, R193, 0x1, -R7 ;  /* 0x00000001c1c1c824 */ /* 0x000fe200078e0a07 */
[----:B------:R-:W-:Y:S01]  /*1ff0*/  IABS R196, R4 ;  /* 0x0000000400c47213 */ /* 0x000fe20000000000 */
[C---:B------:R-:W-:Y:S01]  /*2000*/  IMAD R194, R7.reuse, R3, R194 ;  /* 0x0000000307c27224 */ /* 0x040fe200078e02c2 */
[----:B------:R-:W-:Y:S01]  /*2010*/  LOP3.LUT R5, R216, 0x80, RZ, 0xfc, !PT ;  /* 0x00000080d8057812 */ /* 0x000fe200078efcff */
[----:B------:R-:W-:Y:S01]  /*2020*/  @!P2 IMAD.MOV R189, RZ, RZ, -R189 ;  /* 0x000000ffffbda224 */ /* 0x000fe200078e0abd */
[----:B------:R-:W-:Y:S01]  /*2030*/  ISETP.GT.U32.AND P4, PT, R7, R193, PT ;  /* 0x000000c10700720c */ /* 0x000fe20003f84070 */
[----:B------:R-:W-:Y:S01]  /*2040*/  IMAD.HI.U32 R2, R6, R196, RZ ;  /* 0x000000c406027227 */ /* 0x000fe200078e00ff */
[----:B------:R-:W-:-:S02]  /*2050*/  IABS R197, R5 ;  /* 0x0000000500c57213 */ /* 0x000fc40000000000 */
[----:B------:R-:W-:Y:S01]  /*2060*/  ISETP.GT.U32.AND P5, PT, R7, R194, PT ;  /* 0x000000c20700720c */ /* 0x000fe20003fa4070 */
[----:B------:R-:W-:Y:S01]  /*2070*/  @!P6 IMAD.IADD R195, R195, 0x1, -R7 ;  /* 0x00000001c3c3e824 */ /* 0x000fe200078e0a07 */
[C---:B------:R-:W-:Y:S01]  /*2080*/  ISETP.GT.U32.AND P2, PT, R7.reuse, R192, PT ;  /* 0x000000c00700720c */ /* 0x040fe20003f44070 */
[----:B------:R-:W-:Y:S02]  /*2090*/  IMAD.MOV R3, RZ, RZ, -R2 ;  /* 0x000000ffff037224 */ /* 0x000fe400078e0a02 */
[----:B------:R-:W-:Y:S01]  /*20a0*/  IMAD.HI.U32 R2, R6, R197, RZ ;  /* 0x000000c506027227 */ /* 0x000fe200078e00ff */
[----:B------:R-:W-:-:S03]  /*20b0*/  ISETP.GT.U32.AND P6, PT, R7, R195, PT ;  /* 0x000000c30700720c */ /* 0x000fc60003fc4070 */
[----:B------:R-:W-:Y:S01]  /*20c0*/  @!P4 IMAD.IADD R193, R193, 0x1, -R7 ;  /* 0x00000001c1c1c824 */ /* 0x000fe200078e0a07 */
[----:B------:R-:W-:Y:S01]  /*20d0*/  ISETP.GE.AND P4, PT, R5, RZ, PT ;  /* 0x000000ff0500720c */ /* 0x000fe20003f86270 */
[C---:B------:R-:W-:Y:S01]  /*20e0*/  IMAD R196, R7.reuse, R3, R196 ;  /* 0x0000000307c47224 */ /* 0x040fe200078e02c4 */
[C---:B------:R-:W-:Y:S01]  /*20f0*/  LOP3.LUT R3, R216.reuse, 0x88, RZ, 0xfc, !PT ;  /* 0x00000088d8037812 */ /* 0x040fe200078efcff */
[----:B------:R-:W-:Y:S01]  /*2100*/  IMAD.MOV R2, RZ, RZ, -R2 ;  /* 0x000000ffff027224 */ /* 0x000fe200078e0a02 */
[----:B------:R-:W-:Y:S01]  /*2110*/  LOP3.LUT R5, R216, 0x90, RZ, 0xfc, !PT ;  /* 0x00000090d8057812 */ /* 0x000fe200078efcff */
[----:B------:R-:W-:Y:S01]  /*2120*/  @!P0 IMAD.MOV R193, RZ, RZ, -R193 ;  /* 0x000000ffffc18224 */ /* 0x000fe200078e0ac1 */
[C---:B------:R-:W-:Y:S01]  /*2130*/  ISETP.GT.U32.AND P0, PT, R7.reuse, R196, PT ;  /* 0x000000c40700720c */ /* 0x040fe20003f04070 */
[----:B------:R-:W-:Y:S01]  /*2140*/  IMAD R197, R7, R2, R197 ;  /* 0x0000000207c57224 */ /* 0x000fe200078e02c5 */
[----:B------:R-:W-:Y:S01]  /*2150*/  IABS R159, R3 ;  /* 0x00000003009f7213 */ /* 0x000fe20000000000 */
[--C-:B------:R-:W-:Y:S01]  /*2160*/  @!P6 IMAD.IADD R195, R195, 0x1, -R7.reuse ;  /* 0x00000001c3c3e824 */ /* 0x100fe200078e0a07 */
[----:B------:R-:W-:Y:S01]  /*2170*/  IABS R153, R5 ;  /* 0x0000000500997213 */ /* 0x000fe20000000000 */
[--C-:B------:R-:W-:Y:S01]  /*2180*/  @!P5 IMAD.IADD R194, R194, 0x1, -R7.reuse ;  /* 0x00000001c2c2d824 */ /* 0x100fe200078e0a07 */
[----:B------:R-:W-:Y:S01]  /*2190*/  ISETP.GT.U32.AND P6, PT, R7, R197, PT ;  /* 0x000000c50700720c */ /* 0x000fe20003fc4070 */
[----:B------:R-:W-:Y:S01]  /*21a0*/  @!P2 IMAD.IADD R192, R192, 0x1, -R7 ;  /* 0x00000001c0c0a824 */ /* 0x000fe200078e0a07 */
[----:B------:R-:W-:-:S02]  /*21b0*/  ISETP.GE.AND P5, PT, R4, RZ, PT ;  /* 0x000000ff0400720c */ /* 0x000fc40003fa6270 */
[----:B------:R-:W-:Y:S01]  /*21c0*/  LOP3.LUT R4, R216, 0x84, RZ, 0xfc, !PT ;  /* 0x00000084d8047812 */ /* 0x000fe200078efcff */
[----:B------:R-:W-:Y:S01]  /*21d0*/  @!P1 IMAD.MOV R192, RZ, RZ, -R192 ;  /* 0x000000ffffc09224 */ /* 0x000fe200078e0ac0 */
[----:B------:R-:W-:Y:S01]  /*21e0*/  ISETP.GE.AND P2, PT, R10, RZ, PT ;  /* 0x000000ff0a00720c */ /* 0x000fe20003f46270 */
[----:B------:R-:W-:Y:S01]  /*21f0*/  @!P0 IMAD.IADD R196, R196, 0x1, -R7 ;  /* 0x00000001c4c48824 */ /* 0x000fe200078e0a07 */
[----:B------:R-:W-:Y:S02]  /*2200*/  IABS R151, R4 ;  /* 0x0000000400977213 */ /* 0x000fe40000000000 */
[----:B------:R-:W-:-:S03]  /*2210*/  ISETP.GT.U32.AND P1, PT, R7, R194, PT ;  /* 0x000000c20700720c */ /* 0x000fc60003f24070 */
[----:B------:R-:W-:Y:S01]  /*2220*/  @!P6 IMAD.IADD R197, R197, 0x1, -R7 ;  /* 0x00000001c5c5e824 */ /* 0x000fe200078e0a07 */
[----:B------:R-:W-:Y:S01]  /*2230*/  ISETP.GT.U32.AND P6, PT, R7, R196, PT ;  /* 0x000000c40700720c */ /* 0x000fe20003fc4070 */
[----:B------:R-:W-:-:S04]  /*2240*/  IMAD.HI.U32 R2, R6, R151, RZ ;  /* 0x0000009706027227 */ /* 0x000fc800078e00ff */
[----:B------:R-:W-:Y:S02]  /*2250*/  IMAD.MOV R2, RZ, RZ, -R2 ;  /* 0x000000ffff027224 */ /* 0x000fe400078e0a02 */
[----:B------:R-:W-:Y:S01]  /*2260*/  @!P2 IMAD.MOV R195, RZ, RZ, -R195 ;  /* 0x000000ffffc3a224 */ /* 0x000fe200078e0ac3 */
[C---:B------:R-:W-:Y:S01]  /*2270*/  ISETP.GT.U32.AND P2, PT, R7.reuse, R197, PT ;  /* 0x000000c50700720c */ /* 0x040fe20003f44070 */
[----:B------:R-:W-:Y:S02]  /*2280*/  IMAD R151, R7, R2, R151 ;  /* 0x0000000207977224 */ /* 0x000fe400078e0297 */
[----:B------:R-:W-:-:S04]  /*2290*/  IMAD.HI.U32 R2, R6, R159, RZ ;  /* 0x0000009f06027227 */ /* 0x000fc800078e00ff */
[--C-:B------:R-:W-:Y:S01]  /*22a0*/  @!P6 IMAD.IADD R196, R196, 0x1, -R7.reuse ;  /* 0x00000001c4c4e824 */ /* 0x100fe200078e0a07 */
[C---:B------:R-:W-:Y:S01]  /*22b0*/  ISETP.GT.U32.AND P6, PT, R7.reuse, R151, PT ;  /* 0x000000970700720c */ /* 0x040fe20003fc4070 */
[----:B------:R-:W-:Y:S02]  /*22c0*/  IMAD.MOV R2, RZ, RZ, -R2 ;  /* 0x000000ffff027224 */ /* 0x000fe400078e0a02 */
[----:B------:R-:W-:Y:S01]  /*22d0*/  @!P1 IMAD.IADD R194, R194, 0x1, -R7 ;  /* 0x00000001c2c29824 */ /* 0x000fe200078e0a07 */
[----:B------:R-:W-:Y:S01]  /*22e0*/  ISETP.GE.AND P1, PT, R4, RZ, PT ;  /* 0x000000ff0400720c */ /* 0x000fe20003f26270 */
[----:B------:R-:W-:Y:S01]  /*22f0*/  IMAD R159, R7, R2, R159 ;  /* 0x00000002079f7224 */ /* 0x000fe200078e029f */
[----:B------:R-:W-:Y:S01]  /*2300*/  LOP3.LUT R4, R216, 0x8c, RZ, 0xfc, !PT ;  /* 0x0000008cd8047812 */ /* 0x000fe200078efcff */
[----:B------:R-:W-:-:S03]  /*2310*/  IMAD.HI.U32 R2, R6, R153, RZ ;  /* 0x0000009906027227 */ /* 0x000fc600078e00ff */
[----:B------:R-:W-:Y:S01]  /*2320*/  IABS R144, R4 ;  /* 0x0000000400907213 */ /* 0x000fe20000000000 */
[----:B------:R-:W-:Y:S01]  /*2330*/  IMAD.MOV R2, RZ, RZ, -R2 ;  /* 0x000000ffff027224 */ /* 0x000fe200078e0a02 */
[----:B------:R-:W-:Y:S01]  /*2340*/  ISETP.GE.AND P0, PT, R4, RZ, PT ;  /* 0x000000ff0400720c */ /* 0x000fe20003f06270 */
[----:B------:R-:W-:Y:S02]  /*2350*/  @!P6 IMAD.IADD R151, R151, 0x1, -R7 ;  /* 0x000000019797e824 */ /* 0x000fe400078e0a07 */
[C---:B------:R-:W-:Y:S02]  /*2360*/  IMAD R153, R7.reuse, R2, R153 ;  /* 0x0000000207997224 */ /* 0x040fe400078e0299 */
[----:B------:R-:W-:Y:S01]  /*2370*/  @!P3 IMAD.MOV R194, RZ, RZ, -R194 ;  /* 0x000000ffffc2b224 */ /* 0x000fe200078e0ac2 */
[----:B------:R-:W-:Y:S01]  /*2380*/  ISETP.GT.U32.AND P6, PT, R7, R151, PT ;  /* 0x000000970700720c */ /* 0x000fe20003fc4070 */
[----:B------:R-:W-:Y:S01]  /*2390*/  @!P2 IMAD.IADD R197, R197, 0x1, -R7 ;  /* 0x00000001c5c5a824 */ /* 0x000fe200078e0a07 */
[----:B------:R-:W-:Y:S01]  /*23a0*/  ISETP.GE.AND P3, PT, R3, RZ, PT ;  /* 0x000000ff0300720c */ /* 0x000fe20003f66270 */
[----:B------:R-:W-:Y:S01]  /*23b0*/  IMAD.HI.U32 R3, R6, R144, RZ ;  /* 0x0000009006037227 */ /* 0x000fe200078e00ff */
[----:B------:R-:W-:-:S03]  /*23c0*/  ISETP.GT.U32.AND P2, PT, R7, R159, PT ;  /* 0x0000009f0700720c */ /* 0x000fc60003f44070 */
[----:B------:R-:W-:Y:S02]  /*23d0*/  IMAD.MOV R3, RZ, RZ, -R3 ;  /* 0x000000ffff037224 */ /* 0x000fe400078e0a03 */
[----:B------:R-:W-:Y:S01]  /*23e0*/  @!P4 IMAD.MOV R197, RZ, RZ, -R197 ;  /* 0x000000ffffc5c224 */ /* 0x000fe200078e0ac5 */
[----:B------:R-:W-:Y:S01]  /*23f0*/  ISETP.GE.AND P4, PT, R5, RZ, PT ;  /* 0x000000ff0500720c */ /* 0x000fe20003f86270 */
[----:B------:R-:W-:Y:S02]  /*2400*/  IMAD R144, R7, R3, R144 ;  /* 0x0000000307907224 */ /* 0x000fe400078e0290 */
[--C-:B------:R-:W-:Y:S01]  /*2410*/  @!P6 IMAD.IADD R151, R151, 0x1, -R7.reuse ;  /* 0x000000019797e824 */ /* 0x100fe200078e0a07 */
[----:B------:R-:W-:Y:S01]  /*2420*/  ISETP.GT.U32.AND P6, PT, R7, R153, PT ;  /* 0x000000990700720c */ /* 0x000fe20003fc4070 */
[----:B------:R-:W-:Y:S02]  /*2430*/  VIADD R5, R219, 0x9c ;  /* 0x0000009cdb057836 */ /* 0x000fe40000000000 */
[----:B------:R-:W-:Y:S01]  /*2440*/  @!P5 IMAD.MOV R196, RZ, RZ, -R196 ;  /* 0x000000ffffc4d224 */ /* 0x000fe200078e0ac4 */
[----:B------:R-:W-:Y:S01]  /*2450*/  ISETP.GT.U32.AND P5, PT, R7, R144, PT ;  /* 0x000000900700720c */ /* 0x000fe20003fa4070 */
[----:B------:R-:W-:Y:S01]  /*2460*/  @!P2 IMAD.IADD R159, R159, 0x1, -R7 ;  /* 0x000000019f9fa824 */ /* 0x000fe200078e0a07 */
[----:B------:R-:W-:Y:S01]  /*2470*/  IABS R147, R5 ;  /* 0x0000000500937213 */ /* 0x000fe20000000000 */
[----:B------:R-:W-:-:S03]  /*2480*/  IMAD.HI.U32 R3, R6, R155, RZ ;  /* 0x0000009b06037227 */ /* 0x000fc600078e00ff */
[----:B------:R-:W-:Y:S01]  /*2490*/  ISETP.GT.U32.AND P2, PT, R7, R159, PT ;  /* 0x0000009f0700720c */ /* 0x000fe20003f44070 */
[----:B------:R-:W-:-:S04]  /*24a0*/  IMAD.HI.U32 R2, R6, R147, RZ ;  /* 0x0000009306027227 */ /* 0x000fc800078e00ff */
[--C-:B------:R-:W-:Y:S02]  /*24b0*/  @!P6 IMAD.IADD R153, R153, 0x1, -R7.reuse ;  /* 0x000000019999e824 */ /* 0x100fe400078e0a07 */
[----:B------:R-:W-:Y:S02]  /*24c0*/  IMAD.MOV R2, RZ, RZ, -R2 ;  /* 0x000000ffff027224 */ /* 0x000fe400078e0a02 */
[----:B------:R-:W-:Y:S01]  /*24d0*/  @!P5 IMAD.IADD R144, R144, 0x1, -R7 ;  /* 0x000000019090d824 */ /* 0x000fe200078e0a07 */
[C---:B------:R-:W-:Y:S01]  /*24e0*/  ISETP.GT.U32.AND P6, PT, R7.reuse, R153, PT ;  /* 0x000000990700720c */ /* 0x040fe20003fc4070 */
[C---:B------:R-:W-:Y:S02]  /*24f0*/  IMAD R147, R7.reuse, R2, R147 ;  /* 0x0000000207937224 */ /* 0x040fe400078e0293 */
[----:B------:R-:W-:Y:S01]  /*2500*/  IMAD.HI.U32 R4, R6, R146, RZ ;  /* 0x0000009206047227 */ /* 0x000fe200078e00ff */
[----:B------:R-:W-:-:S03]  /*2510*/  ISETP.GT.U32.AND P5, PT, R7, R144, PT ;  /* 0x000000900700720c */ /* 0x000fc60003fa4070 */
[----:B------:R-:W-:Y:S02]  /*2520*/  IMAD.MOV R10, RZ, RZ, -R3 ;  /* 0x000000ffff0a7224 */ /* 0x000fe400078e0a03 */
[----:B------:R-:W-:Y:S02]  /*2530*/  IMAD.MOV R4, RZ, RZ, -R4 ;  /* 0x000000ffff047224 */ /* 0x000fe400078e0a04 */
[----:B------:R-:W-:Y:S02]  /*2540*/  IMAD R155, R7, R10, R155 ;  /* 0x0000000a079b7224 */ /* 0x000fe400078e029b */
[--C-:B------:R-:W-:Y:S01]  /*2550*/  @!P6 IMAD.IADD R153, R153, 0x1, -R7.reuse ;  /* 0x000000019999e824 */ /* 0x100fe200078e0a07 */
[C---:B------:R-:W-:Y:S01]  /*2560*/  ISETP.GT.U32.AND P6, PT, R7.reuse, R147, PT ;  /* 0x000000930700720c */ /* 0x040fe20003fc4070 */
[----:B------:R-:W-:Y:S02]  /*2570*/  IMAD R146, R7, R4, R146 ;  /* 0x0000000407927224 */ /* 0x000fe400078e0292 */
[--C-:B------:R-:W-:Y:S01]  /*2580*/  @!P2 IMAD.IADD R159, R159, 0x1, -R7.reuse ;  /* 0x000000019f9fa824 */ /* 0x100fe200078e0a07 */
[C---:B------:R-:W-:Y:S01]  /*2590*/  ISETP.GT.U32.AND P2, PT, R7.reuse, R155, PT ;  /* 0x0000009b0700720c */ /* 0x040fe20003f44070 */
[----:B------:R-:W-:Y:S01]  /*25a0*/  @!P5 IMAD.IADD R144, R144, 0x1, -R7 ;  /* 0x000000019090d824 */ /* 0x000fe200078e0a07 */
[----:B------:R-:W-:Y:S01]  /*25b0*/  ISETP.GT.U32.AND P5, PT, R7, R146, PT ;  /* 0x000000920700720c */ /* 0x000fe20003fa4070 */
[----:B------:R-:W-:-:S04]  /*25c0*/  IMAD.HI.U32 R4, R6, R164, RZ ;  /* 0x000000a406047227 */ /* 0x000fc800078e00ff */
[----:B------:R-:W-:Y:S02]  /*25d0*/  IMAD.MOV R4, RZ, RZ, -R4 ;  /* 0x000000ffff047224 */ /* 0x000fe400078e0a04 */
[--C-:B------:R-:W-:Y:S02]  /*25e0*/  @!P6 IMAD.IADD R147, R147, 0x1, -R7.reuse ;  /* 0x000000019393e824 */ /* 0x100fe400078e0a07 */
[----:B------:R-:W-:Y:S02]  /*25f0*/  IMAD R164, R7, R4, R164 ;  /* 0x0000000407a47224 */ /* 0x000fe400078e02a4 */
[--C-:B------:R-:W-:Y:S01]  /*2600*/  @!P2 IMAD.IADD R155, R155, 0x1, -R7.reuse ;  /* 0x000000019b9ba824 */ /* 0x100fe200078e0a07 */
[C---:B------:R-:W-:Y:S01]  /*2610*/  ISETP.GT.U32.AND P6, PT, R7.reuse, R147, PT ;  /* 0x000000930700720c */ /* 0x040fe20003fc4070 */
[----:B------:R-:W-:Y:S02]  /*2620*/  @!P5 IMAD.IADD R146, R146, 0x1, -R7 ;  /* 0x000000019292d824 */ /* 0x000fe400078e0a07 */
[----:B------:R-:W-:Y:S01]  /*2630*/  IMAD.HI.U32 R2, R6, R145, RZ ;  /* 0x0000009106027227 */ /* 0x000fe200078e00ff */
[----:B------:R-:W-:-:S02]  /*2640*/  ISETP.GT.U32.AND P2, PT, R7, R155, PT ;  /* 0x0000009b0700720c */ /* 0x000fc40003f44070 */
[----:B------:R-:W-:Y:S01]  /*2650*/  ISETP.GT.U32.AND P5, PT, R7, R146, PT ;  /* 0x000000920700720c */ /* 0x000fe20003fa4070 */
[----:B------:R-:W-:-:S04]  /*2660*/  IMAD.HI.U32 R3, R6, R165, RZ ;  /* 0x000000a506037227 */ /* 0x000fc800078e00ff */
[----:B------:R-:W-:Y:S02]  /*2670*/  IMAD.MOV R2, RZ, RZ, -R2 ;  /* 0x000000ffff027224 */ /* 0x000fe400078e0a02 */
[----:B------:R-:W-:Y:S01]  /*2680*/  @!P6 IMAD.IADD R147, R147, 0x1, -R7 ;  /* 0x000000019393e824 */ /* 0x000fe200078e0a07 */
[C---:B------:R-:W-:Y:S01]  /*2690*/  ISETP.GT.U32.AND P6, PT, R7.reuse, R164, PT ;  /* 0x000000a40700720c */ /* 0x040fe20003fc4070 */
[----:B------:R-:W-:Y:S02]  /*26a0*/  IMAD.MOV R10, RZ, RZ, -R3 ;  /* 0x000000ffff0a7224 */ /* 0x000fe400078e0a03 */
[C---:B------:R-:W-:Y:S02]  /*26b0*/  IMAD R145, R7.reuse, R2, R145 ;  /* 0x0000000207917224 */ /* 0x040fe400078e0291 */
[----:B------:R-:W-:Y:S02]  /*26c0*/  IMAD R165, R7, R10, R165 ;  /* 0x0000000a07a57224 */ /* 0x000fe400078e02a5 */
[--C-:B------:R-:W-:Y:S01]  /*26d0*/  @!P2 IMAD.IADD R155, R155, 0x1, -R7.reuse ;  /* 0x000000019b9ba824 */ /* 0x100fe200078e0a07 */
[C---:B------:R-:W-:Y:S01]  /*26e0*/  ISETP.GT.U32.AND P2, PT, R7.reuse, R145, PT ;  /* 0x000000910700720c */ /* 0x040fe20003f44070 */
[----:B------:R-:W-:Y:S01]  /*26f0*/  @!P5 IMAD.IADD R146, R146, 0x1, -R7 ;  /* 0x000000019292d824 */ /* 0x000fe200078e0a07 */
[----:B------:R-:W-:Y:S01]  /*2700*/  ISETP.GT.U32.AND P5, PT, R7, R165, PT ;  /* 0x000000a50700720c */ /* 0x000fe20003fa4070 */
[----:B------:R-:W-:-:S04]  /*2710*/  IMAD.HI.U32 R4, R6, R157, RZ ;  /* 0x0000009d06047227 */ /* 0x000fc800078e00ff */
[----:B------:R-:W-:Y:S02]  /*2720*/  @!P6 IMAD.IADD R164, R164, 0x1, -R7 ;  /* 0x00000001a4a4e824 */ /* 0x000fe400078e0a07 */
[----:B------:R-:W-:Y:S02]  /*2730*/  IMAD.MOV R4, RZ, RZ, -R4 ;  /* 0x000000ffff047224 */ /* 0x000fe400078e0a04 */
[----:B------:R-:W-:Y:S01]  /*2740*/  IMAD.HI.U32 R2, R6, R163, RZ ;  /* 0x000000a306027227 */ /* 0x000fe200078e00ff */
[----:B------:R-:W-:-:S03]  /*2750*/  ISETP.GT.U32.AND P6, PT, R7, R164, PT ;  /* 0x000000a40700720c */ /* 0x000fc60003fc4070 */
[--C-:B------:R-:W-:Y:S02]  /*2760*/  @!P2 IMAD.IADD R145, R145, 0x1, -R7.reuse ;  /* 0x000000019191a824 */ /* 0x100fe400078e0a07 */
[----:B------:R-:W-:Y:S02]  /*2770*/  @!P5 IMAD.IADD R165, R165, 0x1, -R7 ;  /* 0x00000001a5a5d824 */ /* 0x000fe400078e0a07 */
[C---:B------:R-:W-:Y:S01]  /*2780*/  IMAD R157, R7.reuse, R4, R157 ;  /* 0x00000004079d7224 */ /* 0x040fe200078e029d */
[C---:B------:R-:W-:Y:S01]  /*2790*/  ISETP.GT.U32.AND P2, PT, R7.reuse, R145, PT ;  /* 0x000000910700720c */ /* 0x040fe20003f44070 */
[----:B------:R-:W-:Y:S01]  /*27a0*/  IMAD.HI.U32 R3, R6, R162, RZ ;  /* 0x000000a206037227 */ /* 0x000fe200078e00ff */
[----:B------:R-:W-:-:S03]  /*27b0*/  ISETP.GT.U32.AND P5, PT, R7, R165, PT ;  /* 0x000000a50700720c */ /* 0x000fc60003fa4070 */
[----:B------:R-:W-:Y:S01]  /*27c0*/  @!P6 IMAD.IADD R164, R164, 0x1, -R7 ;  /* 0x00000001a4a4e824 */ /* 0x000fe200078e0a07 */
[C---:B------:R-:W-:Y:S01]  /*27d0*/  ISETP.GT.U32.AND P6, PT, R7.reuse, R157, PT ;  /* 0x0000009d0700720c */ /* 0x040fe20003fc4070 */
[----:B------:R-:W-:Y:S02]  /*27e0*/  IMAD.MOV R10, RZ, RZ, -R2 ;  /* 0x000000ffff0a7224 */ /* 0x000fe400078e0a02 */
[----:B------:R-:W-:Y:S02]  /*27f0*/  IMAD.MOV R3, RZ, RZ, -R3 ;  /* 0x000000ffff037224 */ /* 0x000fe400078e0a03 */
[C---:B------:R-:W-:Y:S01]  /*2800*/  IMAD R163, R7.reuse, R10, R163 ;  /* 0x0000000a07a37224 */ /* 0x040fe200078e02a3 */
[----:B------:R-:W-:Y:S01]  /*2810*/  IABS R10, R25 ;  /* 0x00000019000a7213 */ /* 0x000fe20000000000 */
[----:B------:R-:W-:Y:S02]  /*2820*/  IMAD R162, R7, R3, R162 ;  /* 0x0000000307a27224 */ /* 0x000fe400078e02a2 */
[--C-:B------:R-:W-:Y:S01]  /*2830*/  @!P2 IMAD.IADD R145, R145, 0x1, -R7.reuse ;  /* 0x000000019191a824 */ /* 0x100fe200078e0a07 */
[----:B------:R-:W-:Y:S01]  /*2840*/  ISETP.GT.U32.AND P2, PT, R7, R163, PT ;  /* 0x000000a30700720c */ /* 0x000fe20003f44070 */
[--C-:B------:R-:W-:Y:S01]  /*2850*/  @!P5 IMAD.IADD R165, R165, 0x1, -R7.reuse ;  /* 0x00000001a5a5d824 */ /* 0x100fe200078e0a07 */
[----:B------:R-:W-:Y:S01]  /*2860*/  ISETP.GT.U32.AND P5, PT, R7, R162, PT ;  /* 0x000000a20700720c */ /* 0x000fe20003fa4070 */
[----:B------:R-:W-:-:S02]  /*2870*/  @!P6 IMAD.IADD R157, R157, 0x1, -R7 ;  /* 0x000000019d9de824 */ /* 0x000fc400078e0a07 */
[----:B------:R-:W-:-:S03]  /*2880*/  IMAD.HI.U32 R2, R6, R154, RZ ;  /* 0x0000009a06027227 */ /* 0x000fc600078e00ff */
[----:B------:R-:W-:Y:S01]  /*2890*/  ISETP.GT.U32.AND P6, PT, R7, R157, PT ;  /* 0x0000009d0700720c */ /* 0x000fe20003fc4070 */
[----:B------:R-:W-:-:S04]  /*28a0*/  IMAD.HI.U32 R3, R6, R204, RZ ;  /* 0x000000cc06037227 */ /* 0x000fc800078e00ff */
[----:B------:R-:W-:Y:S02]  /*28b0*/  IMAD.MOV R2, RZ, RZ, -R2 ;  /* 0x000000ffff027224 */ /* 0x000fe400078e0a02 */
[----:B------:R-:W-:Y:S02]  /*28c0*/  @!P2 IMAD.IADD R163, R163, 0x1, -R7 ;  /* 0x00000001a3a3a824 */ /* 0x000fe400078e0a07 */
[----:B------:R-:W-:Y:S02]  /*28d0*/  IMAD.MOV R3, RZ, RZ, -R3 ;  /* 0x000000ffff037224 */ /* 0x000fe400078e0a03 */
[C---:B------:R-:W-:Y:S02]  /*28e0*/  IMAD R154, R7.reuse, R2, R154 ;  /* 0x00000002079a7224 */ /* 0x040fe400078e029a */
[----:B------:R-:W-:Y:S01]  /*28f0*/  @!P5 IMAD.IADD R162, R162, 0x1, -R7 ;  /* 0x00000001a2a2d824 */ /* 0x000fe200078e0a07 */
[C---:B------:R-:W-:Y:S01]  /*2900*/  ISETP.GT.U32.AND P5, PT, R7.reuse, R163, PT ;  /* 0x000000a30700720c */ /* 0x040fe20003fa4070 */
[C---:B------:R-:W-:Y:S01]  /*2910*/  IMAD R204, R7.reuse, R3, R204 ;  /* 0x0000000307cc7224 */ /* 0x040fe200078e02cc */
[----:B------:R-:W-:Y:S01]  /*2920*/  ISETP.GT.U32.AND P2, PT, R7, R154, PT ;  /* 0x0000009a0700720c */ /* 0x000fe20003f44070 */
[----:B------:R-:W-:-:S04]  /*2930*/  IMAD.HI.U32 R2, R6, R161, RZ ;  /* 0x000000a106027227 */ /* 0x000fc800078e00ff */
[----:B------:R-:W-:Y:S01]  /*2940*/  @!P6 IMAD.IADD R157, R157, 0x1, -R7 ;  /* 0x000000019d9de824 */ /* 0x000fe200078e0a07 */
[C---:B------:R-:W-:Y:S01]  /*2950*/  ISETP.GT.U32.AND P6, PT, R7.reuse, R204, PT ;  /* 0x000000cc0700720c */ /* 0x040fe20003fc4070 */
[----:B------:R-:W-:Y:S02]  /*2960*/  IMAD.MOV R2, RZ, RZ, -R2 ;  /* 0x000000ffff027224 */ /* 0x000fe400078e0a02 */
[----:B------:R-:W-:Y:S01]  /*2970*/  @!P1 IMAD.MOV R151, RZ, RZ, -R151 ;  /* 0x000000ffff979224 */ /* 0x000fe200078e0a97 */
[C---:B------:R-:W-:Y:S01]  /*2980*/  ISETP.GT.U32.AND P1, PT, R7.reuse, R162, PT ;  /* 0x000000a20700720c */ /* 0x040fe20003f24070 */
[----:B------:R-:W-:Y:S02]  /*2990*/  IMAD R161, R7, R2, R161 ;  /* 0x0000000207a17224 */ /* 0x000fe400078e02a1 */
[----:B------:R-:W-:-:S04]  /*29a0*/  IMAD.HI.U32 R2, R6, R205, RZ ;  /* 0x000000cd06027227 */ /* 0x000fc800078e00ff */
[----:B------:R-:W-:Y:S01]  /*29b0*/  @!P5 IMAD.IADD R163, R163, 0x1, -R7 ;  /* 0x00000001a3a3d824 */ /* 0x000fe200078e0a07 */
[----:B------:R-:W-:Y:S01]  /*29c0*/  ISETP.GT.U32.AND P5, PT, R7, R161, PT ;  /* 0x000000a10700720c */ /* 0x000fe20003fa4070 */
[----:B------:R-:W-:Y:S02]  /*29d0*/  IMAD.MOV R4, RZ, RZ, -R2 ;  /* 0x000000ffff047224 */ /* 0x000fe400078e0a02 */
[----:B------:R-:W-:-:S04]  /*29e0*/  IMAD.HI.U32 R2, R6, R203, RZ ;  /* 0x000000cb06027227 */ /* 0x000fc800078e00ff */
[--C-:B------:R-:W-:Y:S02]  /*29f0*/  @!P6 IMAD.IADD R204, R204, 0x1, -R7.reuse ;  /* 0x00000001cccce824 */ /* 0x100fe400078e0a07 */
[----:B------:R-:W-:Y:S02]  /*2a00*/  IMAD.MOV R2, RZ, RZ, -R2 ;  /* 0x000000ffff027224 */ /* 0x000fe400078e0a02 */
[----:B------:R-:W-:Y:S01]  /*2a10*/  @!P1 IMAD.IADD R162, R162, 0x1, -R7 ;  /* 0x00000001a2a29824 */ /* 0x000fe200078e0a07 */
[C---:B------:R-:W-:Y:S01]  /*2a20*/  ISETP.GT.U32.AND P6, PT, R7.reuse, R204, PT ;  /* 0x000000cc0700720c */ /* 0x040fe20003fc4070 */
[----:B------:R-:W-:Y:S01]  /*2a30*/  IMAD R203, R7, R2, R203 ;  /* 0x0000000207cb7224 */ /* 0x000fe200078e02cb */
[----:B------:R-:W-:Y:S01]  /*2a40*/  ISETP.GE.AND P1, PT, R11, RZ, PT ;  /* 0x000000ff0b00720c */ /* 0x000fe20003f26270 */
[----:B------:R-:W-:Y:S01]  /*2a50*/  IMAD.HI.U32 R2, R6, R234, RZ ;  /* 0x000000ea06027227 */ /* 0x000fe200078e00ff */
[----:B------:R-:W-:-:S03]  /*2a60*/  IABS R11, R26 ;  /* 0x0000001a000b7213 */ /* 0x000fc60000000000 */
[----:B------:R-:W-:Y:S02]  /*2a70*/  @!P5 IMAD.IADD R161, R161, 0x1, -R7 ;  /* 0x00000001a1a1d824 */ /* 0x000fe400078e0a07 */
[----:B------:R-:W-:Y:S02]  /*2a80*/  IMAD.MOV R2, RZ, RZ, -R2 ;  /* 0x000000ffff027224 */ /* 0x000fe400078e0a02 */
[C---:B------:R-:W-:Y:S01]  /*2a90*/  IMAD R205, R7.reuse, R4, R205 ;  /* 0x0000000407cd7224 */ /* 0x040fe200078e02cd */
[C---:B------:R-:W-:Y:S01]  /*2aa0*/  ISETP.GT.U32.AND P5, PT, R7.reuse, R161, PT ;  /* 0x000000a10700720c */ /* 0x040fe20003fa4070 */
[C---:B------:R-:W-:Y:S02]  /*2ab0*/  IMAD R234, R7.reuse, R2, R234 ;  /* 0x0000000207ea7224 */ /* 0x040fe400078e02ea */
[----:B------:R-:W-:Y:S02]  /*2ac0*/  @!P6 IMAD.IADD R204, R204, 0x1, -R7 ;  /* 0x00000001cccce824 */ /* 0x000fe400078e0a07 */
[----:B------:R-:W-:Y:S01]  /*2ad0*/  IMAD.HI.U32 R3, R6, R10, RZ ;  /* 0x0000000a06037227 */ /* 0x000fe200078e00ff */
[----:B------:R-:W-:-:S03]  /*2ae0*/  ISETP.GT.U32.AND P6, PT, R7, R234, PT ;  /* 0x000000ea0700720c */ /* 0x000fc60003fc4070 */
[----:B------:R-:W-:-:S04]  /*2af0*/  IMAD.HI.U32 R4, R6, R11, RZ ;  /* 0x0000000b06047227 */ /* 0x000fc800078e00ff */
[----:B------:R-:W-:Y:S02]  /*2b00*/  IMAD.MOV R3, RZ, RZ, -R3 ;  /* 0x000000ffff037224 */ /* 0x000fe400078e0a03 */
[----:B------:R-:W-:Y:S02]  /*2b10*/  IMAD.MOV R4, RZ, RZ, -R4 ;  /* 0x000000ffff047224 */ /* 0x000fe400078e0a04 */
[----:B------:R-:W-:Y:S02]  /*2b20*/  IMAD R2, R7, R3, R10 ;  /* 0x0000000307027224 */ /* 0x000fe400078e020a */
[----:B------:R-:W-:Y:S01]  /*2b30*/  @!P5 IMAD.IADD R161, R161, 0x1, -R7 ;  /* 0x00000001a1a1d824 */ /* 0x000fe200078e0a07 */
[C---:B------:R-:W-:Y:S01]  /*2b40*/  ISETP.GT.U32.AND P5, PT, R7.reuse, R203, PT ;  /* 0x000000cb0700720c */ /* 0x040fe20003fa4070 */
[----:B------:R-:W-:Y:S01]  /*2b50*/  IMAD R3, R7, R4, R11 ;  /* 0x0000000407037224 */ /* 0x000fe200078e020b */
[----:B------:R-:W-:Y:S01]  /*2b60*/  LOP3.LUT R4, R216, 0xe0, RZ, 0xfc, !PT ;  /* 0x000000e0d8047812 */ /* 0x000fe200078efcff */
[----:B------:R-:W-:Y:S01]  /*2b70*/  @!P0 IMAD.MOV R144, RZ, RZ, -R144 ;  /* 0x000000ffff908224 */ /* 0x000fe200078e0a90 */
[----:B------:R-:W-:Y:S01]  /*2b80*/  ISETP.GE.AND P0, PT, R5, RZ, PT ;  /* 0x000000ff0500720c */ /* 0x000fe20003f06270 */
[----:B------:R-:W-:Y:S01]  /*2b90*/  @!P6 IMAD.IADD R234, R234, 0x1, -R7 ;  /* 0x00000001eaeae824 */ /* 0x000fe200078e0a07 */
[----:B------:R-:W-:Y:S01]  /*2ba0*/  ISETP.GT.U32.AND P6, PT, R7, R3, PT ;  /* 0x000000030700720c */ /* 0x000fe20003fc4070 */
[----:B------:R-:W-:Y:S01]  /*2bb0*/  @!P3 IMAD.MOV R159, RZ, RZ, -R159 ;  /* 0x000000ffff9fb224 */ /* 0x000fe200078e0a9f */
[----:B------:R-:W-:Y:S01]  /*2bc0*/  LOP3.LUT R5, R216, 0xd8, RZ, 0xfc, !PT ;  /* 0x000000d8d8057812 */ /* 0x000fe200078efcff */
[----:B------:R-:W-:Y:S01]  /*2bd0*/  @!P4 IMAD.MOV R153, RZ, RZ, -R153 ;  /* 0x000000ffff99c224 */ /* 0x000fe200078e0a99 */
[----:B------:R-:W-:Y:S01]  /*2be0*/  IABS R210, R4 ;  /* 0x0000000400d27213 */ /* 0x000fe20000000000 */
[----:B------:R-:W-:Y:S01]  /*2bf0*/  IMAD.HI.U32 R11, R6, R211, RZ ;  /* 0x000000d3060b7227 */ /* 0x000fe200078e00ff */
[----:B------:R-:W-:-:S02]  /*2c00*/  IABS R209, R5 ;  /* 0x0000000500d17213 */ /* 0x000fc40000000000 */
[----:B------:R-:W-:Y:S01]  /*2c10*/  ISETP.GE.AND P3, PT, R12, RZ, PT ;  /* 0x000000ff0c00720c */ /* 0x000fe20003f66270 */
[----:B------:R-:W-:Y:S02]  /*2c20*/  @!P5 IMAD.IADD R203, R203, 0x1, -R7 ;  /* 0x00000001cbcbd824 */ /* 0x000fe400078e0a07 */
[----:B------:R-:W-:-:S03]  /*2c30*/  IMAD.HI.U32 R10, R6, R209, RZ ;  /* 0x000000d1060a7227 */ /* 0x000fc600078e00ff */
[----:B------:R-:W-:Y:S01]  /*2c40*/  ISETP.GT.U32.AND P5, PT, R7, R203, PT ;  /* 0x000000cb0700720c */ /* 0x000fe20003fa4070 */
[----:B------:R-:W-:Y:S01]  /*2c50*/  @!P6 IMAD.IADD R3, R3, 0x1, -R7 ;  /* 0x000000010303e824 */ /* 0x000fe200078e0a07 */
[C---:B------:R-:W-:Y:S01]  /*2c60*/  ISETP.GT.U32.AND P6, PT, R7.reuse, R234, PT ;  /* 0x000000ea0700720c */ /* 0x040fe20003fc4070 */
[----:B------:R-:W-:Y:S02]  /*2c70*/  IMAD.MOV R12, RZ, RZ, -R10 ;  /* 0x000000ffff0c7224 */ /* 0x000fe400078e0a0a */
[----:B------:R-:W-:Y:S01]  /*2c80*/  IMAD.HI.U32 R10, R6, R210, RZ ;  /* 0x000000d2060a7227 */ /* 0x000fe200078e00ff */
[----:B------:R-:W-:-:S03]  /*2c90*/  ISETP.GT.U32.AND P4, PT, R7, R3, PT ;  /* 0x000000030700720c */ /* 0x000fc60003f84070 */
[----:B------:R-:W-:Y:S02]  /*2ca0*/  IMAD.MOV R10, RZ, RZ, -R10 ;  /* 0x000000ffff0a7224 */ /* 0x000fe400078e0a0a */
[C---:B------:R-:W-:Y:S02]  /*2cb0*/  IMAD R209, R7.reuse, R12, R209 ;  /* 0x0000000c07d17224 */ /* 0x040fe400078e02d1 */
[----:B------:R-:W-:Y:S01]  /*2cc0*/  IMAD R210, R7, R10, R210 ;  /* 0x0000000a07d27224 */ /* 0x000fe200078e02d2 */
[----:B------:R-:W-:Y:S01]  /*2cd0*/  LOP3.LUT R10, R248, 0x7f, RZ, 0xc0, !PT ;  /* 0x0000007ff80a7812 */ /* 0x000fe200078ec0ff */
[----:B------:R-:W-:Y:S02]  /*2ce0*/  IMAD.MOV R12, RZ, RZ, -R11 ;  /* 0x000000ffff0c7224 */ /* 0x000fe400078e0a0b */
[--C-:B------:R-:W-:Y:S01]  /*2cf0*/  @!P5 IMAD.IADD R203, R203, 0x1, -R7.reuse ;  /* 0x00000001cbcbd824 */ /* 0x100fe200078e0a07 */
[C---:B------:R-:W-:Y:S01]  /*2d00*/  ISETP.GT.U32.AND P5, PT, R7.reuse, R2, PT ;  /* 0x000000020700720c */ /* 0x040fe20003fa4070 */
[----:B------:R-:W-:Y:S01]  /*2d10*/  @!P6 IMAD.IADD R234, R234, 0x1, -R7 ;  /* 0x00000001eaeae824 */ /* 0x000fe200078e0a07 */
[C---:B------:R-:W-:Y:S01]  /*2d20*/  ISETP.GT.U32.AND P6, PT, R7.reuse, R210, PT ;  /* 0x000000d20700720c */ /* 0x040fe20003fc4070 */
[----:B------:R-:W-:-:S02]  /*2d30*/  IMAD R211, R7, R12, R211 ;  /* 0x0000000c07d37224 */ /* 0x000fc400078e02d3 */
[----:B------:R-:W-:Y:S02]  /*2d40*/  @!P4 IMAD.IADD R3, R3, 0x1, -R7 ;  /* 0x000000010303c824 */ /* 0x000fe400078e0a07 */
[----:B------:R-:W-:Y:S01]  /*2d50*/  @!P1 IMAD.MOV R155, RZ, RZ, -R155 ;  /* 0x000000ffff9b9224 */ /* 0x000fe200078e0a9b */
[----:B------:R-:W-:Y:S01]  /*2d60*/  ISETP.GT.U32.AND P4, PT, R7, R211, PT ;  /* 0x000000d30700720c */ /* 0x000fe20003f84070 */
[----:B------:R-:W-:-:S04]  /*2d70*/  IMAD.HI.U32 R11, R6, R212, RZ ;  /* 0x000000d4060b7227 */ /* 0x000fc800078e00ff */
[--C-:B------:R-:W-:Y:S01]  /*2d80*/  @!P5 IMAD.IADD R2, R2, 0x1, -R7.reuse ;  /* 0x000000010202d824 */ /* 0x100fe200078e0a07 */
[C---:B------:R-:W-:Y:S01]  /*2d90*/  ISETP.GT.U32.AND P5, PT, R7.reuse, R209, PT ;  /* 0x000000d10700720c */ /* 0x040fe20003fa4070 */
[----:B------:R-:W-:Y:S02]  /*2da0*/  @!P6 IMAD.IADD R210, R210, 0x1, -R7 ;  /* 0x00000001d2d2e824 */ /* 0x000fe400078e0a07 */
[----:B------:R-:W-:Y:S01]  /*2db0*/  IMAD.MOV R11, RZ, RZ, -R11 ;  /* 0x000000ffff0b7224 */ /* 0x000fe200078e0a0b */
[C---:B------:R-:W-:Y:S01]  /*2dc0*/  ISETP.GT.U32.AND P1, PT, R7.reuse, R2, PT ;  /* 0x000000020700720c */ /* 0x040fe20003f24070 */
[----:B------:R-:W-:Y:S01]  /*2dd0*/  IMAD.HI.U32 R12, R6, R213, RZ ;  /* 0x000000d5060c7227 */ /* 0x000fe200078e00ff */
[----:B------:R-:W-:-:S03]  /*2de0*/  ISETP.GT.U32.AND P6, PT, R7, R210, PT ;  /* 0x000000d20700720c */ /* 0x000fc60003fc4070 */
[--C-:B------:R-:W-:Y:S02]  /*2df0*/  @!P4 IMAD.IADD R211, R211, 0x1, -R7.reuse ;  /* 0x00000001d3d3c824 */ /* 0x100fe400078e0a07 */
[C---:B------:R-:W-:Y:S02]  /*2e00*/  IMAD R212, R7.reuse, R11, R212 ;  /* 0x0000000b07d47224 */ /* 0x040fe400078e02d4 */
[----:B------:R-:W-:Y:S01]  /*2e10*/  IMAD.MOV R12, RZ, RZ, -R12 ;  /* 0x000000ffff0c7224 */ /* 0x000fe200078e0a0c */
[----:B------:R-:W-:Y:S01]  /*2e20*/  ISETP.GT.U32.AND P4, PT, R7, R211, PT ;  /* 0x000000d30700720c */ /* 0x000fe20003f84070 */
[----:B------:R-:W-:Y:S02]  /*2e30*/  IMAD R28, R9, 0x100, R10 ;  /* 0x00000100091c7824 */ /* 0x000fe400078e020a */
[--C-:B------:R-:W-:Y:S01]  /*2e40*/  @!P1 IMAD.IADD R2, R2, 0x1, -R7.reuse ;  /* 0x0000000102029824 */ /* 0x100fe200078e0a07 */
[----:B------:R-:W-:Y:S01]  /*2e50*/  ISETP.NE.U32.AND P1, PT, R10, RZ, PT ;  /* 0x000000ff0a00720c */ /* 0x000fe20003f25070 */
[----:B------:R-:W-:Y:S01]  /*2e60*/  @!P6 IMAD.IADD R210, R210, 0x1, -R7 ;  /* 0x00000001d2d2e824 */ /* 0x000fe200078e0a07 */
[C---:B------:R-:W-:Y:S01]  /*2e70*/  ISETP.GT.U32.AND P6, PT, R7.reuse, R212, PT ;  /* 0x000000d40700720c */ /* 0x040fe20003fc4070 */
[----:B------:R-:W-:Y:S01]  /*2e80*/  IMAD R213, R7, R12, R213 ;  /* 0x0000000c07d57224 */ /* 0x000fe200078e02d5 */
[----:B------:R-:W-:Y:S01]  /*2e90*/  STL [R1+0x188], R28 ;  /* 0x0001881c01007387 */ /* 0x000fe20000100800 */
[----:B------:R-:W-:-:S03]  /*2ea0*/  IMAD.HI.U32 R10, R6, R218, RZ ;  /* 0x000000da060a7227 */ /* 0x000fc600078e00ff */
[----:B------:R-:W1:Y:S01]  /*2eb0*/  LDS R12, [UR9] ;  /* 0x00000009ff0c7984 */ /* 0x000e620008000800 */
[--C-:B------:R-:W-:Y:S02]  /*2ec0*/  @!P5 IMAD.IADD R209, R209, 0x1, -R7.reuse ;  /* 0x00000001d1d1d824 */ /* 0x100fe400078e0a07 */
[--C-:B------:R-:W-:Y:S01]  /*2ed0*/  @!P4 IMAD.IADD R211, R211, 0x1, -R7.reuse ;  /* 0x00000001d3d3c824 */ /* 0x100fe200078e0a07 */
[C---:B------:R-:W-:Y:S01]  /*2ee0*/  ISETP.GT.U32.AND P4, PT, R7.reuse, R213, PT ;  /* 0x000000d50700720c */ /* 0x040fe20003f84070 */
[--C-:B------:R-:W-:Y:S01]  /*2ef0*/  @!P2 IMAD.IADD R154, R154, 0x1, -R7.reuse ;  /* 0x000000019a9aa824 */ /* 0x100fe200078e0a07 */
[C---:B------:R-:W-:Y:S01]  /*2f00*/  ISETP.GT.U32.AND P5, PT, R7.reuse, R209, PT ;  /* 0x000000d10700720c */ /* 0x040fe20003fa4070 */
[----:B------:R-:W-:Y:S02]  /*2f10*/  IMAD.MOV R10, RZ, RZ, -R10 ;  /* 0x000000ffff0a7224 */ /* 0x000fe400078e0a0a */
[----:B------:R-:W-:Y:S01]  /*2f20*/  @!P6 IMAD.IADD R212, R212, 0x1, -R7 ;  /* 0x00000001d4d4e824 */ /* 0x000fe200078e0a07 */
[C---:B------:R-:W-:Y:S01]  /*2f30*/  ISETP.GT.U32.AND P2, PT, R7.reuse, R154, PT ;  /* 0x0000009a0700720c */ /* 0x040fe20003f44070 */
[----:B------:R-:W-:-:S02]  /*2f40*/  IMAD R218, R7, R10, R218 ;  /* 0x0000000a07da7224 */ /* 0x000fc400078e02da */
[----:B------:R-:W-:-:S03]  /*2f50*/  IMAD.HI.U32 R9, R6, R160, RZ ;  /* 0x000000a006097227 */ /* 0x000fc600078e00ff */
[----:B------:R-:W-:Y:S01]  /*2f60*/  ISETP.GT.U32.AND P6, PT, R7, R218, PT ;  /* 0x000000da0700720c */ /* 0x000fe20003fc4070 */
[--C-:B------:R-:W-:Y:S01]  /*2f70*/  @!P4 IMAD.IADD R213, R213, 0x1, -R7.reuse ;  /* 0x00000001d5d5c824 */ /* 0x100fe200078e0a07 */
[----:B------:R-:W-:Y:S01]  /*2f80*/  ISETP.GT.U32.AND P4, PT, R7, R212, PT ;  /* 0x000000d40700720c */ /* 0x000fe20003f84070 */
[--C-:B------:R-:W-:Y:S01]  /*2f90*/  @!P5 IMAD.IADD R209, R209, 0x1, -R7.reuse ;  /* 0x00000001d1d1d824 */ /* 0x100fe200078e0a07 */
[----:B------:R-:W-:Y:S01]  /*2fa0*/  ISETP.GE.AND P5, PT, R216, RZ, PT ;  /* 0x000000ffd800720c */ /* 0x000fe20003fa6270 */
[----:B------:R-:W-:Y:S01]  /*2fb0*/  @!P3 IMAD.MOV R146, RZ, RZ, -R146 ;  /* 0x000000ffff92b224 */ /* 0x000fe200078e0a92 */
[C---:B------:R-:W-:Y:S01]  /*2fc0*/  ISETP.GT.U32.AND P3, PT, R7.reuse, R213, PT ;  /* 0x000000d50700720c */ /* 0x040fe20003f64070 */
[----:B------:R-:W-:Y:S01]  /*2fd0*/  @!P2 IMAD.IADD R154, R154, 0x1, -R7 ;  /* 0x000000019a9aa824 */ /* 0x000fe200078e0a07 */
[----:B------:R-:W-:Y:S01]  /*2fe0*/  ISETP.GT.U32.AND P2, PT, R7, R205, PT ;  /* 0x000000cd0700720c */ /* 0x000fe20003f44070 */
[----:B------:R-:W-:Y:S01]  /*2ff0*/  IMAD.MOV R11, RZ, RZ, -R9 ;  /* 0x000000ffff0b7224 */ /* 0x000fe200078e0a09 */
[----:B------:R-:W-:Y:S01]  /*3000*/  LOP3.LUT R216, R216, 0xf8, RZ, 0xfc, !PT ;  /* 0x000000f8d8d87812 */ /* 0x000fe200078efcff */
[----:B------:R-:W-:-:S03]  /*3010*/  IMAD.HI.U32 R9, R6, R156, RZ ;  /* 0x0000009c06097227 */ /* 0x000fc600078e00ff */
[----:B------:R-:W-:Y:S01]  /*3020*/  IABS R152, R216 ;  /* 0x000000d800987213 */ /* 0x000fe20000000000 */
[----:B------:R-:W-:Y:S02]  /*3030*/  @!P6 IMAD.IADD R218, R218, 0x1, -R7 ;  /* 0x00000001dadae824 */ /* 0x000fe400078e0a07 */
[----:B------:R-:W-:Y:S02]  /*3040*/  IMAD.MOV R9, RZ, RZ, -R9 ;  /* 0x000000ffff097224 */ /* 0x000fe400078e0a09 */
[C---:B------:R-:W-:Y:S01]  /*3050*/  IMAD R160, R7.reuse, R11, R160 ;  /* 0x0000000b07a07224 */ /* 0x040fe200078e02a0 */
[----:B------:R-:W-:Y:S01]  /*3060*/  ISETP.GT.U32.AND P6, PT, R7, R218, PT ;  /* 0x000000da0700720c */ /* 0x000fe20003fc4070 */
[----:B------:R-:W-:Y:S01]  /*3070*/  IMAD.HI.U32 R10, R6, R152, RZ ;  /* 0x00000098060a7227 */ /* 0x000fe200078e00ff */
[----:B-1----:R-:W-:-:S03]  /*3080*/  R2UR UR8, R12 ;  /* 0x000000000c0872ca */ /* 0x002fc600000e0000 */
[----:B------:R-:W-:Y:S01]  /*3090*/  IMAD R156, R7, R9, R156 ;  /* 0x00000009079c7224 */ /* 0x000fe200078e029c */
[----:B------:R-:W-:Y:S01]  /*30a0*/  IABS R9, R28 ;  /* 0x0000001c00097213 */ /* 0x000fe20000000000 */
[--C-:B------:R-:W-:Y:S01]  /*30b0*/  @!P3 IMAD.IADD R213, R213, 0x1, -R7.reuse ;  /* 0x00000001d5d5b824 */ /* 0x100fe200078e0a07 */
[----:B------:R-:W-:Y:S01]  /*30c0*/  ISETP.GT.U32.AND P3, PT, R7, R160, PT ;  /* 0x000000a00700720c */ /* 0x000fe20003f64070 */
[--C-:B------:R-:W-:Y:S02]  /*30d0*/  @!P2 IMAD.IADD R205, R205, 0x1, -R7.reuse ;  /* 0x00000001cdcda824 */ /* 0x100fe400078e0a07 */
[----:B------:R-:W-:Y:S02]  /*30e0*/  IMAD.MOV R10, RZ, RZ, -R10 ;  /* 0x000000ffff0a7224 */ /* 0x000fe400078e0a0a */
[----:B------:R-:W-:Y:S01]  /*30f0*/  @!P4 IMAD.IADD R212, R212, 0x1, -R7 ;  /* 0x00000001d4d4c824 */ /* 0x000fe200078e0a07 */
[C---:B------:R-:W-:Y:S01]  /*3100*/  ISETP.GT.U32.AND P4, PT, R7.reuse, R156, PT ;  /* 0x0000009c0700720c */ /* 0x040fe20003f84070 */
[----:B------:R-:W-:Y:S01]  /*3110*/  IMAD.HI.U32 R11, R6, R158, RZ ;  /* 0x0000009e060b7227 */ /* 0x000fe200078e00ff */
[----:B------:R-:W-:-:S03]  /*3120*/  ISETP.GT.U32.AND P2, PT, R7, R205, PT ;  /* 0x000000cd0700720c */ /* 0x000fc60003f44070 */
[C---:B------:R-:W-:Y:S02]  /*3130*/  IMAD R152, R7.reuse, R10, R152 ;  /* 0x0000000a07987224 */ /* 0x040fe400078e0298 */
[----:B------:R-:W-:Y:S02]  /*3140*/  IMAD.MOV R11, RZ, RZ, -R11 ;  /* 0x000000ffff0b7224 */ /* 0x000fe400078e0a0b */
[--C-:B------:R-:W-:Y:S01]  /*3150*/  @!P6 IMAD.IADD R218, R218, 0x1, -R7.reuse ;  /* 0x00000001dadae824 */ /* 0x100fe200078e0a07 */
[----:B------:R-:W-:Y:S01]  /*3160*/  ISETP.GT.U32.AND P6, PT, R7, R152, PT ;  /* 0x000000980700720c */ /* 0x000fe20003fc4070 */
[----:B------:R-:W-:Y:S02]  /*3170*/  VIADD R219, R219, 0xdc ;  /* 0x000000dcdbdb7836 */ /* 0x000fe40000000000 */
[C---:B------:R-:W-:Y:S02]  /*3180*/  IMAD R158, R7.reuse, R11, R158 ;  /* 0x0000000b079e7224 */ /* 0x040fe400078e029e */
[--C-:B------:R-:W-:Y:S01]  /*3190*/  @!P3 IMAD.IADD R160, R160, 0x1, -R7.reuse ;  /* 0x00000001a0a0b824 */ /* 0x100fe200078e0a07 */
[----:B------:R-:W-:Y:S01]  /*31a0*/  IABS R148, R219 ;  /* 0x000000db00947213 */ /* 0x000fe20000000000 */
[----:B------:R-:W-:Y:S01]  /*31b0*/  @!P4 IMAD.IADD R156, R156, 0x1, -R7 ;  /* 0x000000019c9cc824 */ /* 0x000fe200078e0a07 */
[----:B------:R-:W-:Y:S01]  /*31c0*/  BAR.SYNC.DEFER_BLOCKING 0x0 ;  /* 0x0000000000007b1d */ /* 0x000fe20000010000 */
[C---:B------:R-:W-:Y:S01]  /*31d0*/  ISETP.GT.U32.AND P4, PT, R7.reuse, R158, PT ;  /* 0x0000009e0700720c */ /* 0x040fe20003f84070 */
[----:B------:R-:W-:Y:S01]  /*31e0*/  @!P0 IMAD.MOV R147, RZ, RZ, -R147 ;  /* 0x000000ffff938224 */ /* 0x000fe200078e0a93 */
[----:B------:R-:W-:Y:S01]  /*31f0*/  ISETP.GT.U32.AND P0, PT, R7, R160, PT ;  /* 0x000000a00700720c */ /* 0x000fe20003f04070 */
[----:B------:R-:W-:Y:S01]  /*3200*/  @!P2 IMAD.IADD R205, R205, 0x1, -R7 ;  /* 0x00000001cdcda824 */ /* 0x000fe200078e0a07 */
[----:B------:R-:W-:Y:S01]  /*3210*/  ISETP.GE.AND P2, PT, R13, RZ, PT ;  /* 0x000000ff0d00720c */ /* 0x000fe20003f46270 */
[----:B------:R-:W-:Y:S01]  /*3220*/  IMAD.HI.U32 R6, R6, R148, RZ ;  /* 0x0000009406067227 */ /* 0x000fe200078e00ff */
[----:B------:R-:W-:-:S03]  /*3230*/  ISETP.GE.AND P3, PT, R14, RZ, PT ;  /* 0x000000ff0e00720c */ /* 0x000fc60003f66270 */
[----:B------:R-:W-:Y:S02]  /*3240*/  VIADD R27, R28, 0x80 ;  /* 0x000000801c1b7836 */ /* 0x000fe40000000000 */
[----:B------:R-:W-:Y:S01]  /*3250*/  @!P6 IMAD.IADD R152, R152, 0x1, -R7 ;  /* 0x000000019898e824 */ /* 0x000fe200078e0a07 */
[C---:B------:R-:W-:Y:S01]  /*3260*/  ISETP.GT.U32.AND P6, PT, R7.reuse, R156, PT ;  /* 0x0000009c0700720c */ /* 0x040fe20003fc4070 */
[----:B------:R-:W-:Y:S01]  /*3270*/  IMAD.MOV R10, RZ, RZ, -R6 ;  /* 0x000000ffff0a7224 */ /* 0x000fe200078e0a06 */
[----:B------:R-:W-:Y:S01]  /*3280*/  IABS R11, R27 ;  /* 0x0000001b000b7213 */ /* 0x000fe20000000000 */
[----:B------:R-:W-:Y:S01]  /*3290*/  IMAD.HI.U32 R6, R8, R9, RZ ;  /* 0x0000000908067227 */ /* 0x000fe200078e00ff */
[----:B------:R1:W-:Y:S03]  /*32a0*/  STL [R1+0x18c], R27 ;  /* 0x00018c1b01007387 */ /* 0x0003e60000100800 */
[----:B------:R-:W-:-:S02]  /*32b0*/  IMAD R148, R7, R10, R148 ;  /* 0x0000000a07947224 */ /* 0x000fc400078e0294 */
[----:B------:R-:W-:Y:S02]  /*32c0*/  IMAD.MOV R6, RZ, RZ, -R6 ;  /* 0x000000ffff067224 */ /* 0x000fe400078e0a06 */
[----:B------:R-:W-:Y:S01]  /*32d0*/  @!P4 IMAD.IADD R158, R158, 0x1, -R7 ;  /* 0x000000019e9ec824 */ /* 0x000fe200078e0a07 */
[----:B------:R-:W-:Y:S01]  /*32e0*/  ISETP.GT.U32.AND P4, PT, R7, R152, PT ;  /* 0x000000980700720c */ /* 0x000fe20003f84070 */
[----:B------:R-:W-:-:S04]  /*32f0*/  IMAD.HI.U32 R8, R8, R11, RZ ;  /* 0x0000000b08087227 */ /* 0x000fc800078e00ff */
[----:B------:R-:W-:Y:S01]  /*3300*/  @!P0 IMAD.IADD R160, R160, 0x1, -R7 ;  /* 0x00000001a0a08824 */ /* 0x000fe200078e0a07 */
[C---:B------:R-:W-:Y:S01]  /*3310*/  ISETP.GT.U32.AND P0, PT, R7.reuse, R148, PT ;  /* 0x000000940700720c */ /* 0x040fe20003f04070 */
[----:B------:R-:W-:Y:S02]  /*3320*/  IMAD R9, R0, R6, R9 ;  /* 0x0000000600097224 */ /* 0x000fe400078e0209 */
[----:B------:R-:W-:Y:S01]  /*3330*/  @!P2 IMAD.MOV R145, RZ, RZ, -R145 ;  /* 0x000000ffff91a224 */ /* 0x000fe200078e0a91 */
[----:B------:R-:W-:Y:S01]  /*3340*/  ISETP.GT.U32.AND P2, PT, R7, R158, PT ;  /* 0x0000009e0700720c */ /* 0x000fe20003f44070 */
[----:B------:R-:W-:Y:S02]  /*3350*/  IMAD.MOV R8, RZ, RZ, -R8 ;  /* 0x000000ffff087224 */ /* 0x000fe400078e0a08 */
[----:B------:R-:W-:Y:S01]  /*3360*/  @!P6 IMAD.IADD R156, R156, 0x1, -R7 ;  /* 0x000000019c9ce824 */ /* 0x000fe200078e0a07 */
[C---:B------:R-:W-:Y:S01]  /*3370*/  ISETP.GT.U32.AND P6, PT, R0.reuse, R9, PT ;  /* 0x000000090000720c */ /* 0x040fe20003fc4070 */
[----:B------:R-:W-:-:S02]  /*3380*/  IMAD R11, R0, R8, R11 ;  /* 0x00000008000b7224 */ /* 0x000fc400078e020b */
[----:B------:R-:W-:Y:S01]  /*3390*/  @!P3 IMAD.MOV R165, RZ, RZ, -R165 ;  /* 0x000000ffffa5b224 */ /* 0x000fe200078e0aa5 */
[----:B------:R-:W-:Y:S01]  /*33a0*/  ISETP.GE.AND P3, PT, R15, RZ, PT ;  /* 0x000000ff0f00720c */ /* 0x000fe20003f66270 */
[--C-:B------:R-:W-:Y:S01]  /*33b0*/  @!P4 IMAD.IADD R152, R152, 0x1, -R7.reuse ;  /* 0x000000019898c824 */ /* 0x100fe200078e0a07 */
[----:B------:R-:W-:Y:S01]  /*33c0*/  ISETP.GT.U32.AND P4, PT, R0, R11, PT ;  /* 0x0000000b0000720c */ /* 0x000fe20003f84070 */
[--C-:B------:R-:W-:Y:S02]  /*33d0*/  @!P0 IMAD.IADD R148, R148, 0x1, -R7.reuse ;  /* 0x0000000194948824 */ /* 0x100fe400078e0a07 */
[----:B------:R-:W-:Y:S01]  /*33e0*/  @!P2 IMAD.IADD R158, R158, 0x1, -R7 ;  /* 0x000000019e9ea824 */ /* 0x000fe200078e0a07 */
[----:B------:R-:W-:Y:S01]  /*33f0*/  ISETP.GE.AND P2, PT, R17, RZ, PT ;  /* 0x000000ff1100720c */ /* 0x000fe20003f46270 */
[----:B------:R-:W-:Y:S01]  /*3400*/  @!P5 IMAD.MOV R160, RZ, RZ, -R160 ;  /* 0x000000ffffa0d224 */ /* 0x000fe200078e0aa0 */
[----:B------:R-:W-:Y:S01]  /*3410*/  ISETP.GE.AND P5, PT, R16, RZ, PT ;  /* 0x000000ff1000720c */ /* 0x000fe20003fa6270 */
[----:B------:R-:W-:Y:S01]  /*3420*/  @!P6 IMAD.IADD R9, R9, 0x1, -R0 ;  /* 0x000000010909e824 */ /* 0x000fe200078e0a00 */
[----:B------:R-:W-:Y:S01]  /*3430*/  ISETP.GT.U32.AND P0, PT, R7, R148, PT ;  /* 0x000000940700720c */ /* 0x000fe20003f04070 */
[----:B------:R-:W-:Y:S01]  /*3440*/  VIADD R6, R250, 0xffffffec ;  /* 0xffffffecfa067836 */ /* 0x000fe20000000000 */
[----:B------:R-:W-:Y:S01]  /*3450*/  ISETP.GE.AND P6, PT, R19, RZ, PT ;  /* 0x000000ff1300720c */ /* 0x000fe20003fc6270 */
[----:B------:R-:W-:Y:S01]  /*3460*/  @!P3 IMAD.MOV R164, RZ, RZ, -R164 ;  /* 0x000000ffffa4b224 */ /* 0x000fe200078e0aa4 */
[----:B------:R-:W-:Y:S01]  /*3470*/  ISETP.GE.AND P3, PT, R18, RZ, PT ;  /* 0x000000ff1200720c */ /* 0x000fe20003f66270 */
[----:B------:R-:W-:Y:S01]  /*3480*/  @!P4 IMAD.IADD R11, R11, 0x1, -R0 ;  /* 0x000000010b0bc824 */ /* 0x000fe200078e0a00 */
[----:B------:R-:W-:Y:S01]  /*3490*/  ISETP.GT.U32.AND P4, PT, R0, R9, PT ;  /* 0x000000090000720c */ /* 0x000fe20003f84070 */
[----:B------:R-:W-:-:S02]  /*34a0*/  VIADD R14, R250, 0xffffffe6 ;  /* 0xffffffe6fa0e7836 */ /* 0x000fc40000000000 */
[----:B------:R-:W-:Y:S01]  /*34b0*/  @!P2 IMAD.MOV R162, RZ, RZ, -R162 ;  /* 0x000000ffffa2a224 */ /* 0x000fe200078e0aa2 */
[----:B------:R-:W-:Y:S01]  /*34c0*/  ISETP.GT.U32.AND P2, PT, R0, R11, PT ;  /* 0x0000000b0000720c */ /* 0x000fe20003f44070 */
[----:B------:R-:W-:Y:S01]  /*34d0*/  @!P5 IMAD.MOV R163, RZ, RZ, -R163 ;  /* 0x000000ffffa3d224 */ /* 0x000fe200078e0aa3 */
[----:B------:R-:W-:Y:S01]  /*34e0*/  ISETP.GE.AND P5, PT, R20, RZ, PT ;  /* 0x000000ff1400720c */ /* 0x000fe20003fa6270 */
[----:B------:R-:W-:Y:S01]  /*34f0*/  @!P0 IMAD.IADD R148, R148, 0x1, -R7 ;  /* 0x0000000194948824 */ /* 0x000fe200078e0a07 */
[----:B------:R-:W-:Y:S01]  /*3500*/  ISETP.GE.AND P0, PT, R28, RZ, PT ;  /* 0x000000ff1c00720c */ /* 0x000fe20003f06270 */
[----:B------:R-:W-:Y:S01]  /*3510*/  @!P6 IMAD.MOV R157, RZ, RZ, -R157 ;  /* 0x000000ffff9de224 */ /* 0x000fe200078e0a9d */
[----:B------:R-:W-:Y:S01]  /*3520*/  ISETP.GE.AND P6, PT, R27, RZ, PT ;  /* 0x000000ff1b00720c */ /* 0x000fe20003fc6270 */
[----:B------:R-:W-:Y:S01]  /*3530*/  @!P3 IMAD.MOV R154, RZ, RZ, -R154 ;  /* 0x000000ffff9ab224 */ /* 0x000fe200078e0a9a */
[----:B------:R-:W-:Y:S01]  /*3540*/  ISETP.GE.AND P3, PT, R21, RZ, PT ;  /* 0x000000ff1500720c */ /* 0x000fe20003f66270 */
[----:B------:R-:W-:Y:S01]  /*3550*/  @!P4 IMAD.IADD R9, R9, 0x1, -R0 ;  /* 0x000000010909c824 */ /* 0x000fe200078e0a00 */
[----:B------:R-:W-:Y:S01]  /*3560*/  ISETP.GE.AND P4, PT, R22, RZ, PT ;  /* 0x000000ff1600720c */ /* 0x000fe20003f86270 */
[----:B------:R-:W-:-:S02]  /*3570*/  VIADD R7, R250, 0xffffffee ;  /* 0xffffffeefa077836 */ /* 0x000fc40000000000 */
[----:B------:R-:W-:Y:S01]  /*3580*/  @!P2 IMAD.IADD R11, R11, 0x1, -R0 ;  /* 0x000000010b0ba824 */ /* 0x000fe200078e0a00 */
[----:B------:R-:W-:Y:S01]  /*3590*/  ISETP.GE.AND P2, PT, R23, RZ, PT ;  /* 0x000000ff1700720c */ /* 0x000fe20003f46270 */
[----:B------:R-:W-:Y:S01]  /*35a0*/  @!P5 IMAD.MOV R161, RZ, RZ, -R161 ;  /* 0x000000ffffa1d224 */ /* 0x000fe200078e0aa1 */
[----:B------:R-:W-:Y:S01]  /*35b0*/  ISETP.NE.AND P5, PT, R174, RZ, PT ;  /* 0x000000ffae00720c */ /* 0x000fe20003fa5270 */
[----:B------:R-:W-:Y:S01]  /*35c0*/  @!P0 IMAD.MOV R9, RZ, RZ, -R9 ;  /* 0x000000ffff098224 */ /* 0x000fe200078e0a09 */
[----:B------:R-:W-:Y:S01]  /*35d0*/  LOP3.LUT R174, RZ, R174, RZ, 0x33, !PT ;  /* 0x000000aeffae7212 */ /* 0x000fe200078e33ff */
[----:B------:R-:W-:Y:S01]  /*35e0*/  @!P6 IMAD.MOV R11, RZ, RZ, -R11 ;  /* 0x000000ffff0be224 */ /* 0x000fe200078e0a0b */
[----:B------:R-:W-:Y:S01]  /*35f0*/  ISETP.GE.AND P0, PT, R24, RZ, PT ;  /* 0x000000ff1800720c */ /* 0x000fe20003f06270 */
[----:B------:R-:W-:Y:S01]  /*3600*/  VIADD R0, R250, 0xffffffed ;  /* 0xffffffedfa007836 */ /* 0x000fe20000000000 */
[C---:B------:R-:W-:Y:S01]  /*3610*/  SEL R22, R174.reuse, R9, !P5 ;  /* 0x00000009ae167207 */ /* 0x040fe20006800000 */
[----:B------:R-:W-:Y:S01]  /*3620*/  @!P3 IMAD.MOV R205, RZ, RZ, -R205 ;  /* 0x000000ffffcdb224 */ /* 0x000fe200078e0acd */
[----:B------:R-:W-:Y:S01]  /*3630*/  SEL R174, R174, R11, !P5 ;  /* 0x0000000baeae7207 */ /* 0x000fe20006800000 */
[----:B------:R-:W-:Y:S01]  /*3640*/  @!P4 IMAD.MOV R204, RZ, RZ, -R204 ;  /* 0x000000ffffccc224 */ /* 0x000fe200078e0acc */
[----:B------:R-:W-:Y:S01]  /*3650*/  ISETP.GE.U32.AND P5, PT, R0, 0x7fffffce, PT ;  /* 0x7fffffce0000780c */ /* 0x000fe20003fa6070 */
[----:B------:R-:W-:Y:S01]  /*3660*/  VIADD R0, R250, 0xffffffe9 ;  /* 0xffffffe9fa007836 */ /* 0x000fe20000000000 */
[----:B------:R-:W-:Y:S01]  /*3670*/  ISETP.GE.U32.AND P3, PT, R6, 0x7fffffcd, PT ;  /* 0x7fffffcd0600780c */ /* 0x000fe20003f66070 */
[C---:B------:R-:W-:Y:S01]  /*3680*/  VIADD R6, R250.reuse, 0xffffffe8 ;  /* 0xffffffe8fa067836 */ /* 0x040fe20000000000 */
[----:B------:R-:W-:Y:S01]  /*3690*/  ISETP.GE.U32.AND P4, PT, R7, 0x7fffffcf, PT ;  /* 0x7fffffcf0700780c */ /* 0x000fe20003f86070 */
[C---:B------:R-:W-:Y:S01]  /*36a0*/  VIADD R9, R250.reuse, 0xffffffea ;  /* 0xffffffeafa097836 */ /* 0x040fe20000000000 */
[----:B------:R-:W-:Y:S01]  /*36b0*/  SEL R8, RZ, 0x1fffe, P5 ;  /* 0x0001fffeff087807 */ /* 0x000fe20002800000 */
[C---:B------:R-:W-:Y:S01]  /*36c0*/  VIADD R13, R250.reuse, 0xffffffe7 ;  /* 0xffffffe7fa0d7836 */ /* 0x040fe20000000000 */
[----:B------:R-:W-:Y:S01]  /*36d0*/  SEL R7, RZ, 0x1, P3 ;  /* 0x00000001ff077807 */ /* 0x000fe20001800000 */
[----:B------:R-:W-:Y:S01]  /*36e0*/  VIADD R17, R250, 0xffffffe3 ;  /* 0xffffffe3fa117836 */ /* 0x000fe20000000000 */
[----:B------:R-:W-:Y:S01]  /*36f0*/  ISETP.GE.U32.AND P5, PT, R0, 0x7fffffca, PT ;  /* 0x7fffffca0000780c */ /* 0x000fe20003fa6070 */
[----:B------:R-:W-:Y:S01]  /*3700*/  VIADD R0, R250, 0xffffffeb ;  /* 0xffffffebfa007836 */ /* 0x000fe20000000000 */
[----:B------:R-:W-:Y:S01]  /*3710*/  ISETP.GE.U32.AND P3, PT, R6, 0x7fffffc9, PT ;  /* 0x7fffffc90600780c */ /* 0x000fe20003f66070 */
[C---:B------:R-:W-:Y:S01]  /*3720*/  VIADD R21, R250.reuse, 0xffffffef ;  /* 0xffffffeffa157836 */ /* 0x040fe20000000000 */
[----:B------:R-:W-:Y:S01]  /*3730*/  SEL R6, RZ, 0x4, P4 ;  /* 0x00000004ff067807 */ /* 0x000fe20002000000 */
[----:B------:R-:W-:Y:S01]  /*3740*/  IMAD.IADD R8, R7, 0x1, R8 ;  /* 0x0000000107087824 */ /* 0x000fe200078e0208 */
[----:B------:R-:W-:Y:S01]  /*3750*/  ISETP.GE.U32.AND P4, PT, R9, 0x7fffffcb, PT ;  /* 0x7fffffcb0900780c */ /* 0x000fe20003f86070 */
[----:B------:R-:W-:Y:S01]  /*3760*/  VIADD R9, R250, 0xffffffe4 ;  /* 0xffffffe4fa097836 */ /* 0x000fe20000000000 */
[----:B------:R-:W-:Y:S01]  /*3770*/  SEL R11, RZ, 0x1, P3 ;  /* 0x00000001ff0b7807 */ /* 0x000fe20001800000 */
[----:B------:R-:W-:Y:S01]  /*3780*/  @!P2 IMAD.MOV R203, RZ, RZ, -R203 ;  /* 0x000000ffffcba224 */ /* 0x000fe200078e0acb */
[----:B------:R-:W-:Y:S01]  /*3790*/  ISETP.GE.U32.AND P3, PT, R0, 0x7fffffcc, PT ;  /* 0x7fffffcc0000780c */ /* 0x000fe20003f66070 */
[----:B------:R-:W-:Y:S01]  /*37a0*/  VIADD R0, R250, 0xffffffe5 ;  /* 0xffffffe5fa007836 */ /* 0x000fe20000000000 */
[----:B------:R-:W-:-:S02]  /*37b0*/  SEL R12, RZ, 0x1fffe, P5 ;  /* 0x0001fffeff0c7807 */ /* 0x000fc40002800000 */
[----:B------:R-:W-:Y:S02]  /*37c0*/  ISETP.GE.U32.AND P5, PT, R9, 0x7fffffc5, PT ;  /* 0x7fffffc50900780c */ /* 0x000fe40003fa6070 */
[----:B------:R-:W-:Y:S01]  /*37d0*/  SEL R9, RZ, 0x4, P4 ;  /* 0x00000004ff097807 */ /* 0x000fe20002000000 */
[----:B------:R-:W-:Y:S01]  /*37e0*/  IMAD.IADD R11, R11, 0x1, R12 ;  /* 0x000000010b0b7824 */ /* 0x000fe200078e020c */
[----:B------:R-:W-:Y:S01]  /*37f0*/  ISETP.GE.U32.AND P4, PT, R0, 0x7fffffc6, PT ;  /* 0x7fffffc60000780c */ /* 0x000fe20003f86070 */
[----:B------:R-:W-:Y:S01]  /*3800*/  VIADD R0, R250, 0xffffffe1 ;  /* 0xffffffe1fa007836 */ /* 0x000fe20000000000 */
[----:B------:R-:W-:Y:S02]  /*3810*/  SEL R10, RZ, 0x7fff8, P3 ;  /* 0x0007fff8ff0a7807 */ /* 0x000fe40001800000 */
[----:B------:R-:W-:Y:S02]  /*3820*/  SEL R16, RZ, 0x1fffe, P4 ;  /* 0x0001fffeff107807 */ /* 0x000fe40002000000 */
[----:B------:R-:W-:Y:S01]  /*3830*/  ISETP.GE.U32.AND P4, PT, R0, 0x7fffffc2, PT ;  /* 0x7fffffc20000780c */ /* 0x000fe20003f86070 */
[----:B------:R-:W-:Y:S01]  /*3840*/  VIADD R0, R250, 0xffffffe0 ;  /* 0xffffffe0fa007836 */ /* 0x000fe20000000000 */
[----:B------:R-:W-:Y:S01]  /*3850*/  ISETP.GE.U32.AND P3, PT, R14, 0x7fffffc7, PT ;  /* 0x7fffffc70e00780c */ /* 0x000fe20003f66070 */
[----:B------:R-:W-:Y:S01]  /*3860*/  VIADD R14, R250, 0xffffffe2 ;  /* 0xffffffe2fa0e7836 */ /* 0x000fe20000000000 */
[----:B------:R-:W-:-:S02]  /*3870*/  SEL R15, RZ, 0x1, P5 ;  /* 0x00000001ff0f7807 */ /* 0x000fc40002800000 */
[----:B------:R-:W-:Y:S02]  /*3880*/  ISETP.GE.U32.AND P5, PT, R13, 0x7fffffc8, PT ;  /* 0x7fffffc80d00780c */ /* 0x000fe40003fa6070 */
[----:B------:R-:W-:Y:S01]  /*3890*/  SEL R20, RZ, 0x1fffe, P4 ;  /* 0x0001fffeff147807 */ /* 0x000fe20002000000 */
[----:B------:R-:W-:Y:S01]  /*38a0*/  IMAD.IADD R15, R15, 0x1, R16 ;  /* 0x000000010f0f7824 */ /* 0x000fe200078e0210 */
[----:B------:R-:W-:Y:S02]  /*38b0*/  ISETP.GE.U32.AND P4, PT, R0, 0x7fffffc1, PT ;  /* 0x7fffffc10000780c */ /* 0x000fe40003f86070 */
[----:B------:R-:W-:Y:S02]  /*38c0*/  SEL R13, RZ, 0x4, P3 ;  /* 0x00000004ff0d7807 */ /* 0x000fe40001800000 */
[----:B------:R-:W-:Y:S02]  /*38d0*/  ISETP.GE.U32.AND P3, PT, R14, 0x7fffffc3, PT ;  /* 0x7fffffc30e00780c */ /* 0x000fe40003f66070 */
[----:B------:R-:W-:-:S02]  /*38e0*/  SEL R14, RZ, 0x7fff8, P5 ;  /* 0x0007fff8ff0e7807 */ /* 0x000fc40002800000 */
[----:B------:R-:W-:Y:S02]  /*38f0*/  ISETP.GE.U32.AND P5, PT, R17, 0x7fffffc4, PT ;  /* 0x7fffffc41100780c */ /* 0x000fe40003fa6070 */
[----:B------:R-:W-:Y:S02]  /*3900*/  SEL R19, RZ, 0x1, P4 ;  /* 0x00000001ff137807 */ /* 0x000fe40002000000 */
[----:B------:R-:W-:Y:S02]  /*3910*/  SEL R18, RZ, 0x7fff8, P5 ;  /* 0x0007fff8ff127807 */ /* 0x000fe40002800000 */
[----:B------:R-:W-:Y:S01]  /*3920*/  ISETP.GE.U32.AND P5, PT, R21, 0x7fffffd0, PT ;  /* 0x7fffffd01500780c */ /* 0x000fe20003fa6070 */
[----:B------:R-:W-:Y:S01]  /*3930*/  IMAD.IADD R19, R19, 0x1, R20 ;  /* 0x0000000113137824 */ /* 0x000fe200078e0214 */
[----:B------:R-:W-:Y:S01]  /*3940*/  LOP3.LUT R11, R11, 0x3, RZ, 0xc0, !PT ;  /* 0x000000030b0b7812 */ /* 0x000fe200078ec0ff */
[----:B------:R-:W2:Y:S01]  /*3950*/  LDC.64 R20, c[0x0][0x3a8] ;  /* 0x0000ea00ff147b82 */ /* 0x000ea20000000a00 */
[----:B------:R-:W-:-:S02]  /*3960*/  SEL R17, RZ, 0x4, P3 ;  /* 0x00000004ff117807 */ /* 0x000fc40001800000 */
[----:B------:R-:W-:Y:S02]  /*3970*/  LOP3.LUT R19, R19, 0x3, RZ, 0xc0, !PT ;  /* 0x0000000313137812 */ /* 0x000fe400078ec0ff */
[----:B------:R-:W-:Y:S01]  /*3980*/  IADD3 R9, PT, PT, R11, R10, R9 ;  /* 0x0000000a0b097210 */ /* 0x000fe20007ffe009 */
[----:B------:R-:W-:Y:S01]  /*3990*/  VIADD R11, R250, 0xffffffff ;  /* 0xfffffffffa0b7836 */ /* 0x000fe20000000000 */
[----:B------:R-:W-:Y:S02]  /*39a0*/  SEL R7, RZ, 0x7fff8, P5 ;  /* 0x0007fff8ff077807 */ /* 0x000fe40002800000 */
[----:B------:R-:W-:Y:S02]  /*39b0*/  LOP3.LUT R8, R8, 0x3, RZ, 0xc0, !PT ;  /* 0x0000000308087812 */ /* 0x000fe400078ec0ff */
[----:B------:R-:W-:Y:S02]  /*39c0*/  LOP3.LUT R15, R15, 0x3, RZ, 0xc0, !PT ;  /* 0x000000030f0f7812 */ /* 0x000fe400078ec0ff */
[----:B------:R-:W-:-:S02]  /*39d0*/  IADD3 R17, PT, PT, R19, R18, R17 ;  /* 0x0000001213117210 */ /* 0x000fc40007ffe011 */
[----:B------:R-:W-:Y:S01]  /*39e0*/  IADD3 R7, PT, PT, R8, R7, R6 ;  /* 0x0000000708077210 */ /* 0x000fe20007ffe006 */
[----:B------:R-:W-:Y:S01]  /*39f0*/  IMAD.SHL.U32 R8, R9, 0x100, RZ ;  /* 0x0000010009087824 */ /* 0x000fe200078e00ff */
[----:B------:R-:W-:Y:S01]  /*3a00*/  IADD3 R13, PT, PT, R15, R14, R13 ;  /* 0x0000000e0f0d7210 */ /* 0x000fe20007ffe00d */
[-C--:B------:R-:W-:Y:S01]  /*3a10*/  IMAD R6, R22, R251.reuse, RZ ;  /* 0x000000fb16067224 */ /* 0x080fe200078e02ff */
[----:B------:R-:W-:Y:S01]  /*3a20*/  LOP3.LUT R10, R17, 0xf, RZ, 0xc0, !PT ;  /* 0x0000000f110a7812 */ /* 0x000fe200078ec0ff */
[----:B------:R-:W-:Y:S01]  /*3a30*/  IMAD R251, R174, R251, RZ ;  /* 0x000000fbaefb7224 */ /* 0x000fe200078e02ff */
[----:B------:R-:W-:Y:S02]  /*3a40*/  ISETP.GE.AND P6, PT, R25, RZ, PT ;  /* 0x000000ff1900720c */ /* 0x000fe40003fc6270 */
[----:B------:R-:W-:Y:S01]  /*3a50*/  ISETP.GE.AND P3, PT, R26, RZ, PT ;  /* 0x000000ff1a00720c */ /* 0x000fe20003f66270 */
[----:B--2---:R1:W-:Y:S01]  /*3a60*/  STL.64 [R1+0x28], R20 ;  /* 0x0000281401007387 */ /* 0x0043e20000100a00 */
[----:B------:R-:W-:Y:S01]  /*3a70*/  ISETP.GE.U32.AND P2, PT, R11, 0x7fffffe0, PT ;  /* 0x7fffffe00b00780c */ /* 0x000fe20003f46070 */
[----:B------:R-:W-:Y:S01]  /*3a80*/  IMAD R10, R13, 0x10, R10 ;  /* 0x000000100d0a7824 */ /* 0x000fe200078e020a */
[----:B------:R-:W-:Y:S01]  /*3a90*/  LOP3.LUT R8, R8, 0xf00, RZ, 0xe2, !PT ;  /* 0x00000f0008087812 */ /* 0x000fe200078ee2ff */
[----:B----4-:R-:W-:Y:S10]  /*3aa0*/  BRA.U UP0, `(.L_x_5) ;  /* 0x0000000100187547 */ /* 0x010ff4000b800000 */
[----:B------:R-:W-:Y:S01]  /*3ab0*/  ELECT P5, URZ, PT ;  /* 0x0000000000ff782f */ /* 0x000fe200038a0000 */
[----:B------:R-:W-:Y:S01]  /*3ac0*/  IMAD.MOV.U32 R9, RZ, RZ, 0x1 ;  /* 0x00000001ff097424 */ /* 0x000fe200078e00ff */
[----:B------:R-:W-:Y:S01]  /*3ad0*/  UMOV UR5, 0x40 ;  /* 0x0000004000057882 */ /* 0x000fe20000000000 */
[----:B------:R-:W-:Y:S01]  /*3ae0*/  UVIRTCOUNT.DEALLOC.SMPOOL 0x80 ;  /* 0x000000800000784c */ /* 0x000fe20000000000 */
[----:B------:R-:W-:-:S09]  /*3af0*/  ULEA UR5, UR4, UR5, 0x18 ;  /* 0x0000000504057291 */ /* 0x000fd2000f8ec0ff */
[----:B------:R2:W-:Y:S03]  /*3b00*/  @P5 STS.U8 [UR5], R9 ;  /* 0x00000009ff005988 */ /* 0x0005e60008000005 */
.L_x_5:
[----:B------:R-:W3:Y:S01]  /*3b10*/  LDL R249, [R1+0x28] ;  /* 0x0000280001f97983 */ /* 0x000ee20000100800 */
[----:B------:R-:W-:-:S03]  /*3b20*/  USHF.L.U32 UR4, UR6, 0x15, URZ ;  /* 0x0000001506047899 */ /* 0x000fc600080006ff */
[----:B--2---:R-:W2:Y:S01]  /*3b30*/  LDL R9, [R1+0x2c] ;  /* 0x00002c0001097983 */ /* 0x004ea20000100800 */
[----:B------:R-:W-:Y:S01]  /*3b40*/  ULOP3.LUT UR4, UR4, 0x600000, URZ, 0xc0, !UPT ;  /* 0x0060000004047892 */ /* 0x000fe2000f8ec0ff */
[C---:B------:R-:W-:Y:S01]  /*3b50*/  LEA R120, P5, R6.reuse, UR12, 0x1 ;  /* 0x0000000c06787c11 */ /* 0x040fe2000f8a08ff */
[----:B------:R-:W-:Y:S01]  /*3b60*/  VOTEU.ALL UP1, P1 ;  /* 0x0000000000ff7886 */ /* 0x000fe20000820000 */
[----:B------:R-:W-:Y:S01]  /*3b70*/  UMOV UR5, 0x1 ;  /* 0x0000000100057882 */ /* 0x000fe20000000000 */
[----:B------:R-:W-:Y:S01]  /*3b80*/  UIADD3 UR10, UPT, UPT, UR8, UR4, URZ ;  /* 0x00000004080a7290 */ /* 0x000fe2000fffe0ff */
[----:B------:R-:W-:Y:S01]  /*3b90*/  LEA.HI.X.SX32 R121, R6, UR13, 0x1, P5 ;  /* 0x0000000d06797c11 */ /* 0x000fe2000a8f0eff */
[----:B------:R-:W-:Y:S01]  /*3ba0*/  UIADD3 UR11, UPT, UPT, UR9, 0x10000, URZ ;  /* 0x00010000090b7890 */ /* 0x000fe2000fffe0ff */
[----:B------:R-:W-:Y:S01]  /*3bb0*/  LEA R118, P5, R251, UR12, 0x1 ;  /* 0x0000000cfb767c11 */ /* 0x000fe2000f8a08ff */
[----:B------:R-:W-:Y:S01]  /*3bc0*/  VOTEU.ALL UP2, P1 ;  /* 0x0000000000ff7886 */ /* 0x000fe20000840000 */
[----:B------:R-:W-:Y:S01]  /*3bd0*/  VIADD R6, R250, 0xfffffff7 ;  /* 0xfffffff7fa067836 */ /* 0x000fe20000000000 */
[----:B------:R-:W-:Y:S01]  /*3be0*/  LOP3.LUT R10, R10, 0xff, RZ, 0xc0, !PT ;  /* 0x000000ff0a0a7812 */ /* 0x000fe200078ec0ff */
[----:B------:R-:W-:Y:S01]  /*3bf0*/  IMAD R7, R7, 0x1000, R8 ;  /* 0x0000100007077824 */ /* 0x000fe200078e0208 */
[----:B------:R-:W-:Y:S01]  /*3c00*/  LEA.HI.X.SX32 R119, R251, UR13, 0x1, P5 ;  /* 0x0000000dfb777c11 */ /* 0x000fe2000a8f0eff */
[----:B------:R-:W-:Y:S01]  /*3c10*/  STTM.x64 tmem[UR10], RZ ;  /* 0x000000ff000079ed */ /* 0x000fe2000834000a */
[----:B------:R-:W-:Y:S01]  /*3c20*/  STTM.x64 tmem[UR10+0x40], RZ ;  /* 0x000040ff000079ed */ /* 0x000fe2000834000a */
[----:B------:R-:W-:Y:S01]  /*3c30*/  STTM.x64 tmem[UR10+0x80], RZ ;  /* 0x000080ff000079ed */ /* 0x000fe2000834000a */
[----:B------:R-:W-:Y:S01]  /*3c40*/  STTM.x64 tmem[UR10+0xc0], RZ ;  /* 0x0000c0ff000079ed */ /* 0x000fe2000834000a */
[----:B------:R-:W-:Y:S01]  /*3c50*/  STTM.x64 tmem[UR10+0x100], RZ ;  /* 0x000100ff000079ed */ /* 0x000fe2000834000a */
[----:B------:R-:W-:Y:S01]  /*3c60*/  STTM.x64 tmem[UR10+0x140], RZ ;  /* 0x000140ff000079ed */ /* 0x000fe2000834000a */
[----:B------:R-:W-:Y:S01]  /*3c70*/  STTM.x64 tmem[UR10+0x180], RZ ;  /* 0x000180ff000079ed */ /* 0x000fe2000834000a */
[----:B------:R-:W-:Y:S01]  /*3c80*/  STTM.x64 tmem[UR10+0x1c0], RZ ;  /* 0x0001c0ff000079ed */ /* 0x000fe2000834000a */
[----:B------:R-:W4:Y:S01]  /*3c90*/  FENCE.VIEW.ASYNC.T ;  /* 0x00000000000073c6 */ /* 0x000f220000000200 */
[----:B------:R-:W-:-:S04]  /*3ca0*/  @!UP1 UIADD3 UR12, UPT, UPT, -UR5, 0x100000, URZ ;  /* 0x00100000050c9890 */ /* 0x000fc8000fffe1ff */
[----:B------:R-:W-:Y:S02]  /*3cb0*/  @!UP1 USHF.L.U32 UR13, UR12, 0xb, URZ ;  /* 0x0000000b0c0d9899 */ /* 0x000fe400080006ff */
[----:B------:R-:W-:Y:S01]  /*3cc0*/  @!UP1 USHF.L.U32 UR12, UR12, 0x1, URZ ;  /* 0x000000010c0c9899 */ /* 0x000fe200080006ff */
[----:B----4-:R-:W-:Y:S01]  /*3cd0*/  BAR.SYNC.DEFER_BLOCKING 0x0 ;  /* 0x0000000000007b1d */ /* 0x010fe20000010000 */
[----:B------:R-:W-:Y:S01]  /*3ce0*/  ISETP.GE.U32.AND P5, PT, R6, 0x7fffffd8, PT ;  /* 0x7fffffd80600780c */ /* 0x000fe20003fa6070 */
[----:B------:R-:W-:Y:S01]  /*3cf0*/  IMAD.IADD R6, R7, 0x1, R10 ;  /* 0x0000000107067824 */ /* 0x000fe200078e020a */
[----:B------:R-:W-:Y:S02]  /*3d00*/  PRMT R220, RZ, 0x7610, R220 ;  /* 0x00007610ffdc7816 */ /* 0x000fe400000000dc */
[----:B------:R-:W-:Y:S02]  /*3d10*/  PRMT R221, RZ, 0x7610, R221 ;  /* 0x00007610ffdd7816 */ /* 0x000fe400000000dd */
[----:B------:R-:W-:Y:S01]  /*3d20*/  LOP3.LUT R6, R6, 0xffff, RZ, 0xc0, !PT ;  /* 0x0000ffff06067812 */ /* 0x000fe200078ec0ff */
[----:B------:R-:W-:Y:S01]  /*3d30*/  STL [R1+0x194], R252 ;  /* 0x000194fc01007387 */ /* 0x000fe20000100800 */
[----:B------:R-:W-:-:S02]  /*3d40*/  PRMT R222, RZ, 0x7610, R222 ;  /* 0x00007610ffde7816 */ /* 0x000fc400000000de */
[--C-:B------:R-:W-:Y:S01]  /*3d50*/  SHF.R.U32.HI R7, RZ, 0xf, R6.reuse ;  /* 0x0000000fff077819 */ /* 0x100fe20000011606 */
[----:B------:R-:W-:Y:S01]  /*3d60*/  STL [R1+0x190], R0 ;  /* 0x0001900001007387 */ /* 0x000fe20000100800 */
[----:B------:R-:W-:Y:S02]  /*3d70*/  PRMT R223, RZ, 0x7610, R223 ;  /* 0x00007610ffdf7816 */ /* 0x000fe400000000df */
[----:B------:R-:W-:Y:S01]  /*3d80*/  SHF.R.U32.HI R8, RZ, 0x7, R6 ;  /* 0x00000007ff087819 */ /* 0x000fe20000011606 */
[----:B------:R-:W4:Y:S02]  /*3d90*/  FENCE.VIEW.ASYNC.S ;  /* 0x00000000000073c6 */ /* 0x000f240000000000 */
[----:B----4-:R-:W4:Y:S02]  /*3da0*/  @!UP2 SYNCS.EXCH.64 URZ, [UR11], UR12 ;  /* 0x0000000c0bffa5b2 */ /* 0x010f240008000100 */
[----:B----4-:R-:W-:Y:S01]  /*3db0*/  BAR.SYNC.DEFER_BLOCKING 0x0 ;  /* 0x0000000000007b1d */ /* 0x010fe20000010000 */
[----:B------:R-:W-:-:S02]  /*3dc0*/  PRMT R224, RZ, 0x7610, R224 ;  /* 0x00007610ffe07816 */ /* 0x000fc400000000e0 */
[----:B------:R-:W-:Y:S02]  /*3dd0*/  PRMT R225, RZ, 0x7610, R225 ;  /* 0x00007610ffe17816 */ /* 0x000fe400000000e1 */
[----:B------:R-:W-:Y:S02]  /*3de0*/  PRMT R226, RZ, 0x7610, R226 ;  /* 0x00007610ffe27816 */ /* 0x000fe400000000e2 */
[----:B------:R-:W-:Y:S01]  /*3df0*/  PRMT R227, RZ, 0x7610, R227 ;  /* 0x00007610ffe37816 */ /* 0x000fe200000000e3 */
[----:B0-----:R-:W4:Y:S04]  /*3e00*/  @!P2 LDG.E.U16 R220, desc[UR22][R120.64] ;  /* 0x0000001678dca981 */ /* 0x001f28000c1e1500 */
[----:B------:R-:W2:Y:S01]  /*3e10*/  @!P2 LDG.E.U16 R221, desc[UR22][R118.64] ;  /* 0x0000001676dda981 */ /* 0x000ea2000c1e1500 */
[----:B------:R-:W-:Y:S01]  /*3e20*/  LOP3.LUT P2, RZ, R7, 0x1, RZ, 0xc0, !PT ;  /* 0x0000000107ff7812 */ /* 0x000fe2000784c0ff */
[----:B------:R-:W-:Y:S01]  /*3e30*/  VIADD R7, R250, 0xfffffff6 ;  /* 0xfffffff6fa077836 */ /* 0x000fe20000000000 */
[----:B------:R-:W-:-:S02]  /*3e40*/  PRMT R228, RZ, 0x7610, R228 ;  /* 0x00007610ffe47816 */ /* 0x000fc400000000e4 */
[----:B------:R-:W-:Y:S02]  /*3e50*/  PRMT R229, RZ, 0x7610, R229 ;  /* 0x00007610ffe57816 */ /* 0x000fe400000000e5 */
[----:B------:R-:W-:Y:S02]  /*3e60*/  PRMT R230, RZ, 0x7610, R230 ;  /* 0x00007610ffe67816 */ /* 0x000fe400000000e6 */
[----:B------:R-:W-:Y:S02]  /*3e70*/  PRMT R231, RZ, 0x7610, R231 ;  /* 0x00007610ffe77816 */ /* 0x000fe400000000e7 */
[----:B------:R-:W-:Y:S02]  /*3e80*/  PRMT R232, RZ, 0x7610, R232 ;  /* 0x00007610ffe87816 */ /* 0x000fe400000000e8 */
[----:B------:R-:W-:Y:S02]  /*3e90*/  PRMT R233, RZ, 0x7610, R233 ;  /* 0x00007610ffe97816 */ /* 0x000fe400000000e9 */
        /* <DEDUP_REMOVED lines=27> */
[----:B------:R-:W-:Y:S01]  /*4050*/  PRMT R243, RZ, 0x7610, R243 ;  /* 0x00007610fff37816 */ /* 0x000fe200000000f3 */
[C---:B---3--:R-:W-:Y:S02]  /*4060*/  IMAD.SHL.U32 R115, R249.reuse, 0x8, RZ ;  /* 0x00000008f9737824 */ /* 0x048fe400078e00ff */
[----:B------:R-:W-:Y:S02]  /*4070*/  IMAD.SHL.U32 R111, R249, 0x10, RZ ;  /* 0x00000010f96f7824 */ /* 0x000fe400078e00ff */
[----:B------:R-:W-:-:S04]  /*4080*/  IMAD.WIDE R116, R115, 0x2, R120 ;  /* 0x0000000273747825 */ /* 0x000fc800078e0278 */
[----:B------:R-:W-:Y:S01]  /*4090*/  IMAD.WIDE R114, R115, 0x2, R118 ;  /* 0x0000000273727825 */ /* 0x000fe200078e0276 */
[----:B------:R-:W3:Y:S03]  /*40a0*/  @!P5 LDG.E.U16 R222, desc[UR22][R116.64] ;  /* 0x0000001674ded981 */ /* 0x000ee6000c1e1500 */
[C---:B------:R-:W-:Y:S01]  /*40b0*/  IMAD.WIDE R112, R111.reuse, 0x2, R120 ;  /* 0x000000026f707825 */ /* 0x040fe200078e0278 */
[----:B------:R-:W2:Y:S01]  /*40c0*/  @!P5 LDG.E.U16 R223, desc[UR22][R114.64] ;  /* 0x0000001672dfd981 */ /* 0x000ea2000c1e1500 */
[----:B------:R-:W-:Y:S02]  /*40d0*/  LOP3.LUT P5, RZ, R8, 0x1, RZ, 0xc0, !PT ;  /* 0x0000000108ff7812 */ /* 0x000fe400078ac0ff */
[----:B------:R-:W-:Y:S01]  /*40e0*/  IMAD.WIDE R110, R111, 0x2, R118 ;  /* 0x000000026f6e7825 */ /* 0x000fe200078e0276 */
[----:B------:R-:W2:Y:S03]  /*40f0*/  @P2 LDG.E.U16 R224, desc[UR22][R112.64] ;  /* 0x0000001670e02981 */ /* 0x000ea6000c1e1500 */
[----:B------:R-:W-:Y:S01]  /*4100*/  IMAD R107, R249, 0x18, RZ ;  /* 0x00000018f96b7824 */ /* 0x000fe200078e02ff */
[----:B------:R-:W2:Y:S01]  /*4110*/  @P2 LDG.E.U16 R225, desc[UR22][R110.64] ;  /* 0x000000166ee12981 */ /* 0x000ea2000c1e1500 */
[----:B------:R-:W-:-:S02]  /*4120*/  ISETP.GE.U32.AND P2, PT, R7, 0x7fffffd7, PT ;  /* 0x7fffffd70700780c */ /* 0x000fc40003f46070 */
[----:B------:R-:W-:Y:S01]  /*4130*/  IMAD.WIDE R108, R107, 0x2, R120 ;  /* 0x000000026b6c7825 */ /* 0x000fe200078e0278 */
[----:B------:R-:W-:-:S03]  /*4140*/  SHF.R.U32.HI R8, RZ, 0xe, R6 ;  /* 0x0000000eff087819 */ /* 0x000fc60000011606 */
[----:B------:R-:W-:Y:S01]  /*4150*/  IMAD.WIDE R106, R107, 0x2, R118 ;  /* 0x000000026b6a7825 */ /* 0x000fe200078e0276 */
[----:B------:R-:W2:Y:S03]  /*4160*/  @P5 LDG.E.U16 R226, desc[UR22][R108.64] ;  /* 0x000000166ce25981 */ /* 0x000ea6000c1e1500 */
[----:B------:R-:W-:Y:S01]  /*4170*/  IMAD R103, R249, 0x9, RZ ;  /* 0x00000009f9677824 */ /* 0x000fe200078e02ff */
[----:B------:R-:W2:Y:S01]  /*4180*/  @P5 LDG.E.U16 R227, desc[UR22][R106.64] ;  /* 0x000000166ae35981 */ /* 0x000ea2000c1e1500 */
[----:B------:R-:W-:Y:S02]  /*4190*/  LOP3.LUT P5, RZ, R8, 0x1, RZ, 0xc0, !PT ;  /* 0x0000000108ff7812 */ /* 0x000fe400078ac0ff */
[----:B------:R-:W-:Y:S01]  /*41a0*/  IMAD.WIDE R104, R103, 0x2, R120 ;  /* 0x0000000267687825 */ /* 0x000fe200078e0278 */
[----:B------:R-:W-:-:S03]  /*41b0*/  SHF.R.U32.HI R8, RZ, 0x6, R6 ;  /* 0x00000006ff087819 */ /* 0x000fc60000011606 */
[----:B------:R-:W-:Y:S01]  /*41c0*/  IMAD.WIDE R102, R103, 0x2, R118 ;  /* 0x0000000267667825 */ /* 0x000fe200078e0276 */
[----:B------:R-:W2:Y:S03]  /*41d0*/  @!P2 LDG.E.U16 R228, desc[UR22][R104.64] ;  /* 0x0000001668e4a981 */ /* 0x000ea6000c1e1500 */
[----:B------:R-:W-:Y:S01]  /*41e0*/  IMAD R99, R249, 0x11, RZ ;  /* 0x00000011f9637824 */ /* 0x000fe200078e02ff */
[----:B------:R-:W2:Y:S01]  /*41f0*/  @!P2 LDG.E.U16 R229, desc[UR22][R102.64] ;  /* 0x0000001666e5a981 */ /* 0x000ea2000c1e1500 */
[----:B------:R-:W-:Y:S02]  /*4200*/  LOP3.LUT P2, RZ, R8, 0x1, RZ, 0xc0, !PT ;  /* 0x0000000108ff7812 */ /* 0x000fe4000784c0ff */
[----:B------:R-:W-:-:S04]  /*4210*/  IMAD.WIDE R100, R99, 0x2, R120 ;  /* 0x0000000263647825 */ /* 0x000fc800078e0278 */
[----:B------:R-:W-:Y:S01]  /*4220*/  IMAD.WIDE R98, R99, 0x2, R118 ;  /* 0x0000000263627825 */ /* 0x000fe200078e0276 */
[----:B------:R-:W2:Y:S03]  /*4230*/  @P5 LDG.E.U16 R230, desc[UR22][R100.64] ;  /* 0x0000001664e65981 */ /* 0x000ea6000c1e1500 */
[----:B------:R-:W-:Y:S01]  /*4240*/  VIADD R7, R250, 0xfffffffe ;  /* 0xfffffffefa077836 */ /* 0x000fe20000000000 */
[----:B------:R-:W2:Y:S01]  /*4250*/  @P5 LDG.E.U16 R231, desc[UR22][R98.64] ;  /* 0x0000001662e75981 */ /* 0x000ea2000c1e1500 */
[----:B------:R-:W-:-:S03]  /*4260*/  IMAD R95, R249, 0x19, RZ ;  /* 0x00000019f95f7824 */ /* 0x000fc600078e02ff */
[----:B------:R-:W-:Y:S01]  /*4270*/  ISETP.GE.U32.AND P5, PT, R7, 0x7fffffdf, PT ;  /* 0x7fffffdf0700780c */ /* 0x000fe20003fa6070 */
[C---:B------:R-:W-:Y:S01]  /*4280*/  IMAD.WIDE R96, R95.reuse, 0x2, R120 ;  /* 0x000000025f607825 */ /* 0x040fe200078e0278 */
[----:B------:R-:W-:Y:S03]  /*4290*/  STL [R1+0x19c], R116 ;  /* 0x00019c7401007387 */ /* 0x000fe60000100800 */
[----:B------:R-:W-:Y:S01]  /*42a0*/  IMAD.WIDE R94, R95, 0x2, R118 ;  /* 0x000000025f5e7825 */ /* 0x000fe200078e0276 */
[----:B------:R-:W-:Y:S03]  /*42b0*/  STL [R1+0x198], R117 ;  /* 0x0001987501007387 */ /* 0x000fe60000100800 */
[----:B------:R-:W-:Y:S01]  /*42c0*/  VIADD R7, R250, 0xfffffffd ;  /* 0xfffffffdfa077836 */ /* 0x000fe20000000000 */
[----:B------:R-:W-:Y:S01]  /*42d0*/  STL [R1+0x1a4], R114 ;  /* 0x0001a47201007387 */ /* 0x000fe20000100800 */
[----:B------:R-:W-:-:S03]  /*42e0*/  IMAD.WIDE R14, R249, 0x2, R120 ;  /* 0x00000002f90e7825 */ /* 0x000fc600078e0278 */
[----:B------:R-:W2:Y:S01]  /*42f0*/  @P2 LDG.E.U16 R232, desc[UR22][R96.64] ;  /* 0x0000001660e82981 */ /* 0x000ea2000c1e1500 */
[----:B------:R-:W-:-:S03]  /*4300*/  IMAD.WIDE R12, R249, 0x2, R118 ;  /* 0x00000002f90c7825 */ /* 0x000fc600078e0276 */
[----:B------:R-:W2:Y:S01]  /*4310*/  @P2 LDG.E.U16 R233, desc[UR22][R94.64] ;  /* 0x000000165ee92981 */ /* 0x000ea2000c1e1500 */
[----:B------:R-:W-:-:S03]  /*4320*/  ISETP.GE.U32.AND P2, PT, R7, 0x7fffffde, PT ;  /* 0x7fffffde0700780c */ /* 0x000fc60003f46070 */
[----:B------:R-:W-:Y:S01]  /*4330*/  STL [R1+0x1a0], R115 ;  /* 0x0001a07301007387 */ /* 0x000fe20000100800 */
[----:B------:R-:W-:-:S03]  /*4340*/  VIADD R8, R250, 0xfffffff5 ;  /* 0xfffffff5fa087836 */ /* 0x000fc60000000000 */
[----:B------:R-:W-:Y:S01]  /*4350*/  STL [R1+0x1ac], R112 ;  /* 0x0001ac7001007387 */ /* 0x000fe20000100800 */
[----:B------:R-:W-:-:S03]  /*4360*/  IMAD.SHL.U32 R7, R249, 0x2, RZ ;  /* 0x00000002f9077824 */ /* 0x000fc600078e00ff */
[----:B------:R-:W-:Y:S04]  /*4370*/  STL [R1+0x1a8], R113 ;  /* 0x0001a87101007387 */ /* 0x000fe80000100800 */
[----:B------:R-:W-:Y:S04]  /*4380*/  STL [R1+0x1b4], R110 ;  /* 0x0001b46e01007387 */ /* 0x000fe80000100800 */
[----:B------:R-:W-:Y:S01]  /*4390*/  STL [R1+0x1b0], R111 ;  /* 0x0001b06f01007387 */ /* 0x000fe20000100800 */
[----:B------:R-:W-:-:S03]  /*43a0*/  IMAD.WIDE R10, R7, 0x2, R118 ;  /* 0x00000002070a7825 */ /* 0x000fc600078e0276 */
[----:B------:R-:W-:Y:S04]  /*43b0*/  STL [R1+0x1b8], R109 ;  /* 0x0001b86d01007387 */ /* 0x000fe80000100800 */
[----:B------:R-:W-:Y:S04]  /*43c0*/  STL.64 [R1+0x20], R14 ;  /* 0x0000200e01007387 */ /* 0x000fe80000100a00 */
[----:B------:R0:W-:Y:S04]  /*43d0*/  STL.64 [R1+0x18], R12 ;  /* 0x0000180c01007387 */ /* 0x0001e80000100a00 */
[----:B------:R-:W3:Y:S04]  /*43e0*/  @!P5 LDG.E.U16 R202, desc[UR22][R14.64] ;  /* 0x000000160ecad981 */ /* 0x000ee8000c1e1500 */
[----:B------:R0:W3:Y:S01]  /*43f0*/  @!P5 LDG.E.U16 R174, desc[UR22][R12.64] ;  /* 0x000000160caed981 */ /* 0x0000e2000c1e1500 */
[----:B------:R-:W-:Y:S01]  /*4400*/  ISETP.GE.U32.AND P5, PT, R8, 0x7fffffd6, PT ;  /* 0x7fffffd60800780c */ /* 0x000fe20003fa6070 */
[----:B------:R-:W-:Y:S01]  /*4410*/  IMAD R91, R249, 0xa, RZ ;  /* 0x0000000af95b7824 */ /* 0x000fe200078e02ff */
[----:B------:R-:W-:Y:S01]  /*4420*/  SHF.R.U32.HI R8, RZ, 0xd, R6 ;  /* 0x0000000dff087819 */ /* 0x000fe20000011606 */
[----:B------:R1:W3:Y:S01]  /*4430*/  @!P2 LDG.E.U16 R199, desc[UR22][R10.64] ;  /* 0x000000160ac7a981 */ /* 0x0002e2000c1e1500 */
[----:B0-----:R-:W-:-:S05]  /*4440*/  IMAD.WIDE R12, R7, 0x2, R120 ;  /* 0x00000002070c7825 */ /* 0x001fca00078e0278 */
[----:B------:R0:W3:Y:S01]  /*4450*/  @!P2 LDG.E.U16 R198, desc[UR22][R12.64] ;  /* 0x000000160cc6a981 */ /* 0x0000e2000c1e1500 */
[----:B------:R-:W-:Y:S01]  /*4460*/  LOP3.LUT P2, RZ, R8, 0x1, RZ, 0xc0, !PT ;  /* 0x0000000108ff7812 */ /* 0x000fe2000784c0ff */
[----:B------:R-:W-:Y:S01]  /*4470*/  IMAD.WIDE R92, R91, 0x2, R120 ;  /* 0x000000025b5c7825 */ /* 0x000fe200078e0278 */
[----:B------:R-:W-:-:S03]  /*4480*/  SHF.R.U32.HI R7, RZ, 0x5, R6 ;  /* 0x00000005ff077819 */ /* 0x000fc60000011606 */
[----:B------:R-:W-:Y:S01]  /*4490*/  IMAD.WIDE R90, R91, 0x2, R118 ;  /* 0x000000025b5a7825 */ /* 0x000fe200078e0276 */
[----:B------:R-:W3:Y:S03]  /*44a0*/  @!P5 LDG.E.U16 R200, desc[UR22][R92.64] ;  /* 0x000000165cc8d981 */ /* 0x000ee6000c1e1500 */
[----:B------:R-:W-:Y:S01]  /*44b0*/  IMAD R87, R249, 0x12, RZ ;  /* 0x00000012f9577824 */ /* 0x000fe200078e02ff */
[----:B------:R-:W3:Y:S01]  /*44c0*/  @!P5 LDG.E.U16 R201, desc[UR22][R90.64] ;  /* 0x000000165ac9d981 */ /* 0x000ee2000c1e1500 */
[----:B------:R-:W-:Y:S02]  /*44d0*/  LOP3.LUT P5, RZ, R7, 0x1, RZ, 0xc0, !PT ;  /* 0x0000000107ff7812 */ /* 0x000fe400078ac0ff */
[----:B------:R-:W-:-:S04]  /*44e0*/  IMAD.WIDE R88, R87, 0x2, R120 ;  /* 0x0000000257587825 */ /* 0x000fc800078e0278 */
[----:B------:R-:W-:Y:S01]  /*44f0*/  IMAD.WIDE R86, R87, 0x2, R118 ;  /* 0x0000000257567825 */ /* 0x000fe200078e0276 */
[----:B------:R-:W3:Y:S03]  /*4500*/  @P2 LDG.E.U16 R136, desc[UR22][R88.64] ;  /* 0x0000001658882981 */ /* 0x000ee6000c1e1500 */
[----:B------:R-:W-:Y:S01]  /*4510*/  VIADD R7, R250, 0xfffffffc ;  /* 0xfffffffcfa077836 */ /* 0x000fe20000000000 */
[----:B------:R-:W3:Y:S01]  /*4520*/  @P2 LDG.E.U16 R137, desc[UR22][R86.64] ;  /* 0x0000001656892981 */ /* 0x000ee2000c1e1500 */
[----:B------:R-:W-:-:S03]  /*4530*/  IMAD R81, R249, 0x3, RZ ;  /* 0x00000003f9517824 */ /* 0x000fc600078e02ff */
[----:B------:R-:W-:Y:S01]  /*4540*/  ISETP.GE.U32.AND P2, PT, R7, 0x7fffffdd, PT ;  /* 0x7fffffdd0700780c */ /* 0x000fe20003f46070 */
[----:B------:R-:W-:Y:S04]  /*4550*/  STL.64 [R1+0x10], R12 ;  /* 0x0000100c01007387 */ /* 0x000fe80000100a00 */
[----:B------:R1:W-:Y:S01]  /*4560*/  STL.64 [R1+0x8], R10 ;  /* 0x0000080a01007387 */ /* 0x0003e20000100a00 */
[----:B------:R-:W-:Y:S01]  /*4570*/  SHF.R.U32.HI R7, RZ, 0xc, R6 ;  /* 0x0000000cff077819 */ /* 0x000fe20000011606 */
[----:B------:R-:W-:Y:S02]  /*4580*/  IMAD R73, R249, 0x13, RZ ;  /* 0x00000013f9497824 */ /* 0x000fe400078e02ff */
[----:B-1----:R-:W-:-:S04]  /*4590*/  IMAD.WIDE R10, R81, 0x2, R120 ;  /* 0x00000002510a7825 */ /* 0x002fc800078e0278 */
[----:B------:R-:W-:Y:S01]  /*45a0*/  IMAD.WIDE R80, R81, 0x2, R118 ;  /* 0x0000000251507825 */ /* 0x000fe200078e0276 */
[----:B------:R1:W3:Y:S04]  /*45b0*/  @!P2 LDG.E.U16 R140, desc[UR22][R10.64] ;  /* 0x000000160a8ca981 */ /* 0x0002e8000c1e1500 */
[----:B------:R-:W3:Y:S01]  /*45c0*/  @!P2 LDG.E.U16 R141, desc[UR22][R80.64] ;  /* 0x00000016508da981 */ /* 0x000ee2000c1e1500 */
[----:B------:R-:W-:Y:S01]  /*45d0*/  LOP3.LUT P2, RZ, R7, 0x1, RZ, 0xc0, !PT ;  /* 0x0000000107ff7812 */ /* 0x000fe2000784c0ff */
[----:B------:R-:W-:-:S04]  /*45e0*/  IMAD.WIDE R74, R73, 0x2, R120 ;  /* 0x00000002494a7825 */ /* 0x000fc800078e0278 */
[----:B------:R-:W-:-:S04]  /*45f0*/  IMAD.WIDE R72, R73, 0x2, R118 ;  /* 0x0000000249487825 */ /* 0x000fc800078e0276 */
[----:B------:R-:W-:Y:S02]  /*4600*/  VIADD R7, R250, 0xfffffffb ;  /* 0xfffffffbfa077836 */ /* 0x000fe40000000000 */
[----:B------:R-:W-:Y:S02]  /*4610*/  IMAD R83, R249, 0x1a, RZ ;  /* 0x0000001af9537824 */ /* 0x000fe400078e02ff */
[----:B------:R-:W3:Y:S04]  /*4620*/  @P2 LDG.E.U16 R128, desc[UR22][R74.64] ;  /* 0x000000164a802981 */ /* 0x000ee8000c1e1500 */
[----:B------:R-:W3:Y:S01]  /*4630*/  @P2 LDG.E.U16 R129, desc[UR22][R72.64] ;  /* 0x0000001648812981 */ /* 0x000ee2000c1e1500 */
[----:B------:R-:W-:Y:S01]  /*4640*/  ISETP.GE.U32.AND P2, PT, R7, 0x7fffffdc, PT ;  /* 0x7fffffdc0700780c */ /* 0x000fe20003f46070 */
[----:B------:R-:W-:-:S04]  /*4650*/  IMAD.WIDE R84, R83, 0x2, R120 ;  /* 0x0000000253547825 */ /* 0x000fc800078e0278 */
[----:B------:R-:W-:Y:S01]  /*4660*/  IMAD.SHL.U32 R65, R249, 0x4, RZ ;  /* 0x00000004f9417824 */ /* 0x000fe200078e00ff */
[----:B------:R-:W3:Y:S01]  /*4670*/  @P5 LDG.E.U16 R138, desc[UR22][R84.64] ;  /* 0x00000016548a5981 */ /* 0x000ee2000c1e1500 */
[----:B------:R-:W-:-:S04]  /*4680*/  IMAD.WIDE R82, R83, 0x2, R118 ;  /* 0x0000000253527825 */ /* 0x000fc800078e0276 */
[----:B------:R-:W-:Y:S01]  /*4690*/  VIADD R8, R250, 0xfffffff4 ;  /* 0xfffffff4fa087836 */ /* 0x000fe20000000000 */
[----:B------:R-:W3:Y:S01]  /*46a0*/  @P5 LDG.E.U16 R139, desc[UR22][R82.64] ;  /* 0x00000016528b5981 */ /* 0x000ee2000c1e1500 */
[----:B------:R-:W-:Y:S01]  /*46b0*/  IMAD.WIDE R66, R65, 0x2, R120 ;  /* 0x0000000241427825 */ /* 0x000fe200078e0278 */
[----:B------:R-:W-:-:S03]  /*46c0*/  SHF.R.U32.HI R7, RZ, 0xb, R6 ;  /* 0x0000000bff077819 */ /* 0x000fc60000011606 */
[----:B------:R-:W-:Y:S01]  /*46d0*/  IMAD.WIDE R64, R65, 0x2, R118 ;  /* 0x0000000241407825 */ /* 0x000fe200078e0276 */
[----:B------:R-:W-:Y:S01]  /*46e0*/  ISETP.GE.U32.AND P5, PT, R8, 0x7fffffd5, PT ;  /* 0x7fffffd50800780c */ /* 0x000fe20003fa6070 */
[----:B------:R-:W3:Y:S02]  /*46f0*/  @!P2 LDG.E.U16 R132, desc[UR22][R66.64] ;  /* 0x000000164284a981 */ /* 0x000ee4000c1e1500 */
[----:B------:R-:W-:Y:S02]  /*4700*/  IMAD R77, R249, 0xb, RZ ;  /* 0x0000000bf94d7824 */ /* 0x000fe400078e02ff */
[----:B------:R-:W3:Y:S01]  /*4710*/  @!P2 LDG.E.U16 R133, desc[UR22][R64.64] ;  /* 0x000000164085a981 */ /* 0x000ee2000c1e1500 */
[----:B------:R-:W-:Y:S01]  /*4720*/  LOP3.LUT P2, RZ, R7, 0x1, RZ, 0xc0, !PT ;  /* 0x0000000107ff7812 */ /* 0x000fe2000784c0ff */
[----:B------:R-:W-:Y:S01]  /*4730*/  IMAD.WIDE R78, R77, 0x2, R120 ;  /* 0x000000024d4e7825 */ /* 0x000fe200078e0278 */
[----:B------:R-:W-:-:S03]  /*4740*/  SHF.R.U32.HI R8, RZ, 0x4, R6 ;  /* 0x00000004ff087819 */ /* 0x000fc60000011606 */
[----:B------:R-:W-:Y:S02]  /*4750*/  IMAD R57, R249, 0x14, RZ ;  /* 0x00000014f9397824 */ /* 0x000fe400078e02ff */
[----:B------:R-:W-:Y:S01]  /*4760*/  IMAD.WIDE R76, R77, 0x2, R118 ;  /* 0x000000024d4c7825 */ /* 0x000fe200078e0276 */
[----:B------:R-:W3:Y:S03]  /*4770*/  @!P5 LDG.E.U16 R142, desc[UR22][R78.64] ;  /* 0x000000164e8ed981 */ /* 0x000ee6000c1e1500 */
[C---:B------:R-:W-:Y:S01]  /*4780*/  IMAD.WIDE R58, R57.reuse, 0x2, R120 ;  /* 0x00000002393a7825 */ /* 0x040fe200078e0278 */
[----:B------:R-:W3:Y:S01]  /*4790*/  @!P5 LDG.E.U16 R143, desc[UR22][R76.64] ;  /* 0x000000164c8fd981 */ /* 0x000ee2000c1e1500 */
[----:B------:R-:W-:Y:S02]  /*47a0*/  LOP3.LUT P5, RZ, R8, 0x1, RZ, 0xc0, !PT ;  /* 0x0000000108ff7812 */ /* 0x000fe400078ac0ff */
[----:B------:R-:W-:Y:S01]  /*47b0*/  IMAD.WIDE R56, R57, 0x2, R118 ;  /* 0x0000000239387825 */ /* 0x000fe200078e0276 */
[----:B------:R-:W3:Y:S03]  /*47c0*/  @P2 LDG.E.U16 R122, desc[UR22][R58.64] ;  /* 0x000000163a7a2981 */ /* 0x000ee6000c1e1500 */
[----:B------:R-:W-:Y:S01]  /*47d0*/  VIADD R7, R250, 0xfffffffa ;  /* 0xfffffffafa077836 */ /* 0x000fe20000000000 */
[----:B------:R-:W3:Y:S01]  /*47e0*/  @P2 LDG.E.U16 R123, desc[UR22][R56.64] ;  /* 0x00000016387b2981 */ /* 0x000ee2000c1e1500 */
[----:B------:R-:W-:-:S03]  /*47f0*/  IMAD R69, R249, 0x1b, RZ ;  /* 0x0000001bf9457824 */ /* 0x000fc600078e02ff */
[----:B------:R-:W-:Y:S01]  /*4800*/  ISETP.GE.U32.AND P2, PT, R7, 0x7fffffdb, PT ;  /* 0x7fffffdb0700780c */ /* 0x000fe20003f46070 */
[----:B------:R-:W-:-:S04]  /*4810*/  IMAD.WIDE R70, R69, 0x2, R120 ;  /* 0x0000000245467825 */ /* 0x000fc800078e0278 */
[----:B------:R-:W-:Y:S01]  /*4820*/  IMAD R49, R249, 0x5, RZ ;  /* 0x00000005f9317824 */ /* 0x000fe200078e02ff */
        /* <DEDUP_REMOVED lines=26> */
[C---:B------:R-:W-:Y:S01]  /*49d0*/  IMAD.WIDE R54, R53.reuse, 0x2, R120 ;  /* 0x0000000235367825 */ /* 0x040fe200078e0278 */
[----:B------:R-:W-:Y:S02]  /*49e0*/  PRMT R124, RZ, 0x7610, R124 ;  /* 0x00007610ff7c7816 */ /* 0x000fe4000000007c */
[----:B------:R-:W-:Y:S01]  /*49f0*/  PRMT R125, RZ, 0x7610, R125 ;  /* 0x00007610ff7d7816 */ /* 0x000fe2000000007d */
[----:B------:R-:W-:Y:S01]  /*4a00*/  IMAD.WIDE R52, R53, 0x2, R118 ;  /* 0x0000000235347825 */ /* 0x000fe200078e0276 */
[----:B------:R-:W-:Y:S02]  /*4a10*/  PRMT R116, RZ, 0x7610, R116 ;  /* 0x00007610ff747816 */ /* 0x000fe40000000074 */
[----:B------:R-:W3:Y:S01]  /*4a20*/  @P5 LDG.E.U16 R124, desc[UR22][R54.64] ;  /* 0x00000016367c5981 */ /* 0x000ee2000c1e1500 */
[----:B------:R-:W-:Y:S02]  /*4a30*/  IMAD R33, R249, 0x6, RZ ;  /* 0x00000006f9217824 */ /* 0x000fe400078e02ff */
[----:B------:R-:W-:Y:S01]  /*4a40*/  VIADD R8, R250, 0xfffffff2 ;  /* 0xfffffff2fa087836 */ /* 0x000fe20000000000 */
[----:B------:R-:W3:Y:S01]  /*4a50*/  @P5 LDG.E.U16 R125, desc[UR22][R52.64] ;  /* 0x00000016347d5981 */ /* 0x000ee2000c1e1500 */
[----:B------:R-:W-:-:S03]  /*4a60*/  IMAD.WIDE R34, R33, 0x2, R120 ;  /* 0x0000000221227825 */ /* 0x000fc600078e0278 */
[----:B------:R-:W-:Y:S01]  /*4a70*/  ISETP.GE.U32.AND P5, PT, R8, 0x7fffffd3, PT ;  /* 0x7fffffd30800780c */ /* 0x000fe20003fa6070 */
[----:B------:R-:W-:Y:S01]  /*4a80*/  IMAD R45, R249, 0xd, RZ ;  /* 0x0000000df92d7824 */ /* 0x000fe200078e02ff */
[----:B------:R-:W3:Y:S01]  /*4a90*/  @!P2 LDG.E.U16 R116, desc[UR22][R34.64] ;  /* 0x000000162274a981 */ /* 0x000ee2000c1e1500 */
[----:B------:R-:W-:Y:S02]  /*4aa0*/  PRMT R236, RZ, 0x7610, R236 ;  /* 0x00007610ffec7816 */ /* 0x000fe400000000ec */
[----:B------:R-:W-:Y:S01]  /*4ab0*/  PRMT R126, RZ, 0x7610, R126 ;  /* 0x00007610ff7e7816 */ /* 0x000fe2000000007e */
[----:B------:R-:W-:Y:S01]  /*4ac0*/  IMAD.WIDE R46, R45, 0x2, R120 ;  /* 0x000000022d2e7825 */ /* 0x000fe200078e0278 */
[----:B------:R-:W-:-:S03]  /*4ad0*/  SHF.R.U32.HI R8, RZ, 0x2, R6 ;  /* 0x00000002ff087819 */ /* 0x000fc60000011606 */
[----:B------:R-:W-:-:S03]  /*4ae0*/  IMAD.WIDE R44, R45, 0x2, R118 ;  /* 0x000000022d2c7825 */ /* 0x000fc600078e0276 */
[----:B------:R-:W3:Y:S01]  /*4af0*/  @!P5 LDG.E.U16 R236, desc[UR22][R46.64] ;  /* 0x000000162eecd981 */ /* 0x000ee2000c1e1500 */
[----:B------:R-:W-:-:S03]  /*4b00*/  PRMT R251, RZ, 0x7610, R251 ;  /* 0x00007610fffb7816 */ /* 0x000fc600000000fb */
[----:B------:R-:W3:Y:S01]  /*4b10*/  @!P5 LDG.E.U16 R126, desc[UR22][R44.64] ;  /* 0x000000162c7ed981 */ /* 0x000ee2000c1e1500 */
[----:B------:R-:W-:Y:S01]  /*4b20*/  LOP3.LUT P5, RZ, R8, 0x1, RZ, 0xc0, !PT ;  /* 0x0000000108ff7812 */ /* 0x000fe200078ac0ff */
[----:B------:R-:W-:Y:S02]  /*4b30*/  IMAD R37, R249, 0x1d, RZ ;  /* 0x0000001df9257824 */ /* 0x000fe400078e02ff */
[----:B------:R-:W-:Y:S01]  /*4b40*/  IMAD.WIDE R32, R33, 0x2, R118 ;  /* 0x0000000221207825 */ /* 0x000fe200078e0276 */
[----:B------:R-:W-:Y:S02]  /*4b50*/  SHF.R.U32.HI R7, RZ, 0x9, R6 ;  /* 0x00000009ff077819 */ /* 0x000fe40000011606 */
[----:B------:R-:W-:Y:S01]  /*4b60*/  PRMT R242, RZ, 0x7610, R242 ;  /* 0x00007610fff27816 */ /* 0x000fe200000000f2 */
[----:B------:R-:W-:Y:S01]  /*4b70*/  IMAD.WIDE R38, R37, 0x2, R120 ;  /* 0x0000000225267825 */ /* 0x000fe200078e0278 */
[----:B------:R-:W-:Y:S01]  /*4b80*/  PRMT R241, RZ, 0x7610, R241 ;  /* 0x00007610fff17816 */ /* 0x000fe200000000f1 */
[----:B------:R-:W3:Y:S01]  /*4b90*/  @!P2 LDG.E.U16 R251, desc[UR22][R32.64] ;  /* 0x0000001620fba981 */ /* 0x000ee2000c1e1500 */
[----:B------:R-:W-:Y:S01]  /*4ba0*/  LOP3.LUT P2, RZ, R7, 0x1, RZ, 0xc0, !PT ;  /* 0x0000000107ff7812 */ /* 0x000fe2000784c0ff */
[----:B------:R-:W-:-:S02]  /*4bb0*/  IMAD.WIDE R36, R37, 0x2, R118 ;  /* 0x0000000225247825 */ /* 0x000fc400078e0276 */
[----:B------:R-:W3:Y:S02]  /*4bc0*/  @P5 LDG.E.U16 R242, desc[UR22][R38.64] ;  /* 0x0000001626f25981 */ /* 0x000ee4000c1e1500 */
[----:B------:R-:W-:Y:S02]  /*4bd0*/  VIADD R8, R250, 0xfffffff1 ;  /* 0xfffffff1fa087836 */ /* 0x000fe40000000000 */
[----:B------:R-:W-:Y:S01]  /*4be0*/  IMAD R25, R249, 0x16, RZ ;  /* 0x00000016f9197824 */ /* 0x000fe200078e02ff */
[----:B------:R-:W3:Y:S02]  /*4bf0*/  @P5 LDG.E.U16 R241, desc[UR22][R36.64] ;  /* 0x0000001624f15981 */ /* 0x000ee4000c1e1500 */
[----:B------:R-:W-:Y:S01]  /*4c00*/  ISETP.GE.U32.AND P5, PT, R8, 0x7fffffd2, PT ;  /* 0x7fffffd20800780c */ /* 0x000fe20003fa6070 */
[----:B------:R-:W-:Y:S01]  /*4c10*/  IMAD.WIDE R26, R25, 0x2, R120 ;  /* 0x00000002191a7825 */ /* 0x000fe200078e0278 */
[----:B------:R-:W-:Y:S02]  /*4c20*/  PRMT R252, RZ, 0x7610, R252 ;  /* 0x00007610fffc7816 */ /* 0x000fe400000000fc */
[----:B------:R-:W-:Y:S01]  /*4c30*/  PRMT R109, RZ, 0x7610, R109 ;  /* 0x00007610ff6d7816 */ /* 0x000fe2000000006d */
[----:B------:R-:W-:-:S02]  /*4c40*/  IMAD R29, R249, 0xe, RZ ;  /* 0x0000000ef91d7824 */ /* 0x000fc400078e02ff */
[----:B------:R-:W-:Y:S01]  /*4c50*/  IMAD.WIDE R24, R25, 0x2, R118 ;  /* 0x0000000219187825 */ /* 0x000fe200078e0276 */
[----:B------:R-:W-:Y:S01]  /*4c60*/  PRMT R247, RZ, 0x7610, R247 ;  /* 0x00007610fff77816 */ /* 0x000fe200000000f7 */
[----:B------:R-:W3:Y:S02]  /*4c70*/  @P2 LDG.E.U16 R252, desc[UR22][R26.64] ;  /* 0x000000161afc2981 */ /* 0x000ee4000c1e1500 */
[----:B------:R-:W-:Y:S01]  /*4c80*/  VIADD R7, R250, 0xfffffff8 ;  /* 0xfffffff8fa077836 */ /* 0x000fe20000000000 */
[----:B------:R-:W-:Y:S01]  /*4c90*/  PRMT R246, RZ, 0x7610, R246 ;  /* 0x00007610fff67816 */ /* 0x000fe200000000f6 */
[C---:B------:R-:W-:Y:S01]  /*4ca0*/  IMAD.WIDE R30, R29.reuse, 0x2, R120 ;  /* 0x000000021d1e7825 */ /* 0x040fe200078e0278 */
[----:B------:R-:W3:Y:S01]  /*4cb0*/  @P2 LDG.E.U16 R109, desc[UR22][R24.64] ;  /* 0x00000016186d2981 */ /* 0x000ee2000c1e1500 */
[----:B------:R-:W-:Y:S02]  /*4cc0*/  SHF.R.U32.HI R8, RZ, 0x1, R6 ;  /* 0x00000001ff087819 */ /* 0x000fe40000011606 */
[----:B------:R-:W-:Y:S01]  /*4cd0*/  IMAD.WIDE R28, R29, 0x2, R118 ;  /* 0x000000021d1c7825 */ /* 0x000fe200078e0276 */
[----:B------:R-:W-:Y:S01]  /*4ce0*/  ISETP.GE.U32.AND P2, PT, R7, 0x7fffffd9, PT ;  /* 0x7fffffd90700780c */ /* 0x000fe20003f46070 */
[----:B------:R-:W3:Y:S02]  /*4cf0*/  @!P5 LDG.E.U16 R247, desc[UR22][R30.64] ;  /* 0x000000161ef7d981 */ /* 0x000ee4000c1e1500 */
[----:B------:R-:W-:-:S02]  /*4d00*/  IMAD R16, R249, 0x7, RZ ;  /* 0x00000007f9107824 */ /* 0x000fc400078e02ff */
[----:B------:R-:W3:Y:S01]  /*4d10*/  @!P5 LDG.E.U16 R246, desc[UR22][R28.64] ;  /* 0x000000161cf6d981 */ /* 0x000ee2000c1e1500 */
[----:B------:R-:W-:Y:S01]  /*4d20*/  LOP3.LUT P5, RZ, R8, 0x1, RZ, 0xc0, !PT ;  /* 0x0000000108ff7812 */ /* 0x000fe200078ac0ff */
[C---:B------:R-:W-:Y:S01]  /*4d30*/  IMAD.WIDE R18, R16.reuse, 0x2, R120 ;  /* 0x0000000210127825 */ /* 0x040fe200078e0278 */
[----:B------:R-:W-:Y:S02]  /*4d40*/  PRMT R112, RZ, 0x7610, R112 ;  /* 0x00007610ff707816 */ /* 0x000fe40000000070 */
[----:B------:R-:W-:Y:S01]  /*4d50*/  PRMT R113, RZ, 0x7610, R113 ;  /* 0x00007610ff717816 */ /* 0x000fe20000000071 */
[----:B------:R-:W-:Y:S02]  /*4d60*/  IMAD R21, R249, 0x1e, RZ ;  /* 0x0000001ef9157824 */ /* 0x000fe400078e02ff */
[----:B------:R-:W-:Y:S01]  /*4d70*/  IMAD.WIDE R16, R16, 0x2, R118 ;  /* 0x0000000210107825 */ /* 0x000fe200078e0276 */
[----:B------:R-:W-:Y:S01]  /*4d80*/  SHF.R.U32.HI R6, RZ, 0x8, R6 ;  /* 0x00000008ff067819 */ /* 0x000fe20000011606 */
[----:B------:R-:W3:Y:S01]  /*4d90*/  @!P2 LDG.E.U16 R112, desc[UR22][R18.64] ;  /* 0x000000161270a981 */ /* 0x000ee2000c1e1500 */
[----:B------:R-:W-:Y:S01]  /*4da0*/  PRMT R110, RZ, 0x7610, R110 ;  /* 0x00007610ff6e7816 */ /* 0x000fe2000000006e */
[C---:B------:R-:W-:Y:S01]  /*4db0*/  IMAD.WIDE R22, R21.reuse, 0x2, R120 ;  /* 0x0000000215167825 */ /* 0x040fe200078e0278 */
        /* <DEDUP_REMOVED lines=9> */
[----:B--2---:R-:W-:Y:S01]  /*4e50*/  IMAD.MOV.U32 R235, RZ, RZ, R9 ;  /* 0x000000ffffeb7224 */ /* 0x004fe200078e0009 */
[----:B------:R1:W-:Y:S01]  /*4e60*/  STL.64 [R1], R10 ;  /* 0x0000000a01007387 */ /* 0x0003e20000100a00 */
[----:B------:R-:W-:Y:S01]  /*4e70*/  PRMT R245, RZ, 0x7610, R245 ;  /* 0x00007610fff57816 */ /* 0x000fe200000000f5 */
[----:B0-----:R-:W-:Y:S01]  /*4e80*/  IMAD R12, R249, 0xf, RZ ;  /* 0x0000000ff90c7824 */ /* 0x001fe200078e02ff */
[----:B------:R-:W-:-:S02]  /*4e90*/  PRMT R244, RZ, 0x7610, R244 ;  /* 0x00007610fff47816 */ /* 0x000fc400000000f4 */
[----:B------:R-:W-:Y:S01]  /*4ea0*/  PRMT R114, RZ, 0x7610, R114 ;  /* 0x00007610ff727816 */ /* 0x000fe20000000072 */
[----:B------:R-:W-:Y:S01]  /*4eb0*/  IMAD.WIDE R14, R12, 0x2, R120 ;  /* 0x000000020c0e7825 */ /* 0x000fe200078e0278 */
[----:B------:R-:W-:-:S03]  /*4ec0*/  PRMT R115, RZ, 0x7610, R115 ;  /* 0x00007610ff737816 */ /* 0x000fc60000000073 */
[C---:B-1----:R-:W-:Y:S01]  /*4ed0*/  IMAD.WIDE R10, R8.reuse, 0x2, R120 ;  /* 0x00000002080a7825 */ /* 0x042fe200078e0278 */
[----:B------:R-:W2:Y:S03]  /*4ee0*/  @!P5 LDG.E.U16 R114, desc[UR22][R14.64] ;  /* 0x000000160e72d981 */ /* 0x000ea6000c1e1500 */
[--C-:B------:R-:W-:Y:S01]  /*4ef0*/  IMAD.WIDE R8, R8, 0x2, R118.reuse ;  /* 0x0000000208087825 */ /* 0x100fe200078e0276 */
[----:B------:R-:W2:Y:S03]  /*4f00*/  @P2 LDG.E.U16 R245, desc[UR22][R10.64] ;  /* 0x000000160af52981 */ /* 0x000ea6000c1e1500 */
[----:B------:R-:W-:Y:S01]  /*4f10*/  IMAD.WIDE R12, R12, 0x2, R118 ;  /* 0x000000020c0c7825 */ /* 0x000fe200078e0276 */
[----:B------:R-:W2:Y:S01]  /*4f20*/  @P2 LDG.E.U16 R244, desc[UR22][R8.64] ;  /* 0x0000001608f42981 */ /* 0x000ea2000c1e1500 */
[----:B------:R-:W-:-:S02]  /*4f30*/  ISETP.GE.AND P2, PT, R4, RZ, PT ;  /* 0x000000ff0400720c */ /* 0x000fc40003f46270 */
[----:B------:R-:W-:Y:S01]  /*4f40*/  IMAD R4, R249, 0x1f, RZ ;  /* 0x0000001ff9047824 */ /* 0x000fe200078e02ff */
[----:B------:R-:W2:Y:S01]  /*4f50*/  @!P5 LDG.E.U16 R115, desc[UR22][R12.64] ;  /* 0x000000160c73d981 */ /* 0x000ea2000c1e1500 */
[----:B------:R-:W-:Y:S02]  /*4f60*/  PRMT R240, RZ, 0x7610, R240 ;  /* 0x00007610fff07816 */ /* 0x000fe400000000f0 */
[----:B------:R-:W-:Y:S01]  /*4f70*/  ISETP.GE.AND P5, PT, R5, RZ, PT ;  /* 0x000000ff0500720c */ /* 0x000fe20003fa6270 */
[----:B------:R-:W-:Y:S01]  /*4f80*/  IMAD.WIDE R6, R4, 0x2, R120 ;  /* 0x0000000204067825 */ /* 0x000fe200078e0278 */
[----:B------:R-:W-:-:S03]  /*4f90*/  PRMT R239, RZ, 0x7610, R239 ;  /* 0x00007610ffef7816 */ /* 0x000fc600000000ef */
[----:B------:R-:W-:Y:S01]  /*4fa0*/  IMAD.WIDE R4, R4, 0x2, R118 ;  /* 0x0000000204047825 */ /* 0x000fe200078e0276 */
[----:B------:R-:W2:Y:S04]  /*4fb0*/  @!P4 LDG.E.U16 R240, desc[UR22][R6.64] ;  /* 0x0000001606f0c981 */ /* 0x000ea8000c1e1500 */
[----:B------:R-:W2:Y:S01]  /*4fc0*/  @!P4 LDG.E.U16 R239, desc[UR22][R4.64] ;  /* 0x0000001604efc981 */ /* 0x000ea2000c1e1500 */
[----:B------:R-:W-:Y:S01]  /*4fd0*/  @!P0 IMAD.MOV R234, RZ, RZ, -R234 ;  /* 0x000000ffffea8224 */ /* 0x000fe200078e0aea */
[----:B------:R-:W-:Y:S01]  /*4fe0*/  ISETP.GE.AND P0, PT, R206, RZ, PT ;  /* 0x000000ffce00720c */ /* 0x000fe20003f06270 */
[----:B------:R-:W-:-:S04]  /*4ff0*/  IMAD.MOV.U32 R206, RZ, RZ, R3 ;  /* 0x000000ffffce7224 */ /* 0x000fc800078e0003 */
[----:B------:R-:W-:Y:S01]  /*5000*/  @!P3 IMAD.MOV R206, RZ, RZ, -R206 ;  /* 0x000000ffffceb224 */ /* 0x000fe200078e0ace */
[----:B------:R-:W-:Y:S01]  /*5010*/  ISETP.GE.AND P3, PT, R208, RZ, PT ;  /* 0x000000ffd000720c */ /* 0x000fe20003f66270 */
[----:B------:R-:W-:Y:S02]  /*5020*/  IMAD.MOV.U32 R249, RZ, RZ, R235 ;  /* 0x000000fffff97224 */ /* 0x000fe400078e00eb */
[----:B------:R-:W-:Y:S01]  /*5030*/  IMAD.MOV.U32 R235, RZ, RZ, R2 ;  /* 0x000000ffffeb7224 */ /* 0x000fe200078e0002 */
[----:B------:R-:W-:Y:S01]  /*5040*/  SHF.R.S32.HI R2, RZ, 0x6, R248 ;  /* 0x00000006ff027819 */ /* 0x000fe200000114f8 */
[----:B------:R-:W-:-:S08]  /*5050*/  IMAD.SHL.U32 R3, R248, 0x2, RZ ;  /* 0x00000002f8037824 */ /* 0x000fd000078e00ff */
[----:B------:R-:W-:Y:S01]  /*5060*/  @!P3 IMAD.MOV R213, RZ, RZ, -R213 ;  /* 0x000000ffffd5b224 */ /* 0x000fe200078e0ad5 */
[----:B------:R-:W-:Y:S02]  /*5070*/  ISETP.NE.AND P3, PT, R175, RZ, PT ;  /* 0x000000ffaf00720c */ /* 0x000fe40003f65270 */
[----:B------:R-:W-:-:S04]  /*5080*/  LOP3.LUT R175, RZ, R175, RZ, 0x33, !PT ;  /* 0x000000afffaf7212 */ /* 0x000fc800078e33ff */
[C---:B------:R-:W-:Y:S02]  /*5090*/  SEL R0, R175.reuse, R149, !P3 ;  /* 0x00000095af007207 */ /* 0x040fe40005800000 */
[C---:B------:R-:W-:Y:S02]  /*50a0*/  SEL R149, R175.reuse, R166, !P3 ;  /* 0x000000a6af957207 */ /* 0x040fe40005800000 */
[----:B------:R-:W-:Y:S02]  /*50b0*/  SEL R166, R175, R167, !P3 ;  /* 0x000000a7afa67207 */ /* 0x000fe40005800000 */
[----:B------:R-:W-:Y:S02]  /*50c0*/  ISETP.GE.AND P4, PT, R207, RZ, PT ;  /* 0x000000ffcf00720c */ /* 0x000fe40003f86270 */
[----:B------:R-:W-:Y:S02]  /*50d0*/  LOP3.LUT R3, R3, 0x7e, RZ, 0xc0, !PT ;  /* 0x0000007e03037812 */ /* 0x000fe400078ec0ff */
[----:B------:R-:W-:-:S02]  /*50e0*/  SGXT R2, R2, 0x1 ;  /* 0x000000010202781a */ /* 0x000fc40000000200 */
[----:B------:R-:W-:Y:S01]  /*50f0*/  LOP3.LUT R207, R248, 0x40, RZ, 0xc0, !PT ;  /* 0x00000040f8cf7812 */ /* 0x000fe200078ec0ff */
[----:B------:R-:W-:-:S04]  /*5100*/  @!UP1 UIADD3 UR4, UPT, UPT, -UR5, 0x100000, URZ ;  /* 0x0010000005049890 */ /* 0x000fc8000fffe1ff */
[----:B------:R-:W-:Y:S02]  /*5110*/  @!UP1 USHF.L.U32 UR5, UR4, 0xb, URZ ;  /* 0x0000000b04059899 */ /* 0x000fe400080006ff */
[----:B------:R-:W-:Y:S01]  /*5120*/  @!UP1 USHF.L.U32 UR4, UR4, 0x1, URZ ;  /* 0x0000000104049899 */ /* 0x000fe200080006ff */
[----:B------:R-:W-:Y:S01]  /*5130*/  LOP3.LUT R2, R3, 0x90, R2, 0x78, !PT ;  /* 0x0000009003027812 */ /* 0x000fe200078e7802 */
[----:B------:R-:W-:Y:S01]  /*5140*/  IMAD R3, R207, 0x40, R3 ;  /* 0x00000040cf037824 */ /* 0x000fe200078e0203 */
[C---:B------:R-:W-:Y:S01]  /*5150*/  SEL R117, R175.reuse, R169, !P3 ;  /* 0x000000a9af757207 */ /* 0x040fe20005800000 */
[----:B------:R-:W-:Y:S01]  /*5160*/  VOTEU.ALL UP2, P1 ;  /* 0x0000000000ff7886 */ /* 0x000fe20000840000 */
[C---:B------:R-:W-:Y:S02]  /*5170*/  SEL R169, R175.reuse, R188, !P3 ;  /* 0x000000bcafa97207 */ /* 0x040fe40005800000 */
[C---:B------:R-:W-:Y:S02]  /*5180*/  SEL R207, R175.reuse, R160, !P3 ;  /* 0x000000a0afcf7207 */ /* 0x040fe40005800000 */
[----:B------:R-:W-:-:S03]  /*5190*/  SEL R160, R175, R178, !P3 ;  /* 0x000000b2afa07207 */ /* 0x000fc60005800000 */
[----:B------:R0:W1:Y:S01]  /*51a0*/  @!UP2 SYNCS.EXCH.64 URZ, [UR9+0x10008], UR4 ;  /* 0x0100080409ffa5b2 */ /* 0x0000620008000100 */
[----:B----4-:R-:W-:Y:S01]  /*51b0*/  STS.U16 [R3+UR9], R220 ;  /* 0x000000dc03007988 */ /* 0x010fe20008000409 */
[----:B------:R-:W-:-:S03]  /*51c0*/  SEL R178, R175, R191, !P3 ;  /* 0x000000bfafb27207 */ /* 0x000fc60005800000 */
[----:B------:R-:W-:Y:S01]  /*51d0*/  STS.U16 [R3+UR9+0x2000], R221 ;  /* 0x002000dd03007988 */ /* 0x000fe20008000409 */
[----:B------:R-:W-:-:S03]  /*51e0*/  SEL R191, R175, R159, !P3 ;  /* 0x0000009fafbf7207 */ /* 0x000fc60005800000 */
[----:B---3--:R-:W-:Y:S01]  /*51f0*/  STS.U16 [R3+UR9+0x400], R222 ;  /* 0x000400de03007988 */ /* 0x008fe20008000409 */
[----:B------:R-:W-:Y:S01]  /*5200*/  @!P4 IMAD.MOV R212, RZ, RZ, -R212 ;  /* 0x000000ffffd4c224 */ /* 0x000fe200078e0ad4 */
[----:B------:R-:W-:Y:S01]  /*5210*/  SEL R208, R175, R179, !P3 ;  /* 0x000000b3afd07207 */ /* 0x000fe20005800000 */
[----:B0-----:R-:W0:Y:S01]  /*5220*/  LDCU UR4, c[0x0][0x3b0] ;  /* 0x00007600ff0477ac */ /* 0x001e220008000800 */
[----:B------:R-:W-:Y:S04]  /*5230*/  STS.U16 [R3+UR9+0x2400], R223 ;  /* 0x002400df03007988 */ /* 0x000fe80008000409 */
[----:B------:R-:W-:Y:S04]  /*5240*/  STS.U16 [R3+UR9+0x800], R224 ;  /* 0x000800e003007988 */ /* 0x000fe80008000409 */
[----:B------:R-:W-:Y:S04]  /*5250*/  STS.U16 [R3+UR9+0x2800], R225 ;  /* 0x002800e103007988 */ /* 0x000fe80008000409 */
[----:B------:R-:W-:Y:S04]  /*5260*/  STS.U16 [R3+UR9+0xc00], R226 ;  /* 0x000c00e203007988 */ /* 0x000fe80008000409 */
[----:B------:R-:W-:Y:S01]  /*5270*/  STS.U16 [R3+UR9+0x2c00], R227 ;  /* 0x002c00e303007988 */ /* 0x000fe20008000409 */
[----:B------:R-:W-:-:S02]  /*5280*/  LOP3.LUT R159, R3, 0x20, RZ, 0x3c, !PT ;  /* 0x00000020039f7812 */ /* 0x000fc400078e3cff */
[----:B------:R-:W-:Y:S02]  /*5290*/  ISETP.GE.AND P4, PT, R219, RZ, PT ;  /* 0x000000ffdb00720c */ /* 0x000fe40003f86270 */
[C---:B------:R-:W-:Y:S02]  /*52a0*/  SEL R219, R175.reuse, R171, !P3 ;  /* 0x000000abafdb7207 */ /* 0x040fe40005800000 */
[C---:B------:R-:W-:Y:S02]  /*52b0*/  SEL R171, R175.reuse, R189, !P3 ;  /* 0x000000bdafab7207 */ /* 0x040fe40005800000 */
[----:B------:R-:W-:Y:S02]  /*52c0*/  SEL R189, R175, R151, !P3 ;  /* 0x00000097afbd7207 */ /* 0x000fe40005800000 */
[----:B------:R-:W-:Y:S01]  /*52d0*/  LOP3.LUT R151, R3, 0x30, RZ, 0x3c, !PT ;  /* 0x0000003003977812 */ /* 0x000fe200078e3cff */
[----:B------:R-:W-:Y:S01]  /*52e0*/  @!P5 IMAD.MOV R209, RZ, RZ, -R209 ;  /* 0x000000ffffd1d224 */ /* 0x000fe200078e0ad1 */
[----:B------:R-:W-:Y:S01]  /*52f0*/  SEL R179, R175, R193, !P3 ;  /* 0x000000c1afb37207 */ /* 0x000fe20005800000 */
[----:B------:R-:W-:Y:S01]  /*5300*/  @!P0 IMAD.MOV R211, RZ, RZ, -R211 ;  /* 0x000000ffffd38224 */ /* 0x000fe200078e0ad3 */
[----:B------:R-:W-:-:S02]  /*5310*/  ISETP.GE.AND P5, PT, R214, RZ, PT ;  /* 0x000000ffd600720c */ /* 0x000fc40003fa6270 */
[----:B------:R-:W-:Y:S02]  /*5320*/  ISETP.GE.AND P0, PT, R216, RZ, PT ;  /* 0x000000ffd800720c */ /* 0x000fe40003f06270 */
[C---:B------:R-:W-:Y:S02]  /*5330*/  SEL R214, R175.reuse, R177, !P3 ;  /* 0x000000b1afd67207 */ /* 0x040fe40005800000 */
[C---:B------:R-:W-:Y:S01]  /*5340*/  SEL R177, R175.reuse, R192, !P3 ;  /* 0x000000c0afb17207 */ /* 0x040fe20005800000 */
[----:B------:R-:W-:Y:S01]  /*5350*/  @!P6 IMAD.MOV R235, RZ, RZ, -R235 ;  /* 0x000000ffffebe224 */ /* 0x000fe200078e0aeb */
[C---:B------:R-:W-:Y:S01]  /*5360*/  SEL R216, R175.reuse, R173, !P3 ;  /* 0x000000adafd87207 */ /* 0x040fe20005800000 */
[----:B------:R-:W-:Y:S01]  /*5370*/  @!P2 IMAD.MOV R210, RZ, RZ, -R210 ;  /* 0x000000ffffd2a224 */ /* 0x000fe200078e0ad2 */
[----:B------:R-:W-:Y:S02]  /*5380*/  SEL R173, R175, R190, !P3 ;  /* 0x000000beafad7207 */ /* 0x000fe40005800000 */
[----:B------:R-:W-:Y:S01]  /*5390*/  ISETP.GE.AND P2, PT, R215, RZ, PT ;  /* 0x000000ffd700720c */ /* 0x000fe20003f46270 */
[----:B------:R-:W-:Y:S01]  /*53a0*/  IMAD.MOV.U32 R167, RZ, RZ, R116 ;  /* 0x000000ffffa77224 */ /* 0x000fe200078e0074 */
[C---:B------:R-:W-:Y:S01]  /*53b0*/  SEL R116, R175.reuse, R168, !P3 ;  /* 0x000000a8af747207 */ /* 0x040fe20005800000 */
[----:B------:R-:W-:Y:S01]  /*53c0*/  IMAD.MOV.U32 R168, RZ, RZ, R0 ;  /* 0x000000ffffa87224 */ /* 0x000fe200078e0000 */
[----:B------:R-:W-:-:S02]  /*53d0*/  SEL R0, R175, R170, !P3 ;  /* 0x000000aaaf007207 */ /* 0x000fc40005800000 */
[C---:B------:R-:W-:Y:S01]  /*53e0*/  SEL R170, R175.reuse, R180, !P3 ;  /* 0x000000b4afaa7207 */ /* 0x040fe20005800000 */
[----:B------:R-:W-:Y:S01]  /*53f0*/  IMAD.MOV.U32 R180, RZ, RZ, R166 ;  /* 0x000000ffffb47224 */ /* 0x000fe200078e00a6 */
[----:B------:R-:W-:Y:S01]  /*5400*/  SEL R166, R175, R181, !P3 ;  /* 0x000000b5afa67207 */ /* 0x000fe20005800000 */
[----:B------:R-:W-:-:S04]  /*5410*/  IMAD.MOV.U32 R181, RZ, RZ, R168 ;  /* 0x000000ffffb57224 */ /* 0x000fc800078e00a8 */
[----:B------:R-:W-:Y:S01]  /*5420*/  IMAD.MOV.U32 R188, RZ, RZ, R181 ;  /* 0x000000ffffbc7224 */ /* 0x000fe200078e00b5 */
[----:B------:R-:W-:Y:S02]  /*5430*/  SEL R181, R175, R194, !P3 ;  /* 0x000000c2afb57207 */ /* 0x000fe40005800000 */
[----:B------:R-:W-:-:S05]  /*5440*/  LOP3.LUT R194, R3, 0x10, RZ, 0x3c, !PT ;  /* 0x0000001003c27812 */ /* 0x000fca00078e3cff */
[----:B------:R-:W-:Y:S04]  /*5450*/  STS.U16 [R194+UR9+0x480], R228 ;  /* 0x000480e4c2007988 */ /* 0x000fe80008000409 */
        /* <DEDUP_REMOVED lines=11> */
[----:B------:R3:W-:Y:S04]  /*5510*/  STS.U16 [R159+UR9+0x900], R136 ;  /* 0x000900889f007988 */ /* 0x0007e80008000409 */
[----:B------:R-:W-:Y:S04]  /*5520*/  STS.U16 [R159+UR9+0x2900], R137 ;  /* 0x002900899f007988 */ /* 0x000fe80008000409 */
[----:B------:R-:W-:Y:S04]  /*5530*/  STS.U16 [R159+UR9+0xd00], R138 ;  /* 0x000d008a9f007988 */ /* 0x000fe80008000409 */
[----:B------:R-:W-:Y:S01]  /*5540*/  STS.U16 [R159+UR9+0x2d00], R139 ;  /* 0x002d008b9f007988 */ /* 0x000fe20008000409 */
[----:B---3--:R-:W-:-:S03]  /*5550*/  LOP3.LUT R136, R3, 0x40, RZ, 0x3c, !PT ;  /* 0x0000004003887812 */ /* 0x008fc600078e3cff */
        /* <DEDUP_REMOVED lines=9> */
[----:B------:R-:W-:Y:S01]  /*55f0*/  STS.U16 [R136+UR9+0x200], R132 ;  /* 0x0002008488007988 */ /* 0x000fe20008000409 */
[----:B------:R-:W-:-:S03]  /*5600*/  SEL R168, R175, R182, !P3 ;  /* 0x000000b6afa87207 */ /* 0x000fc60005800000 */
[----:B------:R-:W-:Y:S01]  /*5610*/  STS.U16 [R136+UR9+0x2200], R133 ;  /* 0x0022008588007988 */ /* 0x000fe20008000409 */
[----:B------:R-:W-:-:S03]  /*5620*/  IMAD.MOV.U32 R182, RZ, RZ, R207 ;  /* 0x000000ffffb67224 */ /* 0x000fc600078e00cf */
[----:B------:R-:W-:Y:S01]  /*5630*/  STS.U16 [R136+UR9+0x600], R134 ;  /* 0x0006008688007988 */ /* 0x000fe20008000409 */
[----:B------:R-:W-:-:S03]  /*5640*/  SEL R207, R175, R183, !P3 ;  /* 0x000000b7afcf7207 */ /* 0x000fc60005800000 */
[----:B------:R-:W-:Y:S01]  /*5650*/  STS.U16 [R136+UR9+0x2600], R135 ;  /* 0x0026008788007988 */ /* 0x000fe20008000409 */
[----:B------:R-:W-:-:S03]  /*5660*/  IMAD.MOV.U32 R183, RZ, RZ, R167 ;  /* 0x000000ffffb77224 */ /* 0x000fc600078e00a7 */
[----:B------:R-:W-:Y:S04]  /*5670*/  STS.U16 [R136+UR9+0xa00], R122 ;  /* 0x000a007a88007988 */ /* 0x000fe80008000409 */
[----:B------:R3:W-:Y:S04]  /*5680*/  STS.U16 [R136+UR9+0x2a00], R123 ;  /* 0x002a007b88007988 */ /* 0x0007e80008000409 */
[----:B------:R-:W-:Y:S04]  /*5690*/  STS.U16 [R136+UR9+0xe00], R124 ;  /* 0x000e007c88007988 */ /* 0x000fe80008000409 */
[----:B------:R-:W-:Y:S01]  /*56a0*/  STS.U16 [R136+UR9+0x2e00], R125 ;  /* 0x002e007d88007988 */ /* 0x000fe20008000409 */
[----:B------:R-:W-:-:S03]  /*56b0*/  IMAD.MOV.U32 R193, RZ, RZ, R183 ;  /* 0x000000ffffc17224 */ /* 0x000fc600078e00b7 */
[----:B------:R-:W-:Y:S01]  /*56c0*/  STS.U16 [R128+UR9+0x280], R238 ;  /* 0x000280ee80007988 */ /* 0x000fe20008000409 */
[----:B---3--:R-:W-:-:S03]  /*56d0*/  LOP3.LUT R123, R3, 0x60, RZ, 0x3c, !PT ;  /* 0x00000060037b7812 */ /* 0x008fc600078e3cff */
[----:B------:R-:W-:Y:S04]  /*56e0*/  STS.U16 [R128+UR9+0x2280], R237 ;  /* 0x002280ed80007988 */ /* 0x000fe80008000409 */
[----:B------:R-:W-:Y:S04]  /*56f0*/  STS.U16 [R128+UR9+0x680], R236 ;  /* 0x000680ec80007988 */ /* 0x000fe80008000409 */
[----:B------:R-:W-:Y:S01]  /*5700*/  STS.U16 [R128+UR9+0x2680], R126 ;  /* 0x0026807e80007988 */ /* 0x000fe20008000409 */
[----:B------:R-:W-:-:S03]  /*5710*/  IMAD.MOV.U32 R192, RZ, RZ, R252 ;  /* 0x000000ffffc07224 */ /* 0x000fc600078e00fc */
[----:B------:R-:W-:Y:S04]  /*5720*/  STS.U16 [R128+UR9+0xa80], R127 ;  /* 0x000a807f80007988 */ /* 0x000fe80008000409 */
[----:B------:R-:W-:Y:S01]  /*5730*/  STS.U16 [R128+UR9+0x2a80], R243 ;  /* 0x002a80f380007988 */ /* 0x000fe20008000409 */
[----:B------:R-:W-:-:S03]  /*5740*/  LOP3.LUT R252, R248, 0x1f, RZ, 0xc0, !PT ;  /* 0x0000001ff8fc7812 */ /* 0x000fc600078ec0ff */
[----:B------:R-:W-:Y:S04]  /*5750*/  STS.U16 [R128+UR9+0xe80], R242 ;  /* 0x000e80f280007988 */ /* 0x000fe80008000409 */
[----:B------:R-:W-:Y:S01]  /*5760*/  STS.U16 [R128+UR9+0x2e80], R241 ;  /* 0x002e80f180007988 */ /* 0x000fe20008000409 */
[----:B------:R-:W-:-:S03]  /*5770*/  LOP3.LUT R122, R3, 0x70, RZ, 0x3c, !PT ;  /* 0x00000070037a7812 */ /* 0x000fc600078e3cff */
[----:B------:R-:W-:Y:S04]  /*5780*/  STS.U16 [R123+UR9+0x300], R193 ;  /* 0x000300c17b007988 */ /* 0x000fe80008000409 */
[----:B------:R-:W-:Y:S04]  /*5790*/  STS.U16 [R123+UR9+0x2300], R251 ;  /* 0x002300fb7b007988 */ /* 0x000fe80008000409 */
[----:B------:R-:W-:Y:S01]  /*57a0*/  STS.U16 [R123+UR9+0x700], R247 ;  /* 0x000700f77b007988 */ /* 0x000fe20008000409 */
[----:B------:R-:W-:-:S03]  /*57b0*/  IMAD R249, R252, R249, RZ ;  /* 0x000000f9fcf97224 */ /* 0x000fc600078e02ff */
[----:B------:R-:W-:Y:S01]  /*57c0*/  STS.U16 [R123+UR9+0x2700], R246 ;  /* 0x002700f67b007988 */ /* 0x000fe20008000409 */
[----:B------:R-:W-:-:S03]  /*57d0*/  ISETP.GE.AND P6, PT, R217, RZ, PT ;  /* 0x000000ffd900720c */ /* 0x000fc60003fc6270 */
[----:B------:R-:W-:Y:S01]  /*57e0*/  STS.U16 [R123+UR9+0xb00], R192 ;  /* 0x000b00c07b007988 */ /* 0x000fe20008000409 */
[----:B------:R-:W-:Y:S01]  /*57f0*/  SEL R150, R175, R150, !P3 ;  /* 0x00000096af967207 */ /* 0x000fe20005800000 */
[----:B------:R-:W-:Y:S02]  /*5800*/  IMAD.MOV.U32 R190, RZ, RZ, R182 ;  /* 0x000000ffffbe7224 */ /* 0x000fe400078e00b6 */
[----:B------:R-:W-:Y:S04]  /*5810*/  STS.U16 [R123+UR9+0x2b00], R109 ;  /* 0x002b006d7b007988 */ /* 0x000fe80008000409 */
[----:B------:R-:W-:Y:S01]  /*5820*/  STS.U16 [R123+UR9+0xf00], R110 ;  /* 0x000f006e7b007988 */ /* 0x000fe20008000409 */
[----:B------:R-:W-:-:S03]  /*5830*/  @!P0 IMAD.MOV R152, RZ, RZ, -R152 ;  /* 0x000000ffff988224 */ /* 0x000fc600078e0a98 */
[----:B------:R0:W-:Y:S01]  /*5840*/  STS.U16 [R123+UR9+0x2f00], R111 ;  /* 0x002f006f7b007988 */ /* 0x0001e20008000409 */
[----:B------:R-:W-:-:S03]  /*5850*/  SEL R215, R175, R176, !P3 ;  /* 0x000000b0afd77207 */ /* 0x000fc60005800000 */
[----:B------:R-:W-:Y:S01]  /*5860*/  STS.U16 [R122+UR9+0x380], R112 ;  /* 0x000380707a007988 */ /* 0x000fe20008000409 */
[----:B------:R-:W-:-:S03]  /*5870*/  SEL R176, R175, R186, !P3 ;  /* 0x000000baafb07207 */ /* 0x000fc60005800000 */
[----:B------:R-:W-:Y:S01]  /*5880*/  STS.U16 [R122+UR9+0x2380], R113 ;  /* 0x002380717a007988 */ /* 0x000fe20008000409 */
[C---:B------:R-:W-:Y:S01]  /*5890*/  LEA R248, P0, R249.reuse, UR14, 0x1 ;  /* 0x0000000ef9f87c11 */ /* 0x040fe2000f8008ff */
[----:B0-----:R-:W-:Y:S02]  /*58a0*/  IMAD R123, R190, UR4, RZ ;  /* 0x00000004be7b7c24 */ /* 0x001fe4000f8e02ff */
[----:B--2---:R-:W-:Y:S01]  /*58b0*/  STS.U16 [R122+UR9+0x780], R114 ;  /* 0x000780727a007988 */ /* 0x004fe20008000409 */
[----:B------:R-:W-:Y:S02]  /*58c0*/  IMAD.MOV.U32 R186, RZ, RZ, R150 ;  /* 0x000000ffffba7224 */ /* 0x000fe400078e0096 */
[----:B------:R-:W-:Y:S01]  /*58d0*/  IMAD.MOV.U32 R182, RZ, RZ, R149 ;  /* 0x000000ffffb67224 */ /* 0x000fe200078e0095 */
[----:B------:R-:W-:Y:S01]  /*58e0*/  STS.U16 [R122+UR9+0x2780], R115 ;  /* 0x002780737a007988 */ /* 0x000fe20008000409 */
[----:B------:R-:W-:-:S03]  /*58f0*/  LEA.HI.X.SX32 R249, R249, UR15, 0x1, P0 ;  /* 0x0000000ff9f97c11 */ /* 0x000fc600080f0eff */
[----:B------:R-:W-:Y:S01]  /*5900*/  STS.U16 [R122+UR9+0xb80], R245 ;  /* 0x000b80f57a007988 */ /* 0x000fe20008000409 */
[----:B------:R-:W-:-:S03]  /*5910*/  SEL R217, R175, R172, !P3 ;  /* 0x000000acafd97207 */ /* 0x000fc60005800000 */
[----:B------:R-:W-:Y:S01]  /*5920*/  STS.U16 [R122+UR9+0x2b80], R244 ;  /* 0x002b80f47a007988 */ /* 0x000fe20008000409 */
[----:B------:R-:W-:-:S03]  /*5930*/  IMAD R125, R188, UR4, RZ ;  /* 0x00000004bc7d7c24 */ /* 0x000fc6000f8e02ff */
[----:B------:R-:W-:Y:S01]  /*5940*/  STS.U16 [R122+UR9+0xf80], R240 ;  /* 0x000f80f07a007988 */ /* 0x000fe20008000409 */
[----:B------:R-:W-:Y:S02]  /*5950*/  IMAD R127, R186, UR4, RZ ;  /* 0x00000004ba7f7c24 */ /* 0x000fe4000f8e02ff */
[----:B------:R-:W-:Y:S01]  /*5960*/  IMAD R129, R182, UR4, RZ ;  /* 0x00000004b6817c24 */ /* 0x000fe2000f8e02ff */
[----:B------:R0:W-:Y:S01]  /*5970*/  STS.U16 [R122+UR9+0x2f80], R239 ;  /* 0x002f80ef7a007988 */ /* 0x0001e20008000409 */
[----:B------:R-:W-:Y:S02]  /*5980*/  @!P2 IMAD.MOV R156, RZ, RZ, -R156 ;  /* 0x000000ffff9ca224 */ /* 0x000fe400078e0a9c */
[----:B------:R-:W-:Y:S01]  /*5990*/  @!P6 IMAD.MOV R158, RZ, RZ, -R158 ;  /* 0x000000ffff9ee224 */ /* 0x000fe200078e0a9e */
[----:B------:R-:W-:Y:S01]  /*59a0*/  LEA R124, P6, R125, R248, 0x1 ;  /* 0x000000f87d7c7211 */ /* 0x000fe200078c08ff */
[----:B------:R-:W-:Y:S02]  /*59b0*/  @!P4 IMAD.MOV R148, RZ, RZ, -R148 ;  /* 0x000000ffff94c224 */ /* 0x000fe400078e0a94 */
[----:B------:R-:W-:-:S02]  /*59c0*/  IMAD R137, R0, UR4, RZ ;  /* 0x0000000400897c24 */ /* 0x000fc4000f8e02ff */
[----:B------:R-:W-:Y:S01]  /*59d0*/  IMAD R139, R219, UR4, RZ ;  /* 0x00000004db8b7c24 */ /* 0x000fe2000f8e02ff */
[-C--:B0-----:R-:W-:Y:S01]  /*59e0*/  LEA R122, P0, R123, R248.reuse, 0x1 ;  /* 0x000000f87b7a7211 */ /* 0x081fe200078008ff */
[----:B------:R-:W-:Y:S01]  /*59f0*/  IMAD R141, R217, UR4, RZ ;  /* 0x00000004d98d7c24 */ /* 0x000fe2000f8e02ff */
[-C--:B------:R-:W-:Y:S01]  /*5a00*/  LEA R128, P2, R129, R248.reuse, 0x1 ;  /* 0x000000f881807211 */ /* 0x080fe200078408ff */
[----:B------:R-:W-:Y:S01]  /*5a10*/  @!P5 IMAD.MOV R218, RZ, RZ, -R218 ;  /* 0x000000ffffdad224 */ /* 0x000fe200078e0ada */
[----:B------:R-:W-:Y:S01]  /*5a20*/  LEA.HI.X.SX32 R123, R123, R249, 0x1, P0 ;  /* 0x000000f97b7b7211 */ /* 0x000fe200000f0eff */
[----:B------:R-:W-:Y:S01]  /*5a30*/  IMAD R131, R180, UR4, RZ ;  /* 0x00000004b4837c24 */ /* 0x000fe2000f8e02ff */
[----:B------:R-:W-:Y:S01]  /*5a40*/  LEA R126, P0, R127, R248, 0x1 ;  /* 0x000000f87f7e7211 */ /* 0x000fe200078008ff */
[----:B------:R-:W-:Y:S01]  /*5a50*/  IMAD R160, R160, UR4, RZ ;  /* 0x00000004a0a07c24 */ /* 0x000fe2000f8e02ff */
[C---:B------:R-:W-:Y:S01]  /*5a60*/  SEL R172, R175.reuse, R184, !P3 ;  /* 0x000000b8afac7207 */ /* 0x040fe20005800000 */
[----:B------:R-:W-:Y:S01]  /*5a70*/  IMAD R151, R208, UR4, RZ ;  /* 0x00000004d0977c24 */ /* 0x000fe2000f8e02ff */
[C---:B------:R-:W-:Y:S01]  /*5a80*/  SEL R150, R175.reuse, R213, !P3 ;  /* 0x000000d5af967207 */ /* 0x040fe20005800000 */
[----:B------:R-:W-:Y:S01]  /*5a90*/  IMAD R170, R170, UR4, RZ ;  /* 0x00000004aaaa7c24 */ /* 0x000fe2000f8e02ff */
[C---:B------:R-:W-:Y:S01]  /*5aa0*/  SEL R152, R175.reuse, R152, !P3 ;  /* 0x00000098af987207 */ /* 0x040fe20005800000 */
[----:B------:R-:W-:Y:S01]  /*5ab0*/  IMAD R143, R216, UR4, RZ ;  /* 0x00000004d88f7c24 */ /* 0x000fe2000f8e02ff */
[----:B------:R-:W-:-:S02]  /*5ac0*/  SEL R148, R175, R148, !P3 ;  /* 0x00000094af947207 */ /* 0x000fc40005800000 */
[C---:B------:R-:W-:Y:S02]  /*5ad0*/  SEL R144, R175.reuse, R144, !P3 ;  /* 0x00000090af907207 */ /* 0x040fe40005800000 */
[C---:B------:R-:W-:Y:S02]  /*5ae0*/  SEL R153, R175.reuse, R153, !P3 ;  /* 0x00000099af997207 */ /* 0x040fe40005800000 */
[C---:B------:R-:W-:Y:S02]  /*5af0*/  SEL R155, R175.reuse, R155, !P3 ;  /* 0x0000009baf9b7207 */ /* 0x040fe40005800000 */
[C---:B------:R-:W-:Y:S02]  /*5b00*/  SEL R146, R175.reuse, R146, !P3 ;  /* 0x00000092af927207 */ /* 0x040fe40005800000 */
[C---:B------:R-:W-:Y:S02]  /*5b10*/  SEL R147, R175.reuse, R147, !P3 ;  /* 0x00000093af937207 */ /* 0x040fe40005800000 */
        /* <DEDUP_REMOVED lines=16> */
[----:B------:R-:W-:Y:S01]  /*5c20*/  SEL R212, R175, R212, !P3 ;  /* 0x000000d4afd47207 */ /* 0x000fe20005800000 */
[----:B------:R-:W-:Y:S01]  /*5c30*/  IMAD R159, R207, UR4, RZ ;  /* 0x00000004cf9f7c24 */ /* 0x000fe2000f8e02ff */
[-C--:B------:R-:W-:Y:S01]  /*5c40*/  LEA.HI.X.SX32 R125, R125, R249.reuse, 0x1, P6 ;  /* 0x000000f97d7d7211 */ /* 0x080fe200030f0eff */
[----:B------:R-:W-:Y:S01]  /*5c50*/  IMAD R166, R166, UR4, RZ ;  /* 0x00000004a6a67c24 */ /* 0x000fe2000f8e02ff */
[-C--:B------:R-:W-:Y:S01]  /*5c60*/  LEA.HI.X.SX32 R127, R127, R249.reuse, 0x1, P0 ;  /* 0x000000f97f7f7211 */ /* 0x080fe200000f0eff */
[----:B------:R-:W-:Y:S01]  /*5c70*/  IMAD R173, R173, UR4, RZ ;  /* 0x00000004adad7c24 */ /* 0x000fe2000f8e02ff */
[----:B------:R-:W-:Y:S01]  /*5c80*/  LEA.HI.X.SX32 R129, R129, R249, 0x1, P2 ;  /* 0x000000f981817211 */ /* 0x000fe200010f0eff */
[----:B------:R-:W-:Y:S01]  /*5c90*/  IMAD R177, R177, UR4, RZ ;  /* 0x00000004b1b17c24 */ /* 0x000fe2000f8e02ff */
[----:B------:R-:W-:Y:S01]  /*5ca0*/  SEL R184, R175, R185, !P3 ;  /* 0x000000b9afb87207 */ /* 0x000fe20005800000 */
[----:B------:R-:W-:Y:S01]  /*5cb0*/  IMAD R189, R189, UR4, RZ ;  /* 0x00000004bdbd7c24 */ /* 0x000fe2000f8e02ff */
[-C--:B------:R-:W-:Y:S01]  /*5cc0*/  LEA R136, P6, R137, R248.reuse, 0x1 ;  /* 0x000000f889887211 */ /* 0x080fe200078c08ff */
[----:B------:R-:W-:Y:S01]  /*5cd0*/  IMAD R179, R179, UR4, RZ ;  /* 0x00000004b3b37c24 */ /* 0x000fe2000f8e02ff */
[-C--:B------:R-:W-:Y:S01]  /*5ce0*/  LEA R138, P0, R139, R248.reuse, 0x1 ;  /* 0x000000f88b8a7211 */ /* 0x080fe200078008ff */
[----:B------:R-:W-:Y:S01]  /*5cf0*/  IMAD R191, R191, UR4, RZ ;  /* 0x00000004bfbf7c24 */ /* 0x000fe2000f8e02ff */
[----:B------:R-:W-:-:S02]  /*5d00*/  LEA R140, P2, R141, R248, 0x1 ;  /* 0x000000f88d8c7211 */ /* 0x000fc400078408ff */
[C---:B------:R-:W-:Y:S01]  /*5d10*/  SEL R167, R175.reuse, R187, !P3 ;  /* 0x000000bbafa77207 */ /* 0x040fe20005800000 */
[----:B------:R-:W-:Y:S01]  /*5d20*/  IMAD R241, R150, UR4, RZ ;  /* 0x0000000496f17c24 */ /* 0x000fe2000f8e02ff */
[C---:B------:R-:W-:Y:S01]  /*5d30*/  SEL R183, R175.reuse, R195, !P3 ;  /* 0x000000c3afb77207 */ /* 0x040fe20005800000 */
[----:B------:R-:W-:Y:S01]  /*5d40*/  IMAD R247, R152, UR4, RZ ;  /* 0x0000000498f77c24 */ /* 0x000fe2000f8e02ff */
[C---:B------:R-:W-:Y:S01]  /*5d50*/  SEL R185, R175.reuse, R196, !P3 ;  /* 0x000000c4afb97207 */ /* 0x040fe20005800000 */
[----:B------:R-:W-:Y:S01]  /*5d60*/  IMAD R233, R148, UR4, RZ ;  /* 0x0000000494e97c24 */ /* 0x000fe2000f8e02ff */
[----:B------:R-:W-:Y:S01]  /*5d70*/  SEL R187, R175, R197, !P3 ;  /* 0x000000c5afbb7207 */ /* 0x000fe20005800000 */
[----:B------:R-:W-:Y:S01]  /*5d80*/  IMAD R135, R117, UR4, RZ ;  /* 0x0000000475877c24 */ /* 0x000fe2000f8e02ff */
[----:B------:R-:W-:Y:S01]  /*5d90*/  SEL R149, R175, R205, !P3 ;  /* 0x000000cdaf957207 */ /* 0x000fe20005800000 */
[----:B------:R-:W-:Y:S01]  /*5da0*/  IMAD R171, R171, UR4, RZ ;  /* 0x00000004abab7c24 */ /* 0x000fe2000f8e02ff */
[C---:B------:R-:W-:Y:S01]  /*5db0*/  SEL R218, R175.reuse, R218, !P3 ;  /* 0x000000daafda7207 */ /* 0x040fe20005800000 */
[----:B------:R-:W-:Y:S01]  /*5dc0*/  IMAD R133, R116, UR4, RZ ;  /* 0x0000000474857c24 */ /* 0x000fe2000f8e02ff */
[C---:B------:R-:W-:Y:S01]  /*5dd0*/  SEL R156, R175.reuse, R156, !P3 ;  /* 0x0000009caf9c7207 */ /* 0x040fe20005800000 */
[----:B------:R-:W-:Y:S01]  /*5de0*/  IMAD R168, R168, UR4, RZ ;  /* 0x00000004a8a87c24 */ /* 0x000fe2000f8e02ff */
[----:B------:R-:W-:Y:S01]  /*5df0*/  SEL R158, R175, R158, !P3 ;  /* 0x0000009eaf9e7207 */ /* 0x000fe20005800000 */
[----:B------:R-:W-:Y:S01]  /*5e00*/  IMAD R172, R172, UR4, RZ ;  /* 0x00000004acac7c24 */ /* 0x000fe2000f8e02ff */
[-C--:B------:R-:W-:Y:S01]  /*5e10*/  LEA R130, P3, R131, R248.reuse, 0x1 ;  /* 0x000000f883827211 */ /* 0x080fe200078608ff */
[----:B------:R-:W-:Y:S01]  /*5e20*/  IMAD R174, R184, UR4, RZ ;  /* 0x00000004b8ae7c24 */ /* 0x000fe2000f8e02ff */
[-C--:B------:R-:W-:Y:S01]  /*5e30*/  LEA.HI.X.SX32 R137, R137, R249.reuse, 0x1, P6 ;  /* 0x000000f989897211 */ /* 0x080fe200030f0eff */
[----:B------:R-:W-:Y:S01]  /*5e40*/  IMAD R176, R176, UR4, RZ ;  /* 0x00000004b0b07c24 */ /* 0x000fe2000f8e02ff */
[-C--:B------:R-:W-:Y:S01]  /*5e50*/  LEA.HI.X.SX32 R139, R139, R249.reuse, 0x1, P0 ;  /* 0x000000f98b8b7211 */ /* 0x080fe200000f0eff */
[----:B------:R-:W-:Y:S01]  /*5e60*/  IMAD R169, R169, UR4, RZ ;  /* 0x00000004a9a97c24 */ /* 0x000fe2000f8e02ff */
[----:B------:R-:W-:Y:S01]  /*5e70*/  LEA.HI.X.SX32 R141, R141, R249, 0x1, P2 ;  /* 0x000000f98d8d7211 */ /* 0x000fe200010f0eff */
[----:B------:R-:W-:Y:S01]  /*5e80*/  IMAD R181, R181, UR4, RZ ;  /* 0x00000004b5b57c24 */ /* 0x000fe2000f8e02ff */
[-C--:B------:R-:W-:Y:S01]  /*5e90*/  LEA R148, P6, R160, R248.reuse, 0x1 ;  /* 0x000000f8a0947211 */ /* 0x080fe200078c08ff */
[----:B------:R0:W5:Y:S01]  /*5ea0*/  LDL.LU R109, [R1+0x1b8] ;  /* 0x0001b800016d7983 */ /* 0x0001620000300800 */
[----:B------:R-:W-:-:S02]  /*5eb0*/  LEA R150, P0, R151, R248, 0x1 ;  /* 0x000000f897967211 */ /* 0x000fc400078008ff */
[-C--:B------:R-:W-:Y:S01]  /*5ec0*/  LEA R152, P2, R170, R248.reuse, 0x1 ;  /* 0x000000f8aa987211 */ /* 0x080fe200078408ff */
[----:B------:R-:W-:Y:S01]  /*5ed0*/  IMAD R180, R214, UR4, RZ ;  /* 0x00000004d6b47c24 */ /* 0x000fe2000f8e02ff */
[-C--:B------:R-:W-:Y:S01]  /*5ee0*/  LEA.HI.X.SX32 R131, R131, R249.reuse, 0x1, P3 ;  /* 0x000000f983837211 */ /* 0x080fe200018f0eff */
[----:B------:R-:W-:Y:S01]  /*5ef0*/  IMAD R195, R153, UR4, RZ ;  /* 0x0000000499c37c24 */ /* 0x000fe2000f8e02ff */
[-C--:B------:R-:W-:Y:S01]  /*5f00*/  LEA R142, P3, R143, R248.reuse, 0x1 ;  /* 0x000000f88f8e7211 */ /* 0x080fe200078608ff */
[----:B------:R-:W-:Y:S01]  /*5f10*/  IMAD R219, R149, UR4, RZ ;  /* 0x0000000495db7c24 */ /* 0x000fe2000f8e02ff */
[-C--:B------:R-:W-:Y:S01]  /*5f20*/  LEA.HI.X.SX32 R149, R160, R249.reuse, 0x1, P6 ;  /* 0x000000f9a0957211 */ /* 0x080fe200030f0eff */
[----:B------:R-:W-:Y:S01]  /*5f30*/  IMAD R207, R164, UR4, RZ ;  /* 0x00000004a4cf7c24 */ /* 0x000fe2000f8e02ff */
[-C--:B------:R-:W-:Y:S01]  /*5f40*/  LEA.HI.X.SX32 R151, R151, R249.reuse, 0x1, P0 ;  /* 0x000000f997977211 */ /* 0x080fe200000f0eff */
[----:B------:R-:W-:Y:S01]  /*5f50*/  IMAD R214, R162, UR4, RZ ;  /* 0x00000004a2d67c24 */ /* 0x000fe2000f8e02ff */
[-C--:B------:R-:W-:Y:S01]  /*5f60*/  LEA.HI.X.SX32 R153, R170, R249.reuse, 0x1, P2 ;  /* 0x000000f9aa997211 */ /* 0x080fe200010f0eff */
[----:B------:R-:W-:Y:S01]  /*5f70*/  IMAD R175, R178, UR4, RZ ;  /* 0x00000004b2af7c24 */ /* 0x000fe2000f8e02ff */
[-C--:B------:R-:W-:Y:S01]  /*5f80*/  LEA R160, P6, R172, R248.reuse, 0x1 ;  /* 0x000000f8aca07211 */ /* 0x080fe200078c08ff */
[----:B------:R-:W-:Y:S01]  /*5f90*/  IMAD R205, R165, UR4, RZ ;  /* 0x00000004a5cd7c24 */ /* 0x000fe2000f8e02ff */
[-C--:B------:R-:W-:Y:S01]  /*5fa0*/  LEA R162, P0, R174, R248.reuse, 0x1 ;  /* 0x000000f8aea27211 */ /* 0x080fe200078008ff */
[----:B------:R-:W-:Y:S01]  /*5fb0*/  IMAD R216, R163, UR4, RZ ;  /* 0x00000004a3d87c24 */ /* 0x000fe2000f8e02ff */
        /* <DEDUP_REMOVED lines=36> */
[----:B------:R-:W-:Y:S01]  /*6200*/  LEA R178, P3, R179, R248, 0x1 ;  /* 0x000000f8b3b27211 */ /* 0x000fe200078608ff */
[----:B------:R-:W-:Y:S01]  /*6210*/  IMAD R235, R235, UR4, RZ ;  /* 0x00000004ebeb7c24 */ /* 0x000fe2000f8e02ff */
[-C--:B------:R-:W-:Y:S01]  /*6220*/  LEA.HI.X.SX32 R185, R185, R249.reuse, 0x1, P6 ;  /* 0x000000f9b9b97211 */ /* 0x080fe200030f0eff */
[----:B------:R-:W-:Y:S01]  /*6230*/  IMAD R229, R206, UR4, RZ ;  /* 0x00000004cee57c24 */ /* 0x000fe2000f8e02ff */
[-C--:B------:R-:W-:Y:S01]  /*6240*/  LEA.HI.X.SX32 R187, R187, R249.reuse, 0x1, P0 ;  /* 0x000000f9bbbb7211 */ /* 0x080fe200000f0eff */
[----:B------:R-:W-:Y:S01]  /*6250*/  VIADD R0, R250, 0x1f ;  /* 0x0000001ffa007836 */ /* 0x000fe20000000000 */
[----:B------:R-:W-:-:S02]  /*6260*/  LEA.HI.X.SX32 R189, R189, R249, 0x1, P2 ;  /* 0x000000f9bdbd7211 */ /* 0x000fc400010f0eff */
[-C--:B------:R-:W-:Y:S01]  /*6270*/  LEA R134, P5, R135, R248.reuse, 0x1 ;  /* 0x000000f887867211 */ /* 0x080fe200078a08ff */
[----:B------:R-:W-:Y:S01]  /*6280*/  IMAD R251, R158, UR4, RZ ;  /* 0x000000049efb7c24 */ /* 0x000fe2000f8e02ff */
[-C--:B------:R-:W-:Y:S02]  /*6290*/  LEA R196, P6, R197, R248.reuse, 0x1 ;  /* 0x000000f8c5c47211 */ /* 0x080fe400078c08ff */
        /* <DEDUP_REMOVED lines=9> */
[----:B------:R0:W5:Y:S01]  /*6330*/  LDL.LU R110, [R1+0x1b4] ;  /* 0x0001b400016e7983 */ /* 0x0001620000300800 */
[----:B------:R-:W-:-:S02]  /*6340*/  LEA.HI.X.SX32 R197, R197, R249, 0x1, P6 ;  /* 0x000000f9c5c57211 */ /* 0x000fc400030f0eff */
[-C--:B------:R-:W-:Y:S01]  /*6350*/  LEA.HI.X.SX32 R199, R199, R249.reuse, 0x1, P0 ;  /* 0x000000f9c7c77211 */ /* 0x080fe200000f0eff */
[----:B------:R0:W5:Y:S01]  /*6360*/  LDL.LU R111, [R1+0x1b0] ;  /* 0x0001b000016f7983 */ /* 0x0001620000300800 */
[-C--:B------:R-:W-:Y:S02]  /*6370*/  LEA.HI.X.SX32 R201, R201, R249.reuse, 0x1, P2 ;  /* 0x000000f9c9c97211 */ /* 0x080fe400010f0eff */
[-C--:B------:R-:W-:Y:S01]  /*6380*/  LEA R208, P6, R216, R248.reuse, 0x1 ;  /* 0x000000f8d8d07211 */ /* 0x080fe200078c08ff */
[----:B------:R0:W5:Y:S01]  /*6390*/  LDL.LU R112, [R1+0x1ac] ;  /* 0x0001ac0001707983 */ /* 0x0001620000300800 */
[-C--:B------:R-:W-:Y:S02]  /*63a0*/  LEA R210, P0, R214, R248.reuse, 0x1 ;  /* 0x000000f8d6d27211 */ /* 0x080fe400078008ff */
[----:B------:R-:W-:Y:S01]  /*63b0*/  LEA R212, P2, R213, R248, 0x1 ;  /* 0x000000f8d5d47211 */ /* 0x000fe200078408ff */
[----:B------:R0:W5:Y:S01]  /*63c0*/  LDL.LU R113, [R1+0x1a8] ;  /* 0x0001a80001717983 */ /* 0x0001620000300800 */
[----:B------:R-:W-:-:S02]  /*63d0*/  LEA.HI.X.SX32 R191, R191, R249, 0x1, P3 ;  /* 0x000000f9bfbf7211 */ /* 0x000fc400018f0eff */
[-C--:B------:R-:W-:Y:S01]  /*63e0*/  LEA R202, P3, R215, R248.reuse, 0x1 ;  /* 0x000000f8d7ca7211 */ /* 0x080fe200078608ff */
[----:B------:R0:W5:Y:S01]  /*63f0*/  LDL.LU R114, [R1+0x1a4] ;  /* 0x0001a40001727983 */ /* 0x0001620000300800 */
[-C--:B------:R-:W-:Y:S02]  /*6400*/  LEA.HI.X.SX32 R209, R216, R249.reuse, 0x1, P6 ;  /* 0x000000f9d8d17211 */ /* 0x080fe400030f0eff */
[-C--:B------:R-:W-:Y:S01]  /*6410*/  LEA.HI.X.SX32 R211, R214, R249.reuse, 0x1, P0 ;  /* 0x000000f9d6d37211 */ /* 0x080fe200000f0eff */
[----:B------:R0:W5:Y:S01]  /*6420*/  LDL.LU R115, [R1+0x1a0] ;  /* 0x0001a00001737983 */ /* 0x0001620000300800 */
[----:B------:R-:W-:Y:S02]  /*6430*/  LEA.HI.X.SX32 R213, R213, R249, 0x1, P2 ;  /* 0x000000f9d5d57211 */ /* 0x000fe400010f0eff */
[-C--:B------:R-:W-:Y:S01]  /*6440*/  LEA R214, P0, R220, R248.reuse, 0x1 ;  /* 0x000000f8dcd67211 */ /* 0x080fe200078008ff */
[----:B------:R0:W5:Y:S01]  /*6450*/  LDL.LU R116, [R1+0x19c] ;  /* 0x00019c0001747983 */ /* 0x0001620000300800 */
[----:B------:R-:W-:-:S02]  /*6460*/  LEA R216, P2, R217, R248, 0x1 ;  /* 0x000000f8d9d87211 */ /* 0x000fc400078408ff */
[-C--:B------:R-:W-:Y:S01]  /*6470*/  LEA.HI.X.SX32 R203, R215, R249.reuse, 0x1, P3 ;  /* 0x000000f9d7cb7211 */ /* 0x080fe200018f0eff */
[----:B------:R0:W5:Y:S01]  /*6480*/  LDL.LU R117, [R1+0x198] ;  /* 0x0001980001757983 */ /* 0x0001620000300800 */
[-C--:B------:R-:W-:Y:S02]  /*6490*/  LEA.HI.X.SX32 R215, R220, R249.reuse, 0x1, P0 ;  /* 0x000000f9dcd77211 */ /* 0x080fe400000f0eff */
[----:B------:R-:W-:Y:S02]  /*64a0*/  LEA.HI.X.SX32 R217, R217, R249, 0x1, P2 ;  /* 0x000000f9d9d97211 */ /* 0x000fe400010f0eff */
[-C--:B------:R-:W-:Y:S02]  /*64b0*/  LEA R218, P3, R219, R248.reuse, 0x1 ;  /* 0x000000f8dbda7211 */ /* 0x080fe400078608ff */
[-C--:B------:R-:W-:Y:S02]  /*64c0*/  LEA R220, P0, R221, R248.reuse, 0x1 ;  /* 0x000000f8dddc7211 */ /* 0x080fe400078008ff */
[----:B------:R-:W-:-:S02]  /*64d0*/  LEA R222, P2, R223, R248, 0x1 ;  /* 0x000000f8dfde7211 */ /* 0x000fc400078408ff */
[-C--:B------:R-:W-:Y:S02]  /*64e0*/  LEA.HI.X.SX32 R219, R219, R249.reuse, 0x1, P3 ;  /* 0x000000f9dbdb7211 */ /* 0x080fe400018f0eff */
[-C--:B------:R-:W-:Y:S02]  /*64f0*/  LEA.HI.X.SX32 R221, R221, R249.reuse, 0x1, P0 ;  /* 0x000000f9dddd7211 */ /* 0x080fe400000f0eff */
[----:B------:R-:W-:Y:S02]  /*6500*/  LEA.HI.X.SX32 R223, R223, R249, 0x1, P2 ;  /* 0x000000f9dfdf7211 */ /* 0x000fe400010f0eff */
[-C--:B------:R-:W-:Y:S02]  /*6510*/  LEA R224, P3, R234, R248.reuse, 0x1 ;  /* 0x000000f8eae07211 */ /* 0x080fe400078608ff */
[-C--:B------:R-:W-:Y:S02]  /*6520*/  LEA R226, P0, R235, R248.reuse, 0x1 ;  /* 0x000000f8ebe27211 */ /* 0x080fe400078008ff */
[----:B------:R-:W-:-:S02]  /*6530*/  LEA R228, P2, R229, R248, 0x1 ;  /* 0x000000f8e5e47211 */ /* 0x000fc400078408ff */
[-C--:B------:R-:W-:Y:S02]  /*6540*/  LEA.HI.X.SX32 R225, R234, R249.reuse, 0x1, P3 ;  /* 0x000000f9eae17211 */ /* 0x080fe400018f0eff */
[-C--:B------:R-:W-:Y:S02]  /*6550*/  LEA.HI.X.SX32 R227, R235, R249.reuse, 0x1, P0 ;  /* 0x000000f9ebe37211 */ /* 0x080fe400000f0eff */
[-C--:B------:R-:W-:Y:S02]  /*6560*/  LEA.HI.X.SX32 R229, R229, R249.reuse, 0x1, P2 ;  /* 0x000000f9e5e57211 */ /* 0x080fe400010f0eff */
[CC--:B------:R-:W-:Y:S02]  /*6570*/  LEA R232, P0, R233.reuse, R248.reuse, 0x1 ;  /* 0x000000f8e9e87211 */ /* 0x0c0fe400078008ff */
[----:B------:R-:W-:Y:S02]  /*6580*/  LEA R234, P2, R238, R248, 0x1 ;  /* 0x000000f8eeea7211 */ /* 0x000fe400078408ff */
[----:B------:R-:W-:-:S02]  /*6590*/  LEA.HI.X.SX32 R233, R233, R249, 0x1, P0 ;  /* 0x000000f9e9e97211 */ /* 0x000fc400000f0eff */
[----:B------:R-:W-:Y:S02]  /*65a0*/  LEA.HI.X.SX32 R235, R238, R249, 0x1, P2 ;  /* 0x000000f9eeeb7211 */ /* 0x000fe400010f0eff */
[----:B------:R-:W-:-:S04]  /*65b0*/  LEA R238, P0, R239, R248, 0x1 ;  /* 0x000000f8efee7211 */ /* 0x000fc800078008ff */
[----:B------:R-:W-:Y:S02]  /*65c0*/  LEA.HI.X.SX32 R239, R239, R249, 0x1, P0 ;  /* 0x000000f9efef7211 */ /* 0x000fe400000f0eff */
[----:B------:R-:W-:-:S04]  /*65d0*/  ISETP.GT.AND P0, PT, R0, 0x1f, PT ;  /* 0x0000001f0000780c */ /* 0x000fc80003f04270 */
[----:B------:R-:W-:Y:S02]  /*65e0*/  ISETP.LT.AND P0, PT, R252, R250, P0 ;  /* 0x000000fafc00720c */ /* 0x000fe40000701270 */
[----:B------:R-:W-:-:S11]  /*65f0*/  PRMT R250, RZ, 0x7610, R250 ;  /* 0x00007610fffa7816 */ /* 0x000fd600000000fa */
[----:B------:R-:W2:Y:S04]  /*6600*/  @P0 LDG.E.U16 R250, desc[UR22][R122.64] ;  /* 0x000000167afa0981 */ /* 0x000ea8000c1e1500 */
[----:B--2---:R2:W-:Y:S02]  /*6610*/  STS.U16 [R2+UR9+0x4000], R250 ;  /* 0x004000fa02007988 */ /* 0x0045e40008000409 */
[----:B--2---:R-:W-:-:S06]  /*6620*/  PRMT R250, RZ, 0x7610, R250 ;  /* 0x00007610fffa7816 */ /* 0x004fcc00000000fa */
[----:B------:R-:W2:Y:S04]  /*6630*/  @P0 LDG.E.U16 R250, desc[UR22][R126.64] ;  /* 0x000000167efa0981 */ /* 0x000ea8000c1e1500 */
[----:B--2---:R2:W-:Y:S02]  /*6640*/  STS.U16 [R2+UR9+0x4200], R250 ;  /* 0x004200fa02007988 */ /* 0x0045e40008000409 */
[----:B--2---:R-:W-:-:S06]  /*6650*/  PRMT R250, RZ, 0x7610, R250 ;  /* 0x00007610fffa7816 */ /* 0x004fcc00000000fa */
[----:B------:R-:W2:Y:S01]  /*6660*/  @P0 LDG.E.U16 R250, desc[UR22][R130.64] ;  /* 0x0000001682fa0981 */ /* 0x000ea2000c1e1500 */
[----:B------:R-:W-:-:S03]  /*6670*/  LEA.HI.X.SX32 R135, R135, R249, 0x1, P5 ;  /* 0x000000f987877211 */ /* 0x000fc600028f0eff */
[----:B--2---:R2:W-:Y:S02]  /*6680*/  STS.U16 [R2+UR9+0x4400], R250 ;  /* 0x004400fa02007988 */ /* 0x0045e40008000409 */
[----:B--2---:R-:W-:-:S06]  /*6690*/  PRMT R250, RZ, 0x7610, R250 ;  /* 0x00007610fffa7816 */ /* 0x004fcc00000000fa */
[----:B------:R-:W2:Y:S04]  /*66a0*/  @P0 LDG.E.U16 R250, desc[UR22][R134.64] ;  /* 0x0000001686fa0981 */ /* 0x000ea8000c1e1500 */
[----:B--2---:R2:W-:Y:S02]  /*66b0*/  STS.U16 [R2+UR9+0x4600], R250 ;  /* 0x004600fa02007988 */ /* 0x0045e40008000409 */
[----:B--2---:R-:W-:-:S06]  /*66c0*/  PRMT R250, RZ, 0x7610, R250 ;  /* 0x00007610fffa7816 */ /* 0x004fcc00000000fa */
[----:B------:R-:W2:Y:S04]  /*66d0*/  @P0 LDG.E.U16 R250, desc[UR22][R138.64] ;  /* 0x000000168afa0981 */ /* 0x000ea8000c1e1500 */
[----:B--2---:R2:W-:Y:S02]  /*66e0*/  STS.U16 [R2+UR9+0x4800], R250 ;  /* 0x004800fa02007988 */ /* 0x0045e40008000409 */
[----:B--2---:R-:W-:-:S06]  /*66f0*/  PRMT R250, RZ, 0x7610, R250 ;  /* 0x00007610fffa7816 */ /* 0x004fcc00000000fa */
[----:B------:R-:W2:Y:S01]  /*6700*/  @P0 LDG.E.U16 R250, desc[UR22][R142.64] ;  /* 0x000000168efa0981 */ /* 0x000ea2000c1e1500 */
[----:B------:R-:W-:-:S04]  /*6710*/  LEA R146, P5, R180, R248, 0x1 ;  /* 0x000000f8b4927211 */ /* 0x000fc800078a08ff */
[----:B------:R-:W-:Y:S01]  /*6720*/  LEA.HI.X.SX32 R147, R180, R249, 0x1, P5 ;  /* 0x000000f9b4937211 */ /* 0x000fe200028f0eff */
        /* <DEDUP_REMOVED lines=31> */
[----:B------:R-:W2:Y:S01]  /*6920*/  @P0 LDG.E.U16 R250, desc[UR22][R178.64] ;  /* 0x00000016b2fa0981 */ /* 0x000ea2000c1e1500 */
[----:B------:R-:W-:-:S04]  /*6930*/  LEA R144, P4, R182, R248, 0x1 ;  /* 0x000000f8b6907211 */ /* 0x000fc800078808ff */
[----:B------:R-:W-:Y:S02]  /*6940*/  LEA.HI.X.SX32 R145, R182, R249, 0x1, P4 ;  /* 0x000000f9b6917211 */ /* 0x000fe400020f0eff */
        /* <DEDUP_REMOVED lines=54> */
[----:B------:R-:W-:Y:S02]  /*6cb0*/  LEA.HI.X.SX32 R237, R237, R249, 0x1, P3 ;  /* 0x000000f9eded7211 */ /* 0x000fe400018f0eff */
[----:B------:R-:W-:-:S04]  /*6cc0*/  LEA R242, P3, R243, R248, 0x1 ;  /* 0x000000f8f3f27211 */ /* 0x000fc800078608ff */
[----:B------:R-:W-:Y:S02]  /*6cd0*/  LEA.HI.X.SX32 R243, R243, R249, 0x1, P3 ;  /* 0x000000f9f3f37211 */ /* 0x000fe400018f0eff */
[----:B------:R-:W-:-:S04]  /*6ce0*/  LEA R156, P4, R168, R248, 0x1 ;  /* 0x000000f8a89c7211 */ /* 0x000fc800078808ff */
[----:B------:R-:W-:Y:S01]  /*6cf0*/  LEA.HI.X.SX32 R157, R168, R249, 0x1, P4 ;  /* 0x000000f9a89d7211 */ /* 0x000fe200020f0eff */
        /* <DEDUP_REMOVED lines=8> */
[-C--:B------:R-:W-:Y:S02]  /*6d80*/  LEA.HI.X.SX32 R193, R193, R249.reuse, 0x1, P4 ;  /* 0x000000f9c1c17211 */ /* 0x080fe400020f0eff */
[-C--:B------:R-:W-:Y:S02]  /*6d90*/  LEA R204, P4, R205, R248.reuse, 0x1 ;  /* 0x000000f8cdcc7211 */ /* 0x080fe400078808ff */
[-C--:B------:R-:W-:Y:S02]  /*6da0*/  LEA R240, P2, R241, R248.reuse, 0x1 ;  /* 0x000000f8f1f07211 */ /* 0x080fe400078408ff */
[----:B------:R-:W-:Y:S02]  /*6db0*/  LEA.HI.X.SX32 R205, R205, R249, 0x1, P4 ;  /* 0x000000f9cdcd7211 */ /* 0x000fe400020f0eff */
[-C--:B------:R-:W-:Y:S02]  /*6dc0*/  LEA R244, P4, R245, R248.reuse, 0x1 ;  /* 0x000000f8f5f47211 */ /* 0x080fe400078808ff */
[----:B------:R-:W-:-:S02]  /*6dd0*/  LEA R246, P5, R247, R248, 0x1 ;  /* 0x000000f8f7f67211 */ /* 0x000fc400078a08ff */
[----:B------:R-:W-:Y:S02]  /*6de0*/  LEA R248, P6, R251, R248, 0x1 ;  /* 0x000000f8fbf87211 */ /* 0x000fe400078c08ff */
[-C--:B------:R-:W-:Y:S02]  /*6df0*/  LEA.HI.X.SX32 R241, R241, R249.reuse, 0x1, P2 ;  /* 0x000000f9f1f17211 */ /* 0x080fe400010f0eff */
[-C--:B------:R-:W-:Y:S02]  /*6e00*/  LEA.HI.X.SX32 R245, R245, R249.reuse, 0x1, P4 ;  /* 0x000000f9f5f57211 */ /* 0x080fe400020f0eff */
[-C--:B------:R-:W-:Y:S02]  /*6e10*/  LEA.HI.X.SX32 R247, R247, R249.reuse, 0x1, P5 ;  /* 0x000000f9f7f77211 */ /* 0x080fe400028f0eff */
[----:B------:R-:W-:Y:S02]  /*6e20*/  LEA.HI.X.SX32 R249, R251, R249, 0x1, P6 ;  /* 0x000000f9fbf97211 */ /* 0x000fe400030f0eff */
[----:B------:R-:W-:-:S06]  /*6e30*/  PRMT R251, RZ, 0x7610, R251 ;  /* 0x00007610fffb7816 */ /* 0x000fcc00000000fb */
[----:B------:R-:W3:Y:S04]  /*6e40*/  @P0 LDG.E.U16 R251, desc[UR22][R124.64] ;  /* 0x000000167cfb0981 */ /* 0x000ee8000c1e1500 */
[----:B--2---:R2:W-:Y:S02]  /*6e50*/  STS.U16 [R2+UR9+0x7c00], R250 ;  /* 0x007c00fa02007988 */ /* 0x0045e40008000409 */
[----:B--2---:R-:W-:-:S06]  /*6e60*/  PRMT R250, RZ, 0x7610, R250 ;  /* 0x00007610fffa7816 */ /* 0x004fcc00000000fa */
[----:B------:R-:W2:Y:S01]  /*6e70*/  @P0 LDG.E.U16 R250, desc[UR22][R246.64] ;  /* 0x00000016f6fa0981 */ /* 0x000ea2000c1e1500 */
[----:B------:R-:W-:-:S03]  /*6e80*/  LOP3.LUT R252, R2, 0x20, RZ, 0x3c, !PT ;  /* 0x0000002002fc7812 */ /* 0x000fc600078e3cff */
[----:B--2---:R-:W-:Y:S04]  /*6e90*/  STS.U16 [R2+UR9+0x7e00], R250 ;  /* 0x007e00fa02007988 */ /* 0x004fe80008000409 */
[----:B---3--:R2:W-:Y:S02]  /*6ea0*/  STS.U16 [R252+UR9+0x4100], R251 ;  /* 0x004100fbfc007988 */ /* 0x0085e40008000409 */
[----:B--2---:R-:W-:-:S06]  /*6eb0*/  PRMT R251, RZ, 0x7610, R251 ;  /* 0x00007610fffb7816 */ /* 0x004fcc00000000fb */
[----:B------:R-:W2:Y:S01]  /*6ec0*/  @P0 LDG.E.U16 R251, desc[UR22][R128.64] ;  /* 0x0000001680fb0981 */ /* 0x000ea2000c1e1500 */
[----:B------:R-:W-:-:S06]  /*6ed0*/  PRMT R250, RZ, 0x7610, R250 ;  /* 0x00007610fffa7816 */ /* 0x000fcc00000000fa */
[----:B------:R-:W3:Y:S04]  /*6ee0*/  @P0 LDG.E.U16 R250, desc[UR22][R136.64] ;  /* 0x0000001688fa0981 */ /* 0x000ee8000c1e1500 */
[----:B--2---:R2:W-:Y:S02]  /*6ef0*/  STS.U16 [R252+UR9+0x4300], R251 ;  /* 0x004300fbfc007988 */ /* 0x0045e40008000409 */
[----:B--2---:R-:W-:-:S06]  /*6f00*/  PRMT R251, RZ, 0x7610, R251 ;  /* 0x00007610fffb7816 */ /* 0x004fcc00000000fb */
[----:B------:R-:W2:Y:S04]  /*6f10*/  @P0 LDG.E.U16 R251, desc[UR22][R132.64] ;  /* 0x0000001684fb0981 */ /* 0x000ea8000c1e1500 */
[----:B--2---:R-:W-:Y:S04]  /*6f20*/  STS.U16 [R252+UR9+0x4500], R251 ;  /* 0x004500fbfc007988 */ /* 0x004fe80008000409 */
[----:B---3--:R2:W-:Y:S02]  /*6f30*/  STS.U16 [R252+UR9+0x4700], R250 ;  /* 0x004700fafc007988 */ /* 0x0085e40008000409 */
        /* <DEDUP_REMOVED lines=77> */
[----:B------:R-:W-:-:S06]  /*7410*/  PRMT R251, RZ, 0x7610, R251 ;  /* 0x00007610fffb7816 */ /* 0x000fcc00000000fb */
[----:B------:R-:W3:Y:S04]  /*7420*/  @P0 LDG.E.U16 R251, desc[UR22][R232.64] ;  /* 0x00000016e8fb0981 */ /* 0x000ee8000c1e1500 */
[----:B--2---:R2:W-:Y:S02]  /*7430*/  STS.U16 [R252+UR9+0x7d00], R250 ;  /* 0x007d00fafc007988 */ /* 0x0045e40008000409 */
[----:B--2---:R-:W-:-:S06]  /*7440*/  PRMT R250, RZ, 0x7610, R250 ;  /* 0x00007610fffa7816 */ /* 0x004fcc00000000fa */
[----:B------:R-:W2:Y:S04]  /*7450*/  @P0 LDG.E.U16 R250, desc[UR22][R248.64] ;  /* 0x00000016f8fa0981 */ /* 0x000ea8000c1e1500 */
[----:B---3--:R3:W-:Y:S02]  /*7460*/  STS.U16 [R252+UR9+0x7700], R251 ;  /* 0x007700fbfc007988 */ /* 0x0087e40008000409 */
[----:B---3--:R-:W-:Y:S02]  /*7470*/  LOP3.LUT R251, R2, 0x20, RZ, 0x3c, !PT ;  /* 0x0000002002fb7812 */ /* 0x008fe400078e3cff */
[----:B------:R-:W-:Y:S01]  /*7480*/  ISETP.NE.U32.AND P0, PT, RZ, UR6, PT ;  /* 0x00000006ff007c0c */ /* 0x000fe2000bf05070 */
[----:B------:R-:W-:Y:S03]  /*7490*/  STL [R1+0x110], R0 ;  /* 0x0001100001007387 */ /* 0x000fe60000100800 */
[----:B------:R-:W-:Y:S01]  /*74a0*/  ISETP.LT.OR P2, PT, R0, 0x20, P0 ;  /* 0x000000200000780c */ /* 0x000fe20000741670 */
[----:B------:R0:W5:Y:S01]  /*74b0*/  LDL.LU R252, [R1+0x194] ;  /* 0x0001940001fc7983 */ /* 0x0001620000300800 */
[----:B------:R-:W-:-:S04]  /*74c0*/  UIADD3 UR4, UPT, UPT, UR9, 0x8000, URZ ;  /* 0x0000800009047890 */ /* 0x000fc8000fffe0ff */
[----:B------:R-:W-:-:S04]  /*74d0*/  USHF.R.U32.HI UR4, URZ, 0x4, UR4 ;  /* 0x00000004ff047899 */ /* 0x000fc80008011604 */
[----:B------:R-:W-:-:S04]  /*74e0*/  USGXT.U32 UR16, UR4, 0xe ;  /* 0x0000000e0410789a */ /* 0x000fc80008000000 */
[----:B------:R-:W-:Y:S01]  /*74f0*/  UIADD3 UR18, UP1, UPT, UR16, 0x1000080, URZ ;  /* 0x0100008010127890 */ /* 0x000fe2000ff3e0ff */
[----:B------:R-:W-:-:S03]  /*7500*/  UMOV UR4, URZ ;  /* 0x000000ff00047c82 */ /* 0x000fc60008000000 */
[----:B------:R-:W-:Y:S01]  /*7510*/  UIADD3.X UR19, UPT, UPT, UR4, 0x40004040, URZ, UP1, !UPT ;  /* 0x4000404004137890 */ /* 0x000fe20008ffe4ff */
[----:B--2---:R2:W-:Y:S01]  /*7520*/  STS.U16 [R251+UR9+0x7f00], R250 ;  /* 0x007f00fafb007988 */ /* 0x0045e20008000409 */
[----:B-1----:R1:W-:Y:S06]  /*7530*/  MEMBAR.ALL.CTA ;  /* 0x0000000000007992 */ /* 0x0023ec0000008000 */
[----:B-1----:R-:W1:Y:S01]  /*7540*/  FENCE.VIEW.ASYNC.S ;  /* 0x00000000000073c6 */ /* 0x002e620000000000 */
[----:B--2---:R-:W-:-:S04]  /*7550*/  SHF.R.S32.HI R250, RZ, 0x1f, R0 ;  /* 0x0000001ffffa7819 */ /* 0x004fc80000011400 */
[----:B------:R-:W-:Y:S02]  /*7560*/  LEA.HI R250, R250, R0, RZ, 0x5 ;  /* 0x00000000fafa7211 */ /* 0x000fe400078f28ff */
[----:B------:R0:W5:Y:S02]  /*7570*/  LDL.LU R0, [R1+0x190] ;  /* 0x0001900001007983 */ /* 0x0001640000300800 */
[----:B------:R-:W-:-:S04]  /*7580*/  SHF.R.S32.HI R250, RZ, 0x5, R250 ;  /* 0x00000005fffa7819 */ /* 0x000fc800000114fa */
[----:B------:R-:W-:-:S05]  /*7590*/  VIMNMX R250, PT, PT, R250, 0x1, !PT ;  /* 0x00000001fafa7848 */ /* 0x000fca0007fe0100 */
[----:B------:R-:W-:-:S05]  /*75a0*/  VIADD R251, R250, 0xffffffff ;  /* 0xfffffffffafb7836 */ /* 0x000fca0000000000 */
[----:B------:R0:W-:Y:S01]  /*75b0*/  STL [R1+0x30], R251 ;  /* 0x000030fb01007387 */ /* 0x0001e20000100800 */
[----:B-1----:R-:W-:Y:S01]  /*75c0*/  BAR.SYNC.DEFER_BLOCKING 0x0 ;  /* 0x0000000000007b1d */ /* 0x002fe20000010000 */
[----:B------:R-:W-:-:S05]  /*75d0*/  ISETP.NE.U32.AND P3, PT, R251, RZ, PT ;  /* 0x000000fffb00720c */ /* 0x000fca0003f65070 */
[----:B------:R-:W-:Y:S08]  /*75e0*/  @P2 BRA `(.L_x_6) ;  /* 0x0000000000902947 */ /* 0x000ff00003800000 */
[----:B------:R-:W-:Y:S02]  /*75f0*/  USHF.R.U32.HI UR14, URZ, 0x4, UR9 ;  /* 0x00000004ff0e7899 */ /* 0x000fe40008011609 */
[----:B------:R-:W-:Y:S02]  /*7600*/  UIADD3 UR5, UPT, UPT, UR9, 0x4000, URZ ;  /* 0x0000400009057890 */ /* 0x000fe4000fffe0ff */
[----:B------:R-:W-:Y:S02]  /*7610*/  USGXT.U32 UR14, UR14, 0xe ;  /* 0x0000000e0e0e789a */ /* 0x000fe40008000000 */
[----:B------:R-:W-:Y:S02]  /*7620*/  USHF.R.U32.HI UR5, URZ, 0x4, UR5 ;  /* 0x00000004ff057899 */ /* 0x000fe40008011605 */
[----:B------:R-:W-:Y:S01]  /*7630*/  UIADD3 UR26, UP1, UPT, UR14, 0x1000080, URZ ;  /* 0x010000800e1a7890 */ /* 0x000fe2000ff3e0ff */
[----:B------:R-:W-:Y:S01]  /*7640*/  UMOV UR4, URZ ;  /* 0x000000ff00047c82 */ /* 0x000fe20008000000 */
[----:B------:R-:W-:-:S02]  /*7650*/  USGXT.U32 UR6, UR5, 0xe ;  /* 0x0000000e0506789a */ /* 0x000fc40008000000 */
[----:B------:R-:W-:Y:S01]  /*7660*/  UIADD3.X UR27, UPT, UPT, UR4, 0x40004040, URZ, UP1, !UPT ;  /* 0x40004040041b7890 */ /* 0x000fe20008ffe4ff */
[----:B------:R-:W-:Y:S01]  /*7670*/  UMOV UR12, 0xfffffffe ;  /* 0xfffffffe000c7882 */ /* 0x000fe20000000000 */
[----:B------:R-:W-:Y:S01]  /*7680*/  UMOV UR13, 0x7fffbfdf ;  /* 0x7fffbfdf000d7882 */ /* 0x000fe20000000000 */
[----:B------:R-:W-:Y:S01]  /*7690*/  UMOV UR7, URZ ;  /* 0x000000ff00077c82 */ /* 0x000fe20008000000 */
[----:B------:R-:W-:Y:S02]  /*76a0*/  ULOP3.LUT UR14, UR14, 0x1000000, URZ, 0xfc, !UPT ;  /* 0x010000000e0e7892 */ /* 0x000fe4000f8efcff */
[----:B------:R-:W-:Y:S02]  /*76b0*/  UIADD3.64 UR12, UPT, UPT, UR6, -UR12, URZ ;  /* 0x8000000c060c7297 */ /* 0x000fe4000fffe0ff */
[----:B------:R-:W-:Y:S02]  /*76c0*/  UIADD3 UR17, UPT, UPT, UR8, 0x100, URZ ;  /* 0x0000010008117890 */ /* 0x000fe4000fffe0ff */
[----:B------:R-:W-:-:S02]  /*76d0*/  UIADD3.64 UR20, UPT, UPT, UR26, 0x180, URZ ;  /* 0x000001801a147897 */ /* 0x000fc4000fffe0ff */
[----:B------:R-:W-:Y:S02]  /*76e0*/  UIADD3 UR34, UPT, UPT, UR8, 0x100, URZ ;  /* 0x0000010008227890 */ /* 0x000fe4000fffe0ff */
[----:B------:R-:W-:Y:S01]  /*76f0*/  UIADD3.64 UR24, UPT, UPT, UR26, 0x200, URZ ;  /* 0x000002001a187897 */ /* 0x000fe2000fffe0ff */
[----:B------:R-:W-:Y:S01]  /*7700*/  UMOV UR28, 0x0 ;  /* 0x00000000001c7882 */ /* 0x000fe20000000000 */
[----:B------:R-:W-:Y:S01]  /*7710*/  UMOV UR29, 0x8408490 ;  /* 0x08408490001d7882 */ /* 0x000fe20000000000 */
[----:B------:R-:W-:Y:S01]  /*7720*/  UMOV UR7, 0x80004020 ;  /* 0x8000402000077882 */ /* 0x000fe20000000000 */
[----:B------:R-:W-:Y:S01]  /*7730*/  UMOV UR15, 0x40004040 ;  /* 0x40004040000f7882 */ /* 0x000fe20000000000 */
[----:B------:R-:W-:Y:S01]  /*7740*/  UMOV UR30, 0x0 ;  /* 0x00000000001e7882 */ /* 0x000fe20000000000 */
[----:B------:R-:W-:Y:S01]  /*7750*/  UMOV UR31, 0x8408490 ;  /* 0x08408490001f7882 */ /* 0x000fe20000000000 */
[----:B------:R-:W-:Y:S01]  /*7760*/  UMOV UR32, 0x0 ;  /* 0x0000000000207882 */ /* 0x000fe20000000000 */
[----:B------:R-:W-:Y:S01]  /*7770*/  UMOV UR33, 0x8408490 ;  /* 0x0840849000217882 */ /* 0x000fe20000000000 */
[----:B------:R-:W-:Y:S01]  /*7780*/  UMOV UR4, UR11 ;  /* 0x0000000b00047c82 */ /* 0x000fe20008000000 */
[----:B------:R-:W-:Y:S01]  /*7790*/  UMOV UR5, URZ ;  /* 0x000000ff00057c82 */ /* 0x000fe20008000000 */
[----:B------:R1:W-:Y:S01]  /*77a0*/  UTCHMMA gdesc[UR14], gdesc[UR6], tmem[UR8], tmem[UR28], idesc[UR29], !UPT ;  /* 0x00ff1c060e0075ea */ /* 0x0003e2000f800008 */
[----:B------:R-:W-:Y:S01]  /*77b0*/  UMOV UR36, 0x0 ;  /* 0x0000000000247882 */ /* 0x000fe20000000000 */
[----:B------:R-:W-:Y:S01]  /*77c0*/  UMOV UR37, 0x8408490 ;  /* 0x0840849000257882 */ /* 0x000fe20000000000 */
[----:B------:R1:W-:Y:S01]  /*77d0*/  UTCHMMA gdesc[UR26], gdesc[UR12], tmem[UR8], tmem[UR30], idesc[UR31], UPT ;  /* 0x00ff1e0c1a0075ea */ /* 0x0003e2000b800008 */
[----:B------:R-:W-:Y:S01]  /*77e0*/  UMOV UR4, UR4 ;  /* 0x0000000400047c82 */ /* 0x000fe20008000000 */
[----:B------:R1:W-:Y:S01]  /*77f0*/  UTCHMMA gdesc[UR20], gdesc[UR6], tmem[UR17], tmem[UR32], idesc[UR33], !UPT ;  /* 0x00ff2006140075ea */ /* 0x0003e2000f800011 */
[----:B------:R1:W-:Y:S01]  /*7800*/  UTCHMMA gdesc[UR24], gdesc[UR12], tmem[UR34], tmem[UR36], idesc[UR37], UPT ;  /* 0x00ff240c180075ea */ /* 0x0003e2000b800022 */
[----:B------:R1:W-:Y:S01]  /*7810*/  UTCBAR [UR4], URZ ;  /* 0x000000ff040073e9 */ /* 0x0003e200080000ff */
[----:B------:R-:W-:Y:S01]  /*7820*/  NOP ;  /* 0x0000000000007918 */ /* 0x000fe20000000000 */
.L_x_6:
[----:B0-----:R-:W2:Y:S04]  /*7830*/  LDL.LU R251, [R1+0x28] ;  /* 0x0000280001fb7983 */ /* 0x001ea80000300800 */
[----:B------:R-:W3:Y:S01]  /*7840*/  LDL.LU R250, [R1+0x2c] ;  /* 0x00002c0001fa7983 */ /* 0x000ee20000300800 */
[----:B-1----:R-:W-:Y:S01]  /*7850*/  UMOV UR4, URZ ;  /* 0x000000ff00047c82 */ /* 0x002fe20008000000 */
[----:B--2---:R-:W-:Y:S02]  /*7860*/  IMAD.SHL.U32 R251, R251, 0x20, RZ ;  /* 0x00000020fbfb7824 */ /* 0x004fe400078e00ff */
[----:B---3--:R-:W-:Y:S01]  /*7870*/  IMAD.SHL.U32 R250, R250, 0x20, RZ ;  /* 0x00000020fafa7824 */ /* 0x008fe200078e00ff */
[----:B------:R-:W-:Y:S06]  /*7880*/  @!P3 BRA `(.L_x_7) ;  /* 0x000000380008b947 */ /* 0x000fec0003800000 */
[----:B-----5:R0:W-:Y:S01]  /*7890*/  STL [R1+0x190], R0 ;  /* 0x0001900001007387 */ /* 0x0201e20000100800 */
[----:B------:R-:W-:Y:S01]  /*78a0*/  UIADD3 UR5, UPT, UPT, UR9, 0xc000, URZ ;  /* 0x0000c00009057890 */ /* 0x000fe2000fffe0ff */
[----:B------:R-:W-:Y:S01]  /*78b0*/  UMOV UR14, 0xfffffffe ;  /* 0xfffffffe000e7882 */ /* 0x000fe20000000000 */
[----:B------:R-:W-:Y:S02]  /*78c0*/  UMOV UR15, 0x7fffbfdf ;  /* 0x7fffbfdf000f7882 */ /* 0x000fe40000000000 */
[----:B------:R-:W-:Y:S01]  /*78d0*/  USHF.R.U32.HI UR5, URZ, 0x4, UR5 ;  /* 0x00000004ff057899 */ /* 0x000fe20008011605 */
[----:B------:R-:W-:Y:S01]  /*78e0*/  UMOV UR7, URZ ;  /* 0x000000ff00077c82 */ /* 0x000fe20008000000 */
[----:B------:R-:W-:Y:S01]  /*78f0*/  ULOP3.LUT UR16, UR16, 0x1000000, URZ, 0xfc, !UPT ;  /* 0x0100000010107892 */ /* 0x000fe2000f8efcff */
[----:B0-----:R-:W2:Y:S01]  /*7900*/  LDL.LU R0, [R1+0x30] ;  /* 0x0000300001007983 */ /* 0x001ea20000300800 */
[----:B------:R-:W-:Y:S02]  /*7910*/  USGXT.U32 UR6, UR5, 0xe ;  /* 0x0000000e0506789a */ /* 0x000fe40008000000 */
[----:B------:R-:W-:-:S02]  /*7920*/  UIADD3.64 UR26, UPT, UPT, UR18, 0x180, URZ ;  /* 0x00000180121a7897 */ /* 0x000fc4000fffe0ff */
[----:B------:R-:W-:Y:S02]  /*7930*/  UIADD3.64 UR28, UPT, UPT, UR18, 0x200, URZ ;  /* 0x00000200121c7897 */ /* 0x000fe4000fffe0ff */
[----:B------:R-:W-:Y:S01]  /*7940*/  UIADD3.64 UR14, UPT, UPT, UR6, -UR14, URZ ;  /* 0x8000000e060e7297 */ /* 0x000fe2000fffe0ff */
[----:B--2---:R0:W-:Y:S04]  /*7950*/  STL [R1+0xd0], R0 ;  /* 0x0000d00001007387 */ /* 0x0041e80000100800 */
[----:B0-----:R0:W5:Y:S01]  /*7960*/  LDL.LU R0, [R1+0x190] ;  /* 0x0001900001007983 */ /* 0x0011620000300800 */
[----:B------:R-:W-:Y:S01]  /*7970*/  UMOV UR24, 0x1 ;  /* 0x0000000100187882 */ /* 0x000fe20000000000 */
[----:B------:R-:W-:Y:S01]  /*7980*/  UMOV UR5, URZ ;  /* 0x000000ff00057c82 */ /* 0x000fe20008000000 */
[----:B------:R-:W-:Y:S01]  /*7990*/  UMOV UR12, UR6 ;  /* 0x00000006000c7c82 */ /* 0x000fe20008000000 */
[----:B------:R-:W-:-:S05]  /*79a0*/  UMOV UR13, 0x80004020 ;  /* 0x80004020000d7882 */ /* 0x000fca0000000000 */
.L_x_10:
[----:B------:R-:W-:Y:S01]  /*79b0*/  USHF.L.U32 UR4, UR4, 0x1f, URZ ;  /* 0x0000001f04047899 */ /* 0x000fe200080006ff */
[----:B-1---5:R1:W-:Y:S05]  /*79c0*/  STL [R1+0x190], R0 ;  /* 0x0001900001007387 */ /* 0x0223ea0000100800 */
[----:B-1----:R-:W-:-:S04]  /*79d0*/  IMAD.U32 R0, RZ, RZ, UR4 ;  /* 0x00000004ff007e24 */ /* 0x002fc8000f8e00ff */
[----:B------:R1:W2:Y:S01]  /*79e0*/  SYNCS.PHASECHK.TRANS64.TRYWAIT P2, [UR11], R0 ;  /* 0x00000000ff0075a7 */ /* 0x0002a2000804110b */
[----:B------:R1:W-:Y:S04]  /*79f0*/  STL [R1+0x28], R0 ;  /* 0x0000280001007387 */ /* 0x0003e80000100800 */
[----:B-1----:R1:W5:Y:S01]  /*7a00*/  LDL.LU R0, [R1+0x190] ;  /* 0x0001900001007983 */ /* 0x0023620000300800 */
[----:B------:R-:W-:-:S04]  /*7a10*/  IMAD.WIDE R20, R251, 0x2, R20 ;  /* 0x00000002fb147825 */ /* 0x000fc800078e0214 */
[----:B------:R-:W-:Y:S01]  /*7a20*/  IMAD.WIDE R22, R251, 0x2, R22 ;  /* 0x00000002fb167825 */ /* 0x000fe200078e0216 */
[----:B-12---:R-:W-:Y:S06]  /*7a30*/  @!P2 BRA `(.L_x_8) ;  /* 0x00000148003ca947 */ /* 0x006fec0003800000 */
.L_x_16:
[----:B------:R1:W-:Y:S04]  /*7a40*/  STL.64 [R1+0x3b8], R184 ;  /* 0x0003b8b801007387 */ /* 0x0003e80000100a00 */
[----:B-1----:R-:W2:Y:S04]  /*7a50*/  LDL.LU.64 R184, [R1+0x20] ;  /* 0x0000200001b87983 */ /* 0x002ea80000300a00 */
[----:B------:R1:W-:Y:S04]  /*7a60*/  STL.64 [R1+0x3b0], R182 ;  /* 0x0003b0b601007387 */ /* 0x0003e80000100a00 */
[----:B-1----:R-:W3:Y:S04]  /*7a70*/  LDL.LU.64 R182, [R1+0x18] ;  /* 0x0000180001b67983 */ /* 0x002ee80000300a00 */
[----:B------:R1:W-:Y:S04]  /*7a80*/  STL.64 [R1+0x3a8], R180 ;  /* 0x0003a8b401007387 */ /* 0x0003e80000100a00 */
[----:B-1----:R-:W4:Y:S04]  /*7a90*/  LDL.LU.64 R180, [R1+0x10] ;  /* 0x0000100001b47983 */ /* 0x002f280000300a00 */
[----:B------:R1:W-:Y:S04]  /*7aa0*/  STL.64 [R1+0x3a0], R178 ;  /* 0x0003a0b201007387 */ /* 0x0003e80000100a00 */
[----:B-1----:R-:W4:Y:S04]  /*7ab0*/  LDL.LU.64 R178, [R1+0x8] ;  /* 0x0000080001b27983 */ /* 0x002f280000300a00 */
[----:B------:R1:W-:Y:S04]  /*7ac0*/  STL.64 [R1+0x398], R176 ;  /* 0x000398b001007387 */ /* 0x0003e80000100a00 */
[----:B-1----:R-:W4:Y:S01]  /*7ad0*/  LDL.LU.64 R176, [R1] ;  /* 0x0000000001b07983 */ /* 0x002f220000300a00 */
[C---:B-----5:R-:W-:Y:S01]  /*7ae0*/  ISETP.GT.AND P3, PT, R0.reuse, 0x3, PT ;  /* 0x000000030000780c */ /* 0x060fe20003f64270 */
[C---:B------:R-:W-:Y:S01]  /*7af0*/  IMAD.WIDE R80, R251.reuse, 0x2, R80 ;  /* 0x00000002fb507825 */ /* 0x040fe200078e0250 */
[C---:B------:R-:W-:Y:S01]  /*7b00*/  ISETP.GT.AND P5, PT, R0.reuse, RZ, PT ;  /* 0x000000ff0000720c */ /* 0x040fe20003fa4270 */
[----:B------:R1:W-:Y:S01]  /*7b10*/  STL [R1+0x394], R175 ;  /* 0x000394af01007387 */ /* 0x0003e20000100800 */
[C---:B------:R-:W-:Y:S01]  /*7b20*/  ISETP.GT.AND P6, PT, R0.reuse, 0x1, PT ;  /* 0x000000010000780c */ /* 0x040fe20003fc4270 */
[C---:B------:R-:W-:Y:S01]  /*7b30*/  IMAD.WIDE R118, R251.reuse, 0x2, R118 ;  /* 0x00000002fb767825 */ /* 0x040fe200078e0276 */
[C---:B------:R-:W-:Y:S01]  /*7b40*/  ISETP.GT.AND P4, PT, R0.reuse, 0x4, PT ;  /* 0x000000040000780c */ /* 0x040fe20003f84270 */
[----:B------:R0:W-:Y:S01]  /*7b50*/  STL [R1+0x390], R172 ;  /* 0x000390ac01007387 */ /* 0x0001e20000100800 */
[----:B------:R-:W-:Y:S01]  /*7b60*/  ISETP.GT.AND P2, PT, R0, 0x2, PT ;  /* 0x000000020000780c */ /* 0x000fe20003f44270 */
[----:B------:R-:W-:-:S02]  /*7b70*/  IMAD.WIDE R120, R251, 0x2, R120 ;  /* 0x00000002fb787825 */ /* 0x000fc400078e0278 */
[----:B------:R-:W-:Y:S01]  /*7b80*/  STL [R1+0x384], R173 ;  /* 0x000384ad01007387 */ /* 0x000fe20000100800 */
[----:B-1----:R-:W-:Y:S01]  /*7b90*/  PRMT R175, RZ, 0x7610, R175 ;  /* 0x00007610ffaf7816 */ /* 0x002fe200000000af */
[C---:B------:R-:W-:Y:S02]  /*7ba0*/  IMAD.WIDE R64, R251.reuse, 0x2, R64 ;  /* 0x00000002fb407825 */ /* 0x040fe400078e0240 */
[----:B------:R-:W-:Y:S01]  /*7bb0*/  STL [R1+0x380], R170 ;  /* 0x000380aa01007387 */ /* 0x000fe20000100800 */
[----:B0-----:R-:W-:Y:S01]  /*7bc0*/  PRMT R172, RZ, 0x7610, R172 ;  /* 0x00007610ffac7816 */ /* 0x001fe200000000ac */
[C---:B------:R-:W-:Y:S02]  /*7bd0*/  IMAD.WIDE R66, R251.reuse, 0x2, R66 ;  /* 0x00000002fb427825 */ /* 0x040fe400078e0242 */
[----:B------:R-:W-:Y:S02]  /*7be0*/  STL [R1+0x37c], R171 ;  /* 0x00037cab01007387 */ /* 0x000fe40000100800 */
[----:B------:R-:W-:-:S02]  /*7bf0*/  IMAD.WIDE R114, R251, 0x2, R114 ;  /* 0x00000002fb727825 */ /* 0x000fc400078e0272 */
[----:B------:R-:W-:Y:S02]  /*7c00*/  STL [R1+0x378], R168 ;  /* 0x000378a801007387 */ /* 0x000fe40000100800 */
[C---:B------:R-:W-:Y:S02]  /*7c10*/  IMAD.WIDE R116, R251.reuse, 0x2, R116 ;  /* 0x00000002fb747825 */ /* 0x040fe400078e0274 */
[----:B------:R-:W-:Y:S02]  /*7c20*/  STL [R1+0x374], R169 ;  /* 0x000374a901007387 */ /* 0x000fe40000100800 */
[C---:B------:R-:W-:Y:S02]  /*7c30*/  IMAD.WIDE R48, R251.reuse, 0x2, R48 ;  /* 0x00000002fb307825 */ /* 0x040fe400078e0230 */
[----:B------:R0:W-:Y:S02]  /*7c40*/  STL [R1+0x370], R166 ;  /* 0x000370a601007387 */ /* 0x0001e40000100800 */
[----:B------:R-:W-:-:S02]  /*7c50*/  IMAD.WIDE R50, R251, 0x2, R50 ;  /* 0x00000002fb327825 */ /* 0x000fc400078e0232 */
[----:B------:R1:W-:Y:S02]  /*7c60*/  STL [R1+0x36c], R167 ;  /* 0x00036ca701007387 */ /* 0x0003e40000100800 */
[C---:B------:R-:W-:Y:S02]  /*7c70*/  IMAD.WIDE R102, R251.reuse, 0x2, R102 ;  /* 0x00000002fb667825 */ /* 0x040fe400078e0266 */
[----:B------:R-:W-:Y:S01]  /*7c80*/  STL [R1+0x368], R164 ;  /* 0x000368a401007387 */ /* 0x000fe20000100800 */
[----:B0-----:R-:W-:Y:S01]  /*7c90*/  PRMT R166, RZ, 0x7610, R166 ;  /* 0x00007610ffa67816 */ /* 0x001fe200000000a6 */
[C---:B------:R-:W-:Y:S02]  /*7ca0*/  IMAD.WIDE R104, R251.reuse, 0x2, R104 ;  /* 0x00000002fb687825 */ /* 0x040fe400078e0268 */
[----:B------:R-:W-:Y:S01]  /*7cb0*/  STL [R1+0x364], R165 ;  /* 0x000364a501007387 */ /* 0x000fe20000100800 */
[----:B-1----:R-:W-:Y:S01]  /*7cc0*/  PRMT R167, RZ, 0x7610, R167 ;  /* 0x00007610ffa77816 */ /* 0x002fe200000000a7 */
[----:B------:R-:W-:-:S02]  /*7cd0*/  IMAD.WIDE R32, R251, 0x2, R32 ;  /* 0x00000002fb207825 */ /* 0x000fc400078e0220 */
[----:B------:R-:W-:Y:S02]  /*7ce0*/  STL [R1+0x360], R162 ;  /* 0x000360a201007387 */ /* 0x000fe40000100800 */
[C---:B------:R-:W-:Y:S02]  /*7cf0*/  IMAD.WIDE R34, R251.reuse, 0x2, R34 ;  /* 0x00000002fb227825 */ /* 0x040fe400078e0222 */
[----:B------:R-:W-:Y:S02]  /*7d00*/  STL [R1+0x35c], R163 ;  /* 0x00035ca301007387 */ /* 0x000fe40000100800 */
[C---:B------:R-:W-:Y:S02]  /*7d10*/  IMAD.WIDE R60, R251.reuse, 0x2, R60 ;  /* 0x00000002fb3c7825 */ /* 0x040fe400078e023c */
[----:B------:R-:W-:Y:S02]  /*7d20*/  STL [R1+0x358], R160 ;  /* 0x000358a001007387 */ /* 0x000fe40000100800 */
        /* <DEDUP_REMOVED lines=19> */
[----:B------:R0:W-:Y:S02]  /*7e60*/  STL [R1+0x330], R150 ;  /* 0x0003309601007387 */ /* 0x0001e40000100800 */
[C---:B------:R-:W-:Y:S02]  /*7e70*/  IMAD.WIDE R30, R251.reuse, 0x2, R30 ;  /* 0x00000002fb1e7825 */ /* 0x040fe400078e021e */
[----:B------:R1:W-:Y:S02]  /*7e80*/  STL [R1+0x32c], R151 ;  /* 0x00032c9701007387 */ /* 0x0003e40000100800 */
[C---:B------:R-:W-:Y:S02]  /*7e90*/  IMAD.WIDE R86, R251.reuse, 0x2, R86 ;  /* 0x00000002fb567825 */ /* 0x040fe400078e0256 */
[----:B------:R-:W-:Y:S01]  /*7ea0*/  STL [R1+0x328], R148 ;  /* 0x0003289401007387 */ /* 0x000fe20000100800 */
[----:B0-----:R-:W-:Y:S01]  /*7eb0*/  PRMT R150, RZ, 0x7610, R150 ;  /* 0x00007610ff967816 */ /* 0x001fe20000000096 */
[----:B------:R-:W-:-:S02]  /*7ec0*/  IMAD.WIDE R88, R251, 0x2, R88 ;  /* 0x00000002fb587825 */ /* 0x000fc400078e0258 */
[----:B------:R-:W-:Y:S01]  /*7ed0*/  STL [R1+0x324], R149 ;  /* 0x0003249501007387 */ /* 0x000fe20000100800 */
[----:B-1----:R-:W-:Y:S01]  /*7ee0*/  PRMT R151, RZ, 0x7610, R151 ;  /* 0x00007610ff977816 */ /* 0x002fe20000000097 */
        /* <DEDUP_REMOVED lines=13> */
[----:B------:R-:W4:Y:S01]  /*7fc0*/  @P3 LDG.E.U16 R151, desc[UR22][R80.64] ;  /* 0x0000001650973981 */ /* 0x000f22000c1e1500 */
        /* <DEDUP_REMOVED lines=9> */
[----:B------:R-:W-:Y:S01]  /*8060*/  STL [R1+0x2fc], R139 ;  /* 0x0002fc8b01007387 */ /* 0x000fe20000100800 */
[----:B------:R-:W-:Y:S01]  /*8070*/  PRMT R173, RZ, 0x7610, R173 ;  /* 0x00007610ffad7816 */ /* 0x000fe200000000ad */
[----:B------:R-:W-:-:S02]  /*8080*/  IMAD.WIDE R58, R251, 0x2, R58 ;  /* 0x00000002fb3a7825 */ /* 0x000fc400078e023a */
[----:B------:R-:W-:Y:S01]  /*8090*/  STL [R1+0x2f8], R136 ;  /* 0x0002f88801007387 */ /* 0x000fe20000100800 */
[----:B------:R-:W-:Y:S01]  /*80a0*/  PRMT R170, RZ, 0x7610, R170 ;  /* 0x00007610ffaa7816 */ /* 0x000fe200000000aa */
[C---:B------:R-:W-:Y:S02]  /*80b0*/  IMAD.WIDE R70, R251.reuse, 0x2, R70 ;  /* 0x00000002fb467825 */ /* 0x040fe400078e0246 */
[----:B------:R-:W4:Y:S02]  /*80c0*/  @P5 LDG.E.U16 R175, desc[UR22][R120.64] ;  /* 0x0000001678af5981 */ /* 0x000f24000c1e1500 */
[C---:B------:R-:W-:Y:S02]  /*80d0*/  IMAD.WIDE R68, R251.reuse, 0x2, R68 ;  /* 0x00000002fb447825 */ /* 0x040fe400078e0244 */
[----:B------:R-:W4:Y:S01]  /*80e0*/  @P5 LDG.E.U16 R172, desc[UR22][R118.64] ;  /* 0x0000001676ac5981 */ /* 0x000f22000c1e1500 */
[----:B------:R-:W-:Y:S01]  /*80f0*/  ISETP.GT.AND P5, PT, R0, 0x5, PT ;  /* 0x000000050000780c */ /* 0x000fe20003fa4270 */
[----:B------:R-:W-:-:S02]  /*8100*/  IMAD.WIDE R40, R251, 0x2, R40 ;  /* 0x00000002fb287825 */ /* 0x000fc400078e0228 */
[----:B------:R-:W-:Y:S02]  /*8110*/  STL [R1+0x2f4], R137 ;  /* 0x0002f48901007387 */ /* 0x000fe40000100800 */
[C---:B------:R-:W-:Y:S02]  /*8120*/  IMAD.WIDE R42, R251.reuse, 0x2, R42 ;  /* 0x00000002fb2a7825 */ /* 0x040fe400078e022a */
[----:B------:R0:W-:Y:S02]  /*8130*/  STL [R1+0x2f0], R134 ;  /* 0x0002f08601007387 */ /* 0x0001e40000100800 */
[C---:B------:R-:W-:Y:S02]  /*8140*/  IMAD.WIDE R54, R251.reuse, 0x2, R54 ;  /* 0x00000002fb367825 */ /* 0x040fe400078e0236 */
[----:B------:R1:W-:Y:S02]  /*8150*/  STL [R1+0x2ec], R135 ;  /* 0x0002ec8701007387 */ /* 0x0003e40000100800 */
[----:B------:R-:W-:-:S02]  /*8160*/  IMAD.WIDE R52, R251, 0x2, R52 ;  /* 0x00000002fb347825 */ /* 0x000fc400078e0234 */
[----:B------:R-:W-:Y:S02]  /*8170*/  STL [R1+0x2e8], R132 ;  /* 0x0002e88401007387 */ /* 0x000fe40000100800 */
[C---:B------:R-:W-:Y:S02]  /*8180*/  IMAD.WIDE R38, R251.reuse, 0x2, R38 ;  /* 0x00000002fb267825 */ /* 0x040fe400078e0226 */
[----:B------:R-:W4:Y:S02]  /*8190*/  @P4 LDG.E.U16 R142, desc[UR22][R66.64] ;  /* 0x00000016428e4981 */ /* 0x000f24000c1e1500 */
[C---:B------:R-:W-:Y:S02]  /*81a0*/  IMAD.WIDE R36, R251.reuse, 0x2, R36 ;  /* 0x00000002fb247825 */ /* 0x040fe400078e0224 */
[----:B------:R-:W4:Y:S01]  /*81b0*/  @P4 LDG.E.U16 R143, desc[UR22][R64.64] ;  /* 0x00000016408f4981 */ /* 0x000f22000c1e1500 */
[----:B------:R-:W-:Y:S01]  /*81c0*/  ISETP.GT.AND P4, PT, R0, 0x9, PT ;  /* 0x000000090000780c */ /* 0x000fe20003f84270 */
[----:B------:R-:W-:-:S02]  /*81d0*/  IMAD.WIDE R26, R251, 0x2, R26 ;  /* 0x00000002fb1a7825 */ /* 0x000fc400078e021a */
[----:B------:R-:W-:Y:S01]  /*81e0*/  STL [R1+0x2e4], R133 ;  /* 0x0002e48501007387 */ /* 0x000fe20000100800 */
[----:B0-----:R-:W-:Y:S01]  /*81f0*/  PRMT R134, RZ, 0x7610, R134 ;  /* 0x00007610ff867816 */ /* 0x001fe20000000086 */
[C---:B------:R-:W-:Y:S02]  /*8200*/  IMAD.WIDE R24, R251.reuse, 0x2, R24 ;  /* 0x00000002fb187825 */ /* 0x040fe400078e0218 */
[----:B------:R-:W-:Y:S01]  /*8210*/  STL [R1+0x2e0], R130 ;  /* 0x0002e08201007387 */ /* 0x000fe20000100800 */
[----:B-1----:R-:W-:Y:S01]  /*8220*/  PRMT R135, RZ, 0x7610, R135 ;  /* 0x00007610ff877816 */ /* 0x002fe20000000087 */
[----:B------:R-:W-:Y:S02]  /*8230*/  IMAD.WIDE R18, R251, 0x2, R18 ;  /* 0x00000002fb127825 */ /* 0x000fe400078e0212 */
[----:B------:R-:W-:Y:S04]  /*8240*/  STL [R1+0x2dc], R131 ;  /* 0x0002dc8301007387 */ /* 0x000fe80000100800 */
[----:B------:R-:W-:Y:S01]  /*8250*/  STL [R1+0x2d8], R128 ;  /* 0x0002d88001007387 */ /* 0x000fe20000100800 */
[----:B------:R-:W-:-:S03]  /*8260*/  PRMT R164, RZ, 0x7610, R164 ;  /* 0x00007610ffa47816 */ /* 0x000fc600000000a4 */
[----:B------:R-:W-:Y:S01]  /*8270*/  STL [R1+0x2d4], R129 ;  /* 0x0002d48101007387 */ /* 0x000fe20000100800 */
[----:B------:R-:W-:-:S03]  /*8280*/  PRMT R165, RZ, 0x7610, R165 ;  /* 0x00007610ffa57816 */ /* 0x000fc600000000a5 */
[----:B------:R0:W-:Y:S04]  /*8290*/  STL [R1+0x2d0], R126 ;  /* 0x0002d07e01007387 */ /* 0x0001e80000100800 */
[----:B------:R1:W-:Y:S01]  /*82a0*/  STL [R1+0x2cc], R127 ;  /* 0x0002cc7f01007387 */ /* 0x0003e20000100800 */
[----:B------:R-:W-:-:S03]  /*82b0*/  PRMT R140, RZ, 0x7610, R140 ;  /* 0x00007610ff8c7816 */ /* 0x000fc6000000008c */
[----:B------:R-:W4:Y:S01]  /*82c0*/  @P5 LDG.E.U16 R134, desc[UR22][R50.64] ;  /* 0x0000001632865981 */ /* 0x000f22000c1e1500 */
[----:B0-----:R-:W-:-:S03]  /*82d0*/  PRMT R126, RZ, 0x7610, R126 ;  /* 0x00007610ff7e7816 */ /* 0x001fc6000000007e */
[----:B------:R-:W4:Y:S01]  /*82e0*/  @P5 LDG.E.U16 R135, desc[UR22][R48.64] ;  /* 0x0000001630875981 */ /* 0x000f22000c1e1500 */
[C---:B--2---:R-:W-:Y:S01]  /*82f0*/  IMAD.WIDE R184, R251.reuse, 0x2, R184 ;  /* 0x00000002fbb87825 */ /* 0x044fe200078e02b8 */
[----:B-1----:R-:W-:Y:S02]  /*8300*/  PRMT R127, RZ, 0x7610, R127 ;  /* 0x00007610ff7f7816 */ /* 0x002fe4000000007f */
[----:B------:R-:W2:Y:S04]  /*8310*/  @P4 LDG.E.U16 R164, desc[UR22][R104.64] ;  /* 0x0000001668a44981 */ /* 0x000ea8000c1e1500 */
[----:B------:R-:W2:Y:S01]  /*8320*/  @P6 LDG.E.U16 R166, desc[UR22][R184.64] ;  /* 0x00000016b8a66981 */ /* 0x000ea2000c1e1500 */
[----:B---3--:R-:W-:Y:S01]  /*8330*/  IMAD.WIDE R182, R251, 0x2, R182 ;  /* 0x00000002fbb67825 */ /* 0x008fe200078e02b6 */
[----:B------:R-:W-:-:S02]  /*8340*/  PRMT R141, RZ, 0x7610, R141 ;  /* 0x00007610ff8d7816 */ /* 0x000fc4000000008d */
[----:B------:R-:W3:Y:S04]  /*8350*/  @P4 LDG.E.U16 R165, desc[UR22][R102.64] ;  /* 0x0000001666a54981 */ /* 0x000ee8000c1e1500 */
[----:B------:R-:W2:Y:S01]  /*8360*/  @P6 LDG.E.U16 R167, desc[UR22][R182.64] ;  /* 0x00000016b6a76981 */ /* 0x000ea2000c1e1500 */
[C---:B------:R-:W-:Y:S02]  /*8370*/  ISETP.GT.AND P6, PT, R0.reuse, 0x6, PT ;  /* 0x000000060000780c */ /* 0x040fe40003fc4270 */
[C---:B------:R-:W-:Y:S01]  /*8380*/  ISETP.GT.AND P5, PT, R0.reuse, 0xa, PT ;  /* 0x0000000a0000780c */ /* 0x040fe20003fa4270 */
[----:B------:R0:W-:Y:S01]  /*8390*/  STL [R1+0x2c8], R124 ;  /* 0x0002c87c01007387 */ /* 0x0001e20000100800 */
[----:B------:R-:W-:Y:S02]  /*83a0*/  ISETP.GT.AND P4, PT, R0, 0xd, PT ;  /* 0x0000000d0000780c */ /* 0x000fe40003f84270 */
[----:B------:R-:W-:Y:S01]  /*83b0*/  PRMT R156, RZ, 0x7610, R156 ;  /* 0x00007610ff9c7816 */ /* 0x000fe2000000009c */
[----:B------:R1:W-:Y:S01]  /*83c0*/  STL [R1+0x2c4], R125 ;  /* 0x0002c47d01007387 */ /* 0x0003e20000100800 */
[----:B------:R-:W-:Y:S01]  /*83d0*/  PRMT R157, RZ, 0x7610, R157 ;  /* 0x00007610ff9d7816 */ /* 0x000fe2000000009d */
[----:B----4-:R-:W-:-:S04]  /*83e0*/  IMAD.WIDE R180, R251, 0x2, R180 ;  /* 0x00000002fbb47825 */ /* 0x010fc800078e02b4 */
[C---:B------:R-:W-:Y:S01]  /*83f0*/  IMAD.WIDE R178, R251.reuse, 0x2, R178 ;  /* 0x00000002fbb27825 */ /* 0x040fe200078e02b2 */
[----:B------:R-:W4:Y:S04]  /*8400*/  @P6 LDG.E.U16 R126, desc[UR22][R34.64] ;  /* 0x00000016227e6981 */ /* 0x000f28000c1e1500 */
[----:B------:R-:W2:Y:S01]  /*8410*/  @P6 LDG.E.U16 R127, desc[UR22][R32.64] ;  /* 0x00000016207f6981 */ /* 0x000ea2000c1e1500 */
[----:B------:R-:W-:Y:S01]  /*8420*/  IMAD.WIDE R176, R251, 0x2, R176 ;  /* 0x00000002fbb07825 */ /* 0x000fe200078e02b0 */
[----:B------:R-:W-:Y:S02]  /*8430*/  PRMT R148, RZ, 0x7610, R148 ;  /* 0x00007610ff947816 */ /* 0x000fe40000000094 */
[----:B------:R-:W2:Y:S04]  /*8440*/  @P5 LDG.E.U16 R156, desc[UR22][R92.64] ;  /* 0x000000165c9c5981 */ /* 0x000ea8000c1e1500 */
[----:B------:R-:W2:Y:S01]  /*8450*/  @P3 LDG.E.U16 R150, desc[UR22][R176.64] ;  /* 0x00000016b0963981 */ /* 0x000ea2000c1e1500 */
[----:B------:R-:W-:-:S02]  /*8460*/  ISETP.GT.AND P3, PT, R0, 0x8, PT ;  /* 0x000000080000780c */ /* 0x000fc40003f64270 */
[C---:B------:R-:W-:Y:S01]  /*8470*/  ISETP.GT.AND P6, PT, R0.reuse, 0xb, PT ;  /* 0x0000000b0000780c */ /* 0x040fe20003fc4270 */
[----:B------:R-:W2:Y:S01]  /*8480*/  @P5 LDG.E.U16 R157, desc[UR22][R90.64] ;  /* 0x000000165a9d5981 */ /* 0x000ea2000c1e1500 */
[----:B------:R-:W-:Y:S02]  /*8490*/  PRMT R149, RZ, 0x7610, R149 ;  /* 0x00007610ff957816 */ /* 0x000fe40000000095 */
[----:B------:R-:W-:Y:S01]  /*84a0*/  PRMT R132, RZ, 0x7610, R132 ;  /* 0x00007610ff847816 */ /* 0x000fe20000000084 */
[----:B------:R-:W-:Y:S06]  /*84b0*/  STL [R1+0x2c0], R122 ;  /* 0x0002c07a01007387 */ /* 0x000fec0000100800 */
[----:B------:R-:W2:Y:S04]  /*84c0*/  @P3 LDG.E.U16 R173, desc[UR22][R116.64] ;  /* 0x0000001674ad3981 */ /* 0x000ea8000c1e1500 */
[----:B------:R-:W2:Y:S01]  /*84d0*/  @P3 LDG.E.U16 R170, desc[UR22][R114.64] ;  /* 0x0000001672aa3981 */ /* 0x000ea2000c1e1500 */
[----:B------:R-:W-:-:S02]  /*84e0*/  ISETP.GT.AND P3, PT, R0, 0xc, PT ;  /* 0x0000000c0000780c */ /* 0x000fc40003f64270 */
[----:B------:R-:W-:Y:S01]  /*84f0*/  PRMT R133, RZ, 0x7610, R133 ;  /* 0x00007610ff857816 */ /* 0x000fe20000000085 */
[----:B------:R-:W2:Y:S01]  /*8500*/  @P6 LDG.E.U16 R148, desc[UR22][R78.64] ;  /* 0x000000164e946981 */ /* 0x000ea2000c1e1500 */
[----:B------:R-:W-:Y:S02]  /*8510*/  ISETP.GT.AND P5, PT, R0, 0xe, PT ;  /* 0x0000000e0000780c */ /* 0x000fe40003fa4270 */
[----:B------:R-:W-:Y:S01]  /*8520*/  PRMT R152, RZ, 0x7610, R152 ;  /* 0x00007610ff987816 */ /* 0x000fe20000000098 */
[----:B------:R-:W2:Y:S01]  /*8530*/  @P6 LDG.E.U16 R149, desc[UR22][R76.64] ;  /* 0x000000164c956981 */ /* 0x000ea2000c1e1500 */
[----:B------:R-:W-:-:S03]  /*8540*/  PRMT R162, RZ, 0x7610, R162 ;  /* 0x00007610ffa27816 */ /* 0x000fc600000000a2 */
[----:B------:R-:W2:Y:S04]  /*8550*/  @P4 LDG.E.U16 R132, desc[UR22][R46.64] ;  /* 0x000000162e844981 */ /* 0x000ea8000c1e1500 */
[----:B------:R-:W2:Y:S04]  /*8560*/  @P3 LDG.E.U16 R140, desc[UR22][R62.64] ;  /* 0x000000163e8c3981 */ /* 0x000ea8000c1e1500 */
[----:B------:R-:W2:Y:S01]  /*8570*/  @P3 LDG.E.U16 R141, desc[UR22][R60.64] ;  /* 0x000000163c8d3981 */ /* 0x000ea2000c1e1500 */
[C---:B------:R-:W-:Y:S02]  /*8580*/  ISETP.GT.AND P3, PT, R0.reuse, 0x11, PT ;  /* 0x000000110000780c */ /* 0x040fe40003f64270 */
[C---:B------:R-:W-:Y:S01]  /*8590*/  ISETP.GT.AND P6, PT, R0.reuse, 0x10, PT ;  /* 0x000000100000780c */ /* 0x040fe20003fc4270 */
[----:B------:R-:W2:Y:S01]  /*85a0*/  @P4 LDG.E.U16 R133, desc[UR22][R44.64] ;  /* 0x000000162c854981 */ /* 0x000ea2000c1e1500 */
[----:B------:R-:W-:-:S02]  /*85b0*/  ISETP.GT.AND P4, PT, R0, 0x12, PT ;  /* 0x000000120000780c */ /* 0x000fc40003f84270 */
[----:B0-----:R-:W-:Y:S01]  /*85c0*/  PRMT R124, RZ, 0x7610, R124 ;  /* 0x00007610ff7c7816 */ /* 0x001fe2000000007c */
[----:B------:R-:W-:Y:S01]  /*85d0*/  STL [R1+0x2bc], R123 ;  /* 0x0002bc7b01007387 */ /* 0x000fe20000100800 */
[----:B-1----:R-:W-:Y:S02]  /*85e0*/  PRMT R125, RZ, 0x7610, R125 ;  /* 0x00007610ff7d7816 */ /* 0x002fe4000000007d */
[----:B------:R-:W-:Y:S01]  /*85f0*/  PRMT R160, RZ, 0x7610, R160 ;  /* 0x00007610ffa07816 */ /* 0x000fe200000000a0 */
[----:B------:R-:W-:Y:S01]  /*8600*/  STL [R1+0x2b8], R248 ;  /* 0x0002b8f801007387 */ /* 0x000fe20000100800 */
[----:B------:R-:W-:-:S03]  /*8610*/  PRMT R144, RZ, 0x7610, R144 ;  /* 0x00007610ff907816 */ /* 0x000fc60000000090 */
[----:B------:R-:W2:Y:S01]  /*8620*/  @P3 LDG.E.U16 R152, desc[UR22][R100.64] ;  /* 0x0000001664983981 */ /* 0x000ea2000c1e1500 */
[----:B------:R-:W-:-:S03]  /*8630*/  PRMT R154, RZ, 0x7610, R154 ;  /* 0x00007610ff9a7816 */ /* 0x000fc6000000009a */
[----:B------:R-:W2:Y:S01]  /*8640*/  @P3 LDG.E.U16 R162, desc[UR22][R98.64] ;  /* 0x0000001662a23981 */ /* 0x000ea2000c1e1500 */
[----:B------:R-:W-:-:S03]  /*8650*/  ISETP.GT.AND P3, PT, R0, 0x18, PT ;  /* 0x000000180000780c */ /* 0x000fc60003f64270 */
[----:B------:R-:W-:Y:S01]  /*8660*/  STL [R1+0x2b4], R249 ;  /* 0x0002b4f901007387 */ /* 0x000fe20000100800 */
[----:B------:R-:W-:-:S03]  /*8670*/  PRMT R171, RZ, 0x7610, R171 ;  /* 0x00007610ffab7816 */ /* 0x000fc600000000ab */
[----:B------:R-:W-:Y:S01]  /*8680*/  STL [R1+0x290], R2 ;  /* 0x0002900201007387 */ /* 0x000fe20000100800 */
[----:B------:R-:W-:-:S03]  /*8690*/  PRMT R168, RZ, 0x7610, R168 ;  /* 0x00007610ffa87816 */ /* 0x000fc600000000a8 */
[----:B------:R-:W2:Y:S01]  /*86a0*/  @P5 LDG.E.U16 R124, desc[UR22][R30.64] ;  /* 0x000000161e7c5981 */ /* 0x000ea2000c1e1500 */
[----:B------:R-:W-:-:S03]  /*86b0*/  PRMT R169, RZ, 0x7610, R169 ;  /* 0x00007610ffa97816 */ /* 0x000fc600000000a9 */
[----:B------:R-:W2:Y:S01]  /*86c0*/  @P5 LDG.E.U16 R125, desc[UR22][R28.64] ;  /* 0x000000161c7d5981 */ /* 0x000ea2000c1e1500 */
[----:B------:R-:W-:-:S03]  /*86d0*/  ISETP.GT.AND P5, PT, R0, 0x13, PT ;  /* 0x000000130000780c */ /* 0x000fc60003fa4270 */
[----:B------:R-:W-:Y:S04]  /*86e0*/  STL [R1+0x190], R252 ;  /* 0x000190fc01007387 */ /* 0x000fe80000100800 */
[----:B------:R-:W-:Y:S04]  /*86f0*/  STL [R1+0x2b0], R252 ;  /* 0x0002b0fc01007387 */ /* 0x000fe80000100800 */
[----:B------:R-:W-:Y:S01]  /*8700*/  STL.64 [R1], R176 ;  /* 0x000000b001007387 */ /* 0x000fe20000100a00 */
[----:B------:R-:W-:-:S03]  /*8710*/  PRMT R158, RZ, 0x7610, R158 ;  /* 0x00007610ff9e7816 */ /* 0x000fc6000000009e */
[----:B------:R-:W-:Y:S04]  /*8720*/  STL.64 [R1+0x8], R178 ;  /* 0x000008b201007387 */ /* 0x000fe80000100a00 */
[----:B------:R-:W2:Y:S04]  /*8730*/  @P6 LDG.E.U16 R160, desc[UR22][R112.64] ;  /* 0x0000001670a06981 */ /* 0x000ea8000c1e1500 */
[----:B------:R-:W2:Y:S04]  /*8740*/  @P4 LDG.E.U16 R144, desc[UR22][R88.64] ;  /* 0x0000001658904981 */ /* 0x000ea8000c1e1500 */
[----:B------:R-:W2:Y:S01]  /*8750*/  @P4 LDG.E.U16 R154, desc[UR22][R86.64] ;  /* 0x00000016569a4981 */ /* 0x000ea2000c1e1500 */
[----:B------:R-:W-:-:S03]  /*8760*/  ISETP.GT.AND P4, PT, R0, 0x19, PT ;  /* 0x000000190000780c */ /* 0x000fc60003f84270 */
[----:B------:R-:W-:Y:S01]  /*8770*/  STL.64 [R1+0x10], R180 ;  /* 0x000010b401007387 */ /* 0x000fe20000100a00 */
[----:B------:R-:W-:-:S03]  /*8780*/  PRMT R159, RZ, 0x7610, R159 ;  /* 0x00007610ff9f7816 */ /* 0x000fc6000000009f */
[----:B------:R-:W-:Y:S01]  /*8790*/  STL.64 [R1+0x18], R182 ;  /* 0x000018b601007387 */ /* 0x000fe20000100a00 */
[----:B------:R-:W-:Y:S02]  /*87a0*/  PRMT R136, RZ, 0x7610, R136 ;  /* 0x00007610ff887816 */ /* 0x000fe40000000088 */
[----:B------:R-:W-:Y:S01]  /*87b0*/  PRMT R146, RZ, 0x7610, R146 ;  /* 0x00007610ff927816 */ /* 0x000fe20000000092 */
[----:B------:R0:W-:Y:S04]  /*87c0*/  STL.64 [R1+0x20], R184 ;  /* 0x000020b801007387 */ /* 0x0001e80000100a00 */
[----:B------:R-:W-:Y:S01]  /*87d0*/  STL [R1+0x198], R120 ;  /* 0x0001987801007387 */ /* 0x000fe20000100800 */
[----:B------:R-:W-:-:S03]  /*87e0*/  PRMT R163, RZ, 0x7610, R163 ;  /* 0x00007610ffa37816 */ /* 0x000fc600000000a3 */
[----:B------:R-:W-:Y:S04]  /*87f0*/  STL [R1+0x194], R121 ;  /* 0x0001947901007387 */ /* 0x000fe80000100800 */
[----:B------:R-:W2:Y:S04]  /*8800*/  @P6 LDG.E.U16 R171, desc[UR22][R110.64] ;  /* 0x000000166eab6981 */ /* 0x000ea8000c1e1500 */
[----:B------:R1:W2:Y:S04]  /*8810*/  @P3 LDG.E.U16 R168, desc[UR22][R108.64] ;  /* 0x000000166ca83981 */ /* 0x0002a8000c1e1500 */
[----:B------:R0:W2:Y:S01]  /*8820*/  @P3 LDG.E.U16 R169, desc[UR22][R106.64] ;  /* 0x000000166aa93981 */ /* 0x0000a2000c1e1500 */
[----:B------:R-:W-:-:S03]  /*8830*/  PRMT R161, RZ, 0x7610, R161 ;  /* 0x00007610ffa17816 */ /* 0x000fc600000000a1 */
[----:B------:R-:W-:Y:S04]  /*8840*/  STL [R1+0x1a0], R118 ;  /* 0x0001a07601007387 */ /* 0x000fe80000100800 */
[----:B------:R-:W-:Y:S04]  /*8850*/  STL [R1+0x19c], R119 ;  /* 0x00019c7701007387 */ /* 0x000fe80000100800 */
[----:B0-----:R-:W2:Y:S01]  /*8860*/  LDL.LU.64 R184, [R1+0x3b8] ;  /* 0x0003b80001b87983 */ /* 0x001ea20000300a00 */
[----:B------:R-:W-:-:S03]  /*8870*/  ISETP.GT.AND P6, PT, R0, 0x14, PT ;  /* 0x000000140000780c */ /* 0x000fc60003fc4270 */
[----:B------:R-:W2:Y:S04]  /*8880*/  LDL.LU.64 R182, [R1+0x3b0] ;  /* 0x0003b00001b67983 */ /* 0x000ea80000300a00 */
[----:B------:R-:W2:Y:S04]  /*8890*/  @P2 LDG.E.U16 R158, desc[UR22][R180.64] ;  /* 0x00000016b49e2981 */ /* 0x000ea8000c1e1500 */
[----:B------:R-:W2:Y:S04]  /*88a0*/  @P2 LDG.E.U16 R159, desc[UR22][R178.64] ;  /* 0x00000016b29f2981 */ /* 0x000ea8000c1e1500 */
[----:B------:R-:W2:Y:S04]  /*88b0*/  @P5 LDG.E.U16 R136, desc[UR22][R74.64] ;  /* 0x000000164a885981 */ /* 0x000ea8000c1e1500 */
[----:B------:R-:W2:Y:S04]  /*88c0*/  LDL.LU.64 R180, [R1+0x3a8] ;  /* 0x0003a80001b47983 */ /* 0x000ea80000300a00 */
[----:B------:R-:W2:Y:S01]  /*88d0*/  @P5 LDG.E.U16 R146, desc[UR22][R72.64] ;  /* 0x0000001648925981 */ /* 0x000ea2000c1e1500 */
[----:B------:R-:W-:-:S03]  /*88e0*/  ISETP.GT.AND P5, PT, R0, 0x1a, PT ;  /* 0x0000001a0000780c */ /* 0x000fc60003fa4270 */
[----:B------:R-:W2:Y:S04]  /*88f0*/  LDL.LU.64 R178, [R1+0x3a0] ;  /* 0x0003a00001b27983 */ /* 0x000ea80000300a00 */
[----:B------:R-:W2:Y:S04]  /*8900*/  LDL.LU.64 R176, [R1+0x398] ;  /* 0x0003980001b07983 */ /* 0x000ea80000300a00 */
[----:B------:R-:W-:Y:S04]  /*8910*/  STL [R1+0x1a8], R80 ;  /* 0x0001a85001007387 */ /* 0x000fe80000100800 */
[----:B------:R-:W-:Y:S04]  /*8920*/  STL [R1+0x1a4], R81 ;  /* 0x0001a45101007387 */ /* 0x000fe80000100800 */
[----:B------:R-:W2:Y:S01]  /*8930*/  @P4 LDG.E.U16 R163, desc[UR22][R96.64] ;  /* 0x0000001660a34981 */ /* 0x000ea2000c1e1500 */
[----:B------:R-:W-:-:S03]  /*8940*/  PRMT R155, RZ, 0x7610, R155 ;  /* 0x00007610ff9b7816 */ /* 0x000fc6000000009b */
[----:B------:R-:W-:Y:S04]  /*8950*/  STL [R1+0x1b0], R66 ;  /* 0x0001b04201007387 */ /* 0x000fe80000100800 */
[----:B------:R-:W2:Y:S01]  /*8960*/  @P4 LDG.E.U16 R161, desc[UR22][R94.64] ;  /* 0x000000165ea14981 */ /* 0x000ea2000c1e1500 */
[----:B------:R-:W-:-:S03]  /*8970*/  PRMT R128, RZ, 0x7610, R128 ;  /* 0x00007610ff807816 */ /* 0x000fc60000000080 */
[----:B------:R-:W-:Y:S01]  /*8980*/  STL [R1+0x1ac], R67 ;  /* 0x0001ac4301007387 */ /* 0x000fe20000100800 */
[----:B------:R-:W-:-:S03]  /*8990*/  PRMT R138, RZ, 0x7610, R138 ;  /* 0x00007610ff8a7816 */ /* 0x000fc6000000008a */
[----:B------:R-:W-:Y:S01]  /*89a0*/  STL [R1+0x1b8], R64 ;  /* 0x0001b84001007387 */ /* 0x000fe20000100800 */
[----:B------:R-:W-:-:S03]  /*89b0*/  PRMT R153, RZ, 0x7610, R153 ;  /* 0x00007610ff997816 */ /* 0x000fc60000000099 */
[----:B------:R-:W-:Y:S01]  /*89c0*/  STL [R1+0x1b4], R65 ;  /* 0x0001b44101007387 */ /* 0x000fe20000100800 */
[----:B------:R-:W-:-:S03]  /*89d0*/  ISETP.GT.AND P3, PT, R0, 0x1b, PT ;  /* 0x0000001b0000780c */ /* 0x000fc60003f64270 */
[----:B------:R-:W-:Y:S04]  /*89e0*/  STL [R1+0x1c0], R50 ;  /* 0x0001c03201007387 */ /* 0x000fe80000100800 */
[----:B------:R-:W-:Y:S04]  /*89f0*/  STL [R1+0x1bc], R51 ;  /* 0x0001bc3301007387 */ /* 0x000fe80000100800 */
[----:B------:R-:W-:Y:S04]  /*8a00*/  STL [R1+0x1c8], R48 ;  /* 0x0001c83001007387 */ /* 0x000fe80000100800 */
[----:B------:R-:W-:Y:S04]  /*8a10*/  STL [R1+0x1c4], R49 ;  /* 0x0001c43101007387 */ /* 0x000fe80000100800 */
[----:B------:R-:W-:Y:S04]  /*8a20*/  STL [R1+0x1d0], R34 ;  /* 0x0001d02201007387 */ /* 0x000fe80000100800 */
[----:B------:R-:W-:Y:S04]  /*8a30*/  STL [R1+0x1cc], R35 ;  /* 0x0001cc2301007387 */ /* 0x000fe80000100800 */
[----:B------:R-:W2:Y:S01]  /*8a40*/  @P5 LDG.E.U16 R155, desc[UR22][R84.64] ;  /* 0x00000016549b5981 */ /* 0x000ea2000c1e1500 */
[----:B------:R-:W-:-:S03]  /*8a50*/  PRMT R147, RZ, 0x7610, R147 ;  /* 0x00007610ff937816 */ /* 0x000fc60000000093 */
[----:B------:R-:W-:Y:S04]  /*8a60*/  STL [R1+0x1d8], R32 ;  /* 0x0001d82001007387 */ /* 0x000fe80000100800 */
[----:B------:R0:W2:Y:S04]  /*8a70*/  @P6 LDG.E.U16 R128, desc[UR22][R58.64] ;  /* 0x000000163a806981 */ /* 0x0000a8000c1e1500 */
[----:B------:R0:W2:Y:S01]  /*8a80*/  @P6 LDG.E.U16 R138, desc[UR22][R56.64] ;  /* 0x00000016388a6981 */ /* 0x0000a2000c1e1500 */
[----:B------:R-:W-:-:S03]  /*8a90*/  ISETP.GT.AND P6, PT, R0, 0x15, PT ;  /* 0x000000150000780c */ /* 0x000fc60003fc4270 */
[----:B------:R-:W2:Y:S01]  /*8aa0*/  @P5 LDG.E.U16 R153, desc[UR22][R82.64] ;  /* 0x0000001652995981 */ /* 0x000ea2000c1e1500 */
[----:B------:R-:W-:-:S03]  /*8ab0*/  PRMT R145, RZ, 0x7610, R145 ;  /* 0x00007610ff917816 */ /* 0x000fc60000000091 */
[----:B------:R-:W-:Y:S04]  /*8ac0*/  STL [R1+0x1d4], R33 ;  /* 0x0001d42101007387 */ /* 0x000fe80000100800 */
[----:B------:R-:W-:Y:S01]  /*8ad0*/  STL [R1+0x1e0], R116 ;  /* 0x0001e07401007387 */ /* 0x000fe20000100800 */
[----:B------:R-:W-:-:S03]  /*8ae0*/  ISETP.GT.AND P4, PT, R0, 0x1c, PT ;  /* 0x0000001c0000780c */ /* 0x000fc60003f84270 */
[----:B------:R-:W-:Y:S04]  /*8af0*/  STL [R1+0x1dc], R117 ;  /* 0x0001dc7501007387 */ /* 0x000fe80000100800 */
[----:B------:R-:W-:Y:S01]  /*8b00*/  STL [R1+0x1e8], R114 ;  /* 0x0001e87201007387 */ /* 0x000fe20000100800 */
[----:B------:R-:W-:-:S03]  /*8b10*/  PRMT R248, RZ, 0x7610, R248 ;  /* 0x00007610fff87816 */ /* 0x000fc600000000f8 */
[----:B------:R-:W-:Y:S01]  /*8b20*/  STL [R1+0x1e4], R115 ;  /* 0x0001e47301007387 */ /* 0x000fe20000100800 */
[----:B------:R-:W-:-:S03]  /*8b30*/  PRMT R130, RZ, 0x7610, R130 ;  /* 0x00007610ff827816 */ /* 0x000fc60000000082 */
[----:B------:R-:W-:Y:S04]  /*8b40*/  STL [R1+0x1f0], R104 ;  /* 0x0001f06801007387 */ /* 0x000fe80000100800 */
[----:B------:R-:W-:Y:S04]  /*8b50*/  STL [R1+0x1ec], R105 ;  /* 0x0001ec6901007387 */ /* 0x000fe80000100800 */
[----:B------:R-:W-:Y:S04]  /*8b60*/  STL [R1+0x1f8], R102 ;  /* 0x0001f86601007387 */ /* 0x000fe80000100800 */
[----:B------:R-:W-:Y:S04]  /*8b70*/  STL [R1+0x1f4], R103 ;  /* 0x0001f46701007387 */ /* 0x000fe80000100800 */
[----:B------:R-:W3:Y:S01]  /*8b80*/  @P3 LDG.E.U16 R147, desc[UR22][R70.64] ;  /* 0x0000001646933981 */ /* 0x000ee2000c1e1500 */
[----:B------:R-:W-:-:S03]  /*8b90*/  PRMT R139, RZ, 0x7610, R139 ;  /* 0x00007610ff8b7816 */ /* 0x000fc6000000008b */
[----:B------:R-:W-:Y:S04]  /*8ba0*/  STL [R1+0x200], R92 ;  /* 0x0002005c01007387 */ /* 0x000fe80000100800 */
[----:B------:R-:W3:Y:S01]  /*8bb0*/  @P3 LDG.E.U16 R145, desc[UR22][R68.64] ;  /* 0x0000001644913981 */ /* 0x000ee2000c1e1500 */
[----:B------:R-:W-:-:S03]  /*8bc0*/  PRMT R137, RZ, 0x7610, R137 ;  /* 0x00007610ff897816 */ /* 0x000fc60000000089 */
[----:B------:R-:W-:Y:S04]  /*8bd0*/  STL [R1+0x1fc], R93 ;  /* 0x0001fc5d01007387 */ /* 0x000fe80000100800 */
[----:B------:R-:W-:Y:S04]  /*8be0*/  STL [R1+0x208], R90 ;  /* 0x0002085a01007387 */ /* 0x000fe80000100800 */
[----:B------:R-:W-:Y:S04]  /*8bf0*/  STL [R1+0x204], R91 ;  /* 0x0002045b01007387 */ /* 0x000fe80000100800 */
[----:B------:R-:W-:Y:S04]  /*8c00*/  STL [R1+0x210], R78 ;  /* 0x0002104e01007387 */ /* 0x000fe80000100800 */
[----:B------:R-:W4:Y:S04]  /*8c10*/  @P6 LDG.E.U16 R248, desc[UR22][R42.64] ;  /* 0x000000162af86981 */ /* 0x000f28000c1e1500 */
[----:B------:R-:W4:Y:S01]  /*8c20*/  @P6 LDG.E.U16 R130, desc[UR22][R40.64] ;  /* 0x0000001628826981 */ /* 0x000f22000c1e1500 */
[----:B------:R-:W-:-:S03]  /*8c30*/  ISETP.GT.AND P6, PT, R0, 0x1d, PT ;  /* 0x0000001d0000780c */ /* 0x000fc60003fc4270 */
[----:B------:R-:W-:Y:S04]  /*8c40*/  STL [R1+0x20c], R79 ;  /* 0x00020c4f01007387 */ /* 0x000fe80000100800 */
[----:B------:R-:W-:Y:S04]  /*8c50*/  STL [R1+0x218], R76 ;  /* 0x0002184c01007387 */ /* 0x000fe80000100800 */
[----:B------:R-:W-:Y:S04]  /*8c60*/  STL [R1+0x214], R77 ;  /* 0x0002144d01007387 */ /* 0x000fe80000100800 */
[----:B------:R-:W-:Y:S01]  /*8c70*/  STL [R1+0x220], R62 ;  /* 0x0002203e01007387 */ /* 0x000fe20000100800 */
[----:B------:R-:W-:-:S03]  /*8c80*/  ISETP.GT.AND P5, PT, R0, 0x16, PT ;  /* 0x000000160000780c */ /* 0x000fc60003fa4270 */
[----:B------:R-:W-:Y:S01]  /*8c90*/  STL [R1+0x21c], R63 ;  /* 0x00021c3f01007387 */ /* 0x000fe20000100800 */
[----:B------:R-:W-:-:S03]  /*8ca0*/  PRMT R131, RZ, 0x7610, R131 ;  /* 0x00007610ff837816 */ /* 0x000fc60000000083 */
[----:B------:R-:W4:Y:S01]  /*8cb0*/  @P4 LDG.E.U16 R139, desc[UR22][R54.64] ;  /* 0x00000016368b4981 */ /* 0x000f22000c1e1500 */
[----:B------:R-:W-:-:S03]  /*8cc0*/  PRMT R129, RZ, 0x7610, R129 ;  /* 0x00007610ff817816 */ /* 0x000fc60000000081 */
[----:B------:R-:W-:Y:S04]  /*8cd0*/  STL [R1+0x228], R60 ;  /* 0x0002283c01007387 */ /* 0x000fe80000100800 */
[----:B------:R-:W4:Y:S04]  /*8ce0*/  @P4 LDG.E.U16 R137, desc[UR22][R52.64] ;  /* 0x0000001634894981 */ /* 0x000f28000c1e1500 */
[----:B------:R-:W-:Y:S04]  /*8cf0*/  STL [R1+0x224], R61 ;  /* 0x0002243d01007387 */ /* 0x000fe80000100800 */
[----:B------:R-:W-:Y:S04]  /*8d00*/  STL [R1+0x230], R46 ;  /* 0x0002302e01007387 */ /* 0x000fe80000100800 */
[----:B------:R-:W-:Y:S04]  /*8d10*/  STL [R1+0x22c], R47 ;  /* 0x00022c2f01007387 */ /* 0x000fe80000100800 */
[----:B------:R-:W-:Y:S04]  /*8d20*/  STL [R1+0x238], R44 ;  /* 0x0002382c01007387 */ /* 0x000fe80000100800 */
[----:B------:R-:W-:Y:S01]  /*8d30*/  STL [R1+0x234], R45 ;  /* 0x0002342d01007387 */ /* 0x000fe20000100800 */
[----:B------:R-:W-:-:S03]  /*8d40*/  PRMT R122, RZ, 0x7610, R122 ;  /* 0x00007610ff7a7816 */ /* 0x000fc6000000007a */
[----:B------:R-:W-:Y:S01]  /*8d50*/  STL [R1+0x240], R30 ;  /* 0x0002401e01007387 */ /* 0x000fe20000100800 */
[----:B------:R-:W-:-:S03]  /*8d60*/  PRMT R123, RZ, 0x7610, R123 ;  /* 0x00007610ff7b7816 */ /* 0x000fc6000000007b */
[----:B------:R-:W-:Y:S04]  /*8d70*/  STL [R1+0x23c], R31 ;  /* 0x00023c1f01007387 */ /* 0x000fe80000100800 */
[----:B------:R-:W-:Y:S04]  /*8d80*/  STL [R1+0x248], R28 ;  /* 0x0002481c01007387 */ /* 0x000fe80000100800 */
[----:B------:R-:W4:Y:S04]  /*8d90*/  @P6 LDG.E.U16 R131, desc[UR22][R38.64] ;  /* 0x0000001626836981 */ /* 0x000f28000c1e1500 */
[----:B------:R-:W-:Y:S04]  /*8da0*/  STL [R1+0x244], R29 ;  /* 0x0002441d01007387 */ /* 0x000fe80000100800 */
[----:B------:R-:W4:Y:S04]  /*8db0*/  @P6 LDG.E.U16 R129, desc[UR22][R36.64] ;  /* 0x0000001624816981 */ /* 0x000f28000c1e1500 */
[----:B------:R-:W-:Y:S04]  /*8dc0*/  STL [R1+0x250], R112 ;  /* 0x0002507001007387 */ /* 0x000fe80000100800 */
[----:B------:R-:W-:Y:S04]  /*8dd0*/  STL [R1+0x24c], R113 ;  /* 0x00024c7101007387 */ /* 0x000fe80000100800 */
[----:B------:R-:W-:Y:S04]  /*8de0*/  STL [R1+0x258], R110 ;  /* 0x0002586e01007387 */ /* 0x000fe80000100800 */
[----:B------:R-:W-:Y:S04]  /*8df0*/  STL [R1+0x254], R111 ;  /* 0x0002546f01007387 */ /* 0x000fe80000100800 */
[----:B------:R-:W-:Y:S04]  /*8e00*/  STL [R1+0x260], R100 ;  /* 0x0002606401007387 */ /* 0x000fe80000100800 */
[----:B------:R-:W-:Y:S04]  /*8e10*/  STL [R1+0x25c], R101 ;  /* 0x00025c6501007387 */ /* 0x000fe80000100800 */
[----:B------:R-:W4:Y:S04]  /*8e20*/  @P5 LDG.E.U16 R122, desc[UR22][R26.64] ;  /* 0x000000161a7a5981 */ /* 0x000f28000c1e1500 */
[----:B------:R-:W-:Y:S04]  /*8e30*/  STL [R1+0x268], R98 ;  /* 0x0002686201007387 */ /* 0x000fe80000100800 */
[----:B------:R-:W4:Y:S01]  /*8e40*/  @P5 LDG.E.U16 R123, desc[UR22][R24.64] ;  /* 0x00000016187b5981 */ /* 0x000f22000c1e1500 */
[----:B------:R-:W-:-:S03]  /*8e50*/  ISETP.GT.AND P3, PT, R0, 0x1e, PT ;  /* 0x0000001e0000780c */ /* 0x000fc60003f64270 */
[----:B------:R-:W-:Y:S04]  /*8e60*/  STL [R1+0x264], R99 ;  /* 0x0002646301007387 */ /* 0x000fe80000100800 */
[----:B------:R-:W-:Y:S04]  /*8e70*/  STL [R1+0x270], R88 ;  /* 0x0002705801007387 */ /* 0x000fe80000100800 */
[----:B------:R-:W-:Y:S04]  /*8e80*/  STL [R1+0x26c], R89 ;  /* 0x00026c5901007387 */ /* 0x000fe80000100800 */
[----:B------:R-:W-:Y:S04]  /*8e90*/  STL [R1+0x278], R86 ;  /* 0x0002785601007387 */ /* 0x000fe80000100800 */
[----:B------:R-:W-:Y:S04]  /*8ea0*/  STL [R1+0x274], R87 ;  /* 0x0002745701007387 */ /* 0x000fe80000100800 */
[----:B------:R-:W-:Y:S01]  /*8eb0*/  STL [R1+0x280], R74 ;  /* 0x0002804a01007387 */ /* 0x000fe20000100800 */
[----:B------:R-:W-:-:S03]  /*8ec0*/  ISETP.GT.AND P2, PT, R0, 0x7, PT ;  /* 0x000000070000780c */ /* 0x000fc60003f44270 */
[----:B------:R-:W-:Y:S04]  /*8ed0*/  STL [R1+0x27c], R75 ;  /* 0x00027c4b01007387 */ /* 0x000fe80000100800 */
[----:B------:R-:W-:Y:S04]  /*8ee0*/  STL [R1+0x288], R72 ;  /* 0x0002884801007387 */ /* 0x000fe80000100800 */
[----:B------:R-:W-:Y:S04]  /*8ef0*/  STL [R1+0x284], R73 ;  /* 0x0002844901007387 */ /* 0x000fe80000100800 */
[----:B------:R1:W-:Y:S01]  /*8f00*/  STL [R1+0x294], R108 ;  /* 0x0002946c01007387 */ /* 0x0003e20000100800 */
[----:B------:R-:W-:-:S02]  /*8f10*/  PRMT R249, RZ, 0x7610, R249 ;  /* 0x00007610fff97816 */ /* 0x000fc400000000f9 */
[----:B------:R-:W-:-:S04]  /*8f20*/  PRMT R252, RZ, 0x7610, R252 ;  /* 0x00007610fffc7816 */ /* 0x000fc800000000fc */
[----:B------:R-:W4:Y:S01]  /*8f30*/  @P3 LDG.E.U16 R249, desc[UR22][R20.64] ;  /* 0x0000001614f93981 */ /* 0x000f22000c1e1500 */
[----:B-1----:R-:W-:-:S03]  /*8f40*/  PRMT R108, RZ, 0x7610, R108 ;  /* 0x00007610ff6c7816 */ /* 0x002fc6000000006c */
[----:B------:R-:W4:Y:S04]  /*8f50*/  @P2 LDG.E.U16 R252, desc[UR22][R18.64] ;  /* 0x0000001612fc2981 */ /* 0x000f28000c1e1500 */
[----:B------:R-:W4:Y:S01]  /*8f60*/  @P3 LDG.E.U16 R108, desc[UR22][R22.64] ;  /* 0x00000016166c3981 */ /* 0x000f22000c1e1500 */
[C---:B------:R-:W-:Y:S02]  /*8f70*/  ISETP.GT.AND P3, PT, R0.reuse, 0xf, PT ;  /* 0x0000000f0000780c */ /* 0x040fe40003f64270 */
[C---:B------:R-:W-:Y:S01]  /*8f80*/  ISETP.GT.AND P4, PT, R0.reuse, 0x17, PT ;  /* 0x000000170000780c */ /* 0x040fe20003f84270 */
[----:B------:R-:W-:Y:S01]  /*8f90*/  STL [R1+0x28c], R109 ;  /* 0x00028c6d01007387 */ /* 0x000fe20000100800 */
[----:B------:R-:W-:-:S03]  /*8fa0*/  ISETP.GT.AND P5, PT, R0, 0x1f, PT ;  /* 0x0000001f0000780c */ /* 0x000fc60003fa4270 */
[----:B------:R1:W-:Y:S04]  /*8fb0*/  STL [R1+0x29c], R106 ;  /* 0x00029c6a01007387 */ /* 0x0003e80000100800 */
[----:B------:R0:W-:Y:S04]  /*8fc0*/  STL [R1+0x298], R107 ;  /* 0x0002986b01007387 */ /* 0x0001e80000100800 */
[----:B------:R0:W-:Y:S01]  /*8fd0*/  STL [R1+0x2a4], R58 ;  /* 0x0002a43a01007387 */ /* 0x0001e20000100800 */
[----:B------:R-:W-:-:S03]  /*8fe0*/  PRMT R2, RZ, 0x7610, R2 ;  /* 0x00007610ff027816 */ /* 0x000fc60000000002 */
[----:B------:R0:W-:Y:S01]  /*8ff0*/  STL [R1+0x2a0], R59 ;  /* 0x0002a03b01007387 */ /* 0x0001e20000100800 */
[----:B-1----:R-:W-:-:S03]  /*9000*/  PRMT R106, RZ, 0x7610, R106 ;  /* 0x00007610ff6a7816 */ /* 0x002fc6000000006a */
[----:B------:R1:W-:Y:S01]  /*9010*/  STL [R1+0x2ac], R56 ;  /* 0x0002ac3801007387 */ /* 0x0003e20000100800 */
[----:B0-----:R-:W-:Y:S01]  /*9020*/  PRMT R107, RZ, 0x7610, R107 ;  /* 0x00007610ff6b7816 */ /* 0x001fe2000000006b */
[C---:B------:R-:W-:Y:S01]  /*9030*/  IMAD.WIDE R4, R251.reuse, 0x2, R4 ;  /* 0x00000002fb047825 */ /* 0x040fe200078e0204 */
[----:B------:R-:W-:Y:S01]  /*9040*/  PRMT R58, RZ, 0x7610, R58 ;  /* 0x00007610ff3a7816 */ /* 0x000fe2000000003a */
[----:B------:R0:W-:Y:S01]  /*9050*/  STL [R1+0x2a8], R57 ;  /* 0x0002a83901007387 */ /* 0x0001e20000100800 */
[----:B------:R-:W-:Y:S01]  /*9060*/  PRMT R59, RZ, 0x7610, R59 ;  /* 0x00007610ff3b7816 */ /* 0x000fe2000000003b */
[C---:B------:R-:W-:Y:S02]  /*9070*/  IMAD.WIDE R6, R251.reuse, 0x2, R6 ;  /* 0x00000002fb067825 */ /* 0x040fe400078e0206 */
[----:B------:R-:W4:Y:S01]  /*9080*/  @P5 LDG.E.U16 R2, desc[UR22][R4.64] ;  /* 0x0000001604025981 */ /* 0x000f22000c1e1500 */
[----:B-1----:R-:W-:Y:S01]  /*9090*/  PRMT R56, RZ, 0x7610, R56 ;  /* 0x00007610ff387816 */ /* 0x002fe20000000038 */
[----:B------:R-:W-:-:S02]  /*90a0*/  IMAD.WIDE R8, R251, 0x2, R8 ;  /* 0x00000002fb087825 */ /* 0x000fc400078e0208 */
[----:B------:R-:W4:Y:S01]  /*90b0*/  @P5 LDG.E.U16 R107, desc[UR22][R6.64] ;  /* 0x00000016066b5981 */ /* 0x000f22000c1e1500 */
[----:B0-----:R-:W-:Y:S01]  /*90c0*/  PRMT R57, RZ, 0x7610, R57 ;  /* 0x00007610ff397816 */ /* 0x001fe20000000039 */
[C---:B------:R-:W-:Y:S02]  /*90d0*/  IMAD.WIDE R12, R251.reuse, 0x2, R12 ;  /* 0x00000002fb0c7825 */ /* 0x040fe400078e020c */
[----:B------:R-:W4:Y:S02]  /*90e0*/  @P4 LDG.E.U16 R106, desc[UR22][R8.64] ;  /* 0x00000016086a4981 */ /* 0x000f24000c1e1500 */
[C---:B------:R-:W-:Y:S02]  /*90f0*/  IMAD.WIDE R14, R251.reuse, 0x2, R14 ;  /* 0x00000002fb0e7825 */ /* 0x040fe400078e020e */
[----:B------:R-:W4:Y:S02]  /*9100*/  @P3 LDG.E.U16 R58, desc[UR22][R12.64] ;  /* 0x000000160c3a3981 */ /* 0x000f24000c1e1500 */
[----:B------:R-:W-:-:S02]  /*9110*/  IMAD.WIDE R16, R251, 0x2, R16 ;  /* 0x00000002fb107825 */ /* 0x000fc400078e0210 */
[----:B------:R-:W4:Y:S02]  /*9120*/  @P3 LDG.E.U16 R57, desc[UR22][R14.64] ;  /* 0x000000160e393981 */ /* 0x000f24000c1e1500 */
[----:B------:R-:W-:Y:S02]  /*9130*/  IMAD.WIDE R10, R251, 0x2, R10 ;  /* 0x00000002fb0a7825 */ /* 0x000fe400078e020a */
[----:B------:R-:W4:Y:S04]  /*9140*/  @P2 LDG.E.U16 R56, desc[UR22][R16.64] ;  /* 0x0000001610382981 */ /* 0x000f28000c1e1500 */
[----:B------:R-:W4:Y:S01]  /*9150*/  @P4 LDG.E.U16 R59, desc[UR22][R10.64] ;  /* 0x000000160a3b4981 */ /* 0x000f22000c1e1500 */
[----:B------:R-:W-:Y:S06]  /*9160*/  BAR.SYNC.DEFER_BLOCKING 0x0 ;  /* 0x0000000000007b1d */ /* 0x000fec0000010000 */
[----:B--2---:R0:W-:Y:S04]  /*9170*/  STS.U16 [R3+UR9+0x8800], R160 ;  /* 0x008800a003007988 */ /* 0x0041e80008000409 */
[----:B------:R1:W-:Y:S01]  /*9180*/  STS.U16 [R3+UR9+0x8000], R175 ;  /* 0x008000af03007988 */ /* 0x0003e20008000409 */
[----:B0-----:R-:W-:-:S03]  /*9190*/  LOP3.LUT R160, R3, 0x10, RZ, 0x3c, !PT ;  /* 0x0000001003a07812 */ /* 0x001fc600078e3cff */
[----:B------:R0:W-:Y:S04]  /*91a0*/  STS.U16 [R3+UR9+0xa000], R172 ;  /* 0x00a000ac03007988 */ /* 0x0001e80008000409 */
[----:B------:R2:W-:Y:S04]  /*91b0*/  STS.U16 [R3+UR9+0x8400], R173 ;  /* 0x008400ad03007988 */ /* 0x0005e80008000409 */
[----:B------:R-:W-:Y:S04]  /*91c0*/  STS.U16 [R3+UR9+0xa400], R170 ;  /* 0x00a400aa03007988 */ /* 0x000fe80008000409 */
[----:B------:R-:W-:Y:S04]  /*91d0*/  STS.U16 [R3+UR9+0xa800], R171 ;  /* 0x00a800ab03007988 */ /* 0x000fe80008000409 */
[----:B------:R-:W-:Y:S04]  /*91e0*/  STS.U16 [R3+UR9+0x8c00], R168 ;  /* 0x008c00a803007988 */ /* 0x000fe80008000409 */
[----:B------:R-:W-:Y:S04]  /*91f0*/  STS.U16 [R3+UR9+0xac00], R169 ;  /* 0x00ac00a903007988 */ /* 0x000fe80008000409 */
[----:B------:R-:W-:Y:S04]  /*9200*/  STS.U16 [R160+UR9+0x8080], R166 ;  /* 0x008080a6a0007988 */ /* 0x000fe80008000409 */
[----:B------:R-:W-:Y:S04]  /*9210*/  STS.U16 [R160+UR9+0xa080], R167 ;  /* 0x00a080a7a0007988 */ /* 0x000fe80008000409 */
[----:B------:R-:W-:Y:S04]  /*9220*/  STS.U16 [R160+UR9+0x8480], R164 ;  /* 0x008480a4a0007988 */ /* 0x000fe80008000409 */
[----:B---3--:R-:W-:Y:S04]  /*9230*/  STS.U16 [R160+UR9+0xa480], R165 ;  /* 0x00a480a5a0007988 */ /* 0x008fe80008000409 */
[----:B-1----:R-:W3:Y:S04]  /*9240*/  LDL.LU R175, [R1+0x394] ;  /* 0x0003940001af7983 */ /* 0x002ee80000300800 */
[----:B------:R1:W-:Y:S04]  /*9250*/  STS.U16 [R160+UR9+0x8880], R152 ;  /* 0x00888098a0007988 */ /* 0x0003e80008000409 */
[----:B0-----:R-:W3:Y:S04]  /*9260*/  LDL.LU R172, [R1+0x390] ;  /* 0x0003900001ac7983 */ /* 0x001ee80000300800 */
[----:B--2---:R-:W2:Y:S01]  /*9270*/  LDL.LU R173, [R1+0x384] ;  /* 0x0003840001ad7983 */ /* 0x004ea20000300800 */
[----:B-1----:R-:W-:-:S03]  /*9280*/  LOP3.LUT R152, R3, 0x20, RZ, 0x3c, !PT ;  /* 0x0000002003987812 */ /* 0x002fc600078e3cff */
[----:B------:R-:W2:Y:S04]  /*9290*/  LDL.LU R170, [R1+0x380] ;  /* 0x0003800001aa7983 */ /* 0x000ea80000300800 */
[----:B------:R0:W-:Y:S04]  /*92a0*/  STS.U16 [R160+UR9+0xa880], R162 ;  /* 0x00a880a2a0007988 */ /* 0x0001e80008000409 */
[----:B------:R-:W2:Y:S04]  /*92b0*/  LDL.LU R171, [R1+0x37c] ;  /* 0x00037c0001ab7983 */ /* 0x000ea80000300800 */
[----:B------:R1:W-:Y:S04]  /*92c0*/  STS.U16 [R160+UR9+0x8c80], R163 ;  /* 0x008c80a3a0007988 */ /* 0x0003e80008000409 */
[----:B------:R-:W2:Y:S04]  /*92d0*/  LDL.LU R168, [R1+0x378] ;  /* 0x0003780001a87983 */ /* 0x000ea80000300800 */
[----:B------:R-:W-:Y:S04]  /*92e0*/  STS.U16 [R160+UR9+0xac80], R161 ;  /* 0x00ac80a1a0007988 */ /* 0x000fe80008000409 */
        /* <DEDUP_REMOVED lines=9> */
[----:B------:R1:W-:Y:S04]  /*9380*/  STS.U16 [R152+UR9+0x8900], R144 ;  /* 0x0089009098007988 */ /* 0x0003e80008000409 */
[----:B0-----:R-:W2:Y:S04]  /*9390*/  LDL.LU R162, [R1+0x360] ;  /* 0x0003600001a27983 */ /* 0x001ea80000300800 */
[----:B-1----:R-:W2:Y:S01]  /*93a0*/  LDL.LU R163, [R1+0x35c] ;  /* 0x00035c0001a37983 */ /* 0x002ea20000300800 */
[----:B------:R-:W-:-:S03]  /*93b0*/  LOP3.LUT R144, R3, 0x30, RZ, 0x3c, !PT ;  /* 0x0000003003907812 */ /* 0x000fc600078e3cff */
[----:B------:R-:W2:Y:S04]  /*93c0*/  LDL.LU R160, [R1+0x358] ;  /* 0x0003580001a07983 */ /* 0x000ea80000300800 */
[----:B------:R0:W-:Y:S04]  /*93d0*/  STS.U16 [R152+UR9+0xa900], R154 ;  /* 0x00a9009a98007988 */ /* 0x0001e80008000409 */
        /* <DEDUP_REMOVED lines=10> */
[----:B0-----:R-:W2:Y:S04]  /*9480*/  LDL.LU R154, [R1+0x340] ;  /* 0x00034000019a7983 */ /* 0x001ea80000300800 */
[----:B------:R-:W-:Y:S04]  /*9490*/  STS.U16 [R144+UR9+0xa580], R149 ;  /* 0x00a5809590007988 */ /* 0x000fe80008000409 */
[----:B-1----:R-:W2:Y:S04]  /*94a0*/  LDL.LU R155, [R1+0x33c] ;  /* 0x00033c00019b7983 */ /* 0x002ea80000300800 */
[----:B------:R0:W-:Y:S04]  /*94b0*/  STS.U16 [R144+UR9+0x8980], R136 ;  /* 0x0089808890007988 */ /* 0x0001e80008000409 */
[----:B------:R-:W2:Y:S04]  /*94c0*/  LDL.LU R152, [R1+0x338] ;  /* 0x0003380001987983 */ /* 0x000ea80000300800 */
[----:B------:R-:W2:Y:S01]  /*94d0*/  LDL.LU R153, [R1+0x334] ;  /* 0x0003340001997983 */ /* 0x000ea20000300800 */
[----:B0-----:R-:W-:-:S03]  /*94e0*/  LOP3.LUT R136, R3, 0x40, RZ, 0x3c, !PT ;  /* 0x0000004003887812 */ /* 0x001fc600078e3cff */
[----:B------:R-:W2:Y:S04]  /*94f0*/  LDL.LU R150, [R1+0x330] ;  /* 0x0003300001967983 */ /* 0x000ea80000300800 */
[----:B------:R0:W-:Y:S04]  /*9500*/  STS.U16 [R144+UR9+0xa980], R146 ;  /* 0x00a9809290007988 */ /* 0x0001e80008000409 */
[----:B------:R-:W2:Y:S04]  /*9510*/  LDL.LU R151, [R1+0x32c] ;  /* 0x00032c0001977983 */ /* 0x000ea80000300800 */
[----:B------:R1:W-:Y:S04]  /*9520*/  STS.U16 [R144+UR9+0x8d80], R147 ;  /* 0x008d809390007988 */ /* 0x0003e80008000409 */
[----:B------:R-:W2:Y:S04]  /*9530*/  LDL.LU R148, [R1+0x328] ;  /* 0x0003280001947983 */ /* 0x000ea80000300800 */
[----:B------:R0:W-:Y:S04]  /*9540*/  STS.U16 [R144+UR9+0xad80], R145 ;  /* 0x00ad809190007988 */ /* 0x0001e80008000409 */
[----:B------:R-:W2:Y:S04]  /*9550*/  LDL.LU R149, [R1+0x324] ;  /* 0x0003240001957983 */ /* 0x000ea80000300800 */
[----:B------:R1:W-:Y:S04]  /*9560*/  STS.U16 [R136+UR9+0x8200], R142 ;  /* 0x0082008e88007988 */ /* 0x0003e80008000409 */
[----:B0-----:R-:W2:Y:S04]  /*9570*/  LDL.LU R146, [R1+0x320] ;  /* 0x0003200001927983 */ /* 0x001ea80000300800 */
[----:B------:R0:W-:Y:S04]  /*9580*/  STS.U16 [R136+UR9+0xa200], R143 ;  /* 0x00a2008f88007988 */ /* 0x0001e80008000409 */
[----:B-1----:R-:W2:Y:S04]  /*9590*/  LDL.LU R147, [R1+0x31c] ;  /* 0x00031c0001937983 */ /* 0x002ea80000300800 */
[----:B------:R-:W-:Y:S04]  /*95a0*/  STS.U16 [R136+UR9+0x8600], R140 ;  /* 0x0086008c88007988 */ /* 0x000fe80008000409 */
[----:B------:R-:W3:Y:S04]  /*95b0*/  LDL.LU R144, [R1+0x318] ;  /* 0x0003180001907983 */ /* 0x000ee80000300800 */
[----:B------:R-:W-:Y:S04]  /*95c0*/  STS.U16 [R136+UR9+0xa600], R141 ;  /* 0x00a6008d88007988 */ /* 0x000fe80008000409 */
[----:B------:R-:W3:Y:S04]  /*95d0*/  LDL.LU R145, [R1+0x314] ;  /* 0x0003140001917983 */ /* 0x000ee80000300800 */
[----:B------:R1:W-:Y:S04]  /*95e0*/  STS.U16 [R136+UR9+0x8a00], R128 ;  /* 0x008a008088007988 */ /* 0x0003e80008000409 */
[----:B------:R-:W3:Y:S04]  /*95f0*/  LDL.LU R142, [R1+0x310] ;  /* 0x00031000018e7983 */ /* 0x000ee80000300800 */
[----:B0-----:R-:W3:Y:S01]  /*9600*/  LDL.LU R143, [R1+0x30c] ;  /* 0x00030c00018f7983 */ /* 0x001ee20000300800 */
[----:B-1----:R-:W-:-:S03]  /*9610*/  LOP3.LUT R128, R3, 0x50, RZ, 0x3c, !PT ;  /* 0x0000005003807812 */ /* 0x002fc600078e3cff */
[----:B------:R-:W3:Y:S04]  /*9620*/  LDL.LU R140, [R1+0x308] ;  /* 0x00030800018c7983 */ /* 0x000ee80000300800 */
[----:B------:R0:W-:Y:S04]  /*9630*/  STS.U16 [R136+UR9+0xaa00], R138 ;  /* 0x00aa008a88007988 */ /* 0x0001e80008000409 */
[----:B------:R-:W3:Y:S04]  /*9640*/  LDL.LU R141, [R1+0x304] ;  /* 0x00030400018d7983 */ /* 0x000ee80000300800 */
[----:B----4-:R1:W-:Y:S04]  /*9650*/  STS.U16 [R136+UR9+0x8e00], R139 ;  /* 0x008e008b88007988 */ /* 0x0103e80008000409 */
[----:B0-----:R-:W4:Y:S04]  /*9660*/  LDL.LU R138, [R1+0x300] ;  /* 0x00030000018a7983 */ /* 0x001f280000300800 */
[----:B------:R0:W-:Y:S04]  /*9670*/  STS.U16 [R136+UR9+0xae00], R137 ;  /* 0x00ae008988007988 */ /* 0x0001e80008000409 */
[----:B-1----:R-:W4:Y:S04]  /*9680*/  LDL.LU R139, [R1+0x2fc] ;  /* 0x0002fc00018b7983 */ /* 0x002f280000300800 */
[----:B------:R1:W-:Y:S04]  /*9690*/  STS.U16 [R128+UR9+0x8280], R134 ;  /* 0x0082808680007988 */ /* 0x0003e80008000409 */
[----:B0-----:R-:W4:Y:S04]  /*96a0*/  LDL.LU R136, [R1+0x2f8] ;  /* 0x0002f80001887983 */ /* 0x001f280000300800 */
[----:B------:R0:W-:Y:S04]  /*96b0*/  STS.U16 [R128+UR9+0xa280], R135 ;  /* 0x00a2808780007988 */ /* 0x0001e80008000409 */
[----:B------:R-:W4:Y:S04]  /*96c0*/  LDL.LU R137, [R1+0x2f4] ;  /* 0x0002f40001897983 */ /* 0x000f280000300800 */
[----:B------:R0:W-:Y:S04]  /*96d0*/  STS.U16 [R128+UR9+0x8680], R132 ;  /* 0x0086808480007988 */ /* 0x0001e80008000409 */
[----:B-1----:R-:W4:Y:S04]  /*96e0*/  LDL.LU R134, [R1+0x2f0] ;  /* 0x0002f00001867983 */ /* 0x002f280000300800 */
[----:B------:R1:W-:Y:S04]  /*96f0*/  STS.U16 [R128+UR9+0xa680], R133 ;  /* 0x00a6808580007988 */ /* 0x0003e80008000409 */
[----:B0-----:R-:W4:Y:S04]  /*9700*/  LDL.LU R135, [R1+0x2ec] ;  /* 0x0002ec0001877983 */ /* 0x001f280000300800 */
[----:B------:R0:W-:Y:S04]  /*9710*/  STS.U16 [R128+UR9+0x8a80], R248 ;  /* 0x008a80f880007988 */ /* 0x0001e80008000409 */
[----:B------:R-:W4:Y:S04]  /*9720*/  LDL.LU R132, [R1+0x2e8] ;  /* 0x0002e80001847983 */ /* 0x000f280000300800 */
[----:B-1----:R-:W4:Y:S01]  /*9730*/  LDL.LU R133, [R1+0x2e4] ;  /* 0x0002e40001857983 */ /* 0x002f220000300800 */
[----:B0-----:R-:W-:-:S03]  /*9740*/  LOP3.LUT R248, R3, 0x60, RZ, 0x3c, !PT ;  /* 0x0000006003f87812 */ /* 0x001fc600078e3cff */
[----:B------:R0:W-:Y:S04]  /*9750*/  STS.U16 [R128+UR9+0xaa80], R130 ;  /* 0x00aa808280007988 */ /* 0x0001e80008000409 */
[----:B------:R1:W-:Y:S04]  /*9760*/  STS.U16 [R128+UR9+0x8e80], R131 ;  /* 0x008e808380007988 */ /* 0x0003e80008000409 */
[----:B------:R1:W-:Y:S04]  /*9770*/  STS.U16 [R128+UR9+0xae80], R129 ;  /* 0x00ae808180007988 */ /* 0x0003e80008000409 */
[----:B0-----:R-:W4:Y:S04]  /*9780*/  LDL.LU R130, [R1+0x2e0] ;  /* 0x0002e00001827983 */ /* 0x001f280000300800 */
[----:B-1----:R-:W4:Y:S04]  /*9790*/  LDL.LU R131, [R1+0x2dc] ;  /* 0x0002dc0001837983 */ /* 0x002f280000300800 */
[----:B------:R-:W4:Y:S04]  /*97a0*/  LDL.LU R128, [R1+0x2d8] ;  /* 0x0002d80001807983 */ /* 0x000f280000300800 */
[----:B------:R-:W4:Y:S04]  /*97b0*/  LDL.LU R129, [R1+0x2d4] ;  /* 0x0002d40001817983 */ /* 0x000f280000300800 */
[----:B------:R0:W-:Y:S04]  /*97c0*/  STS.U16 [R248+UR9+0x8300], R126 ;  /* 0x0083007ef8007988 */ /* 0x0001e80008000409 */
[----:B------:R1:W-:Y:S04]  /*97d0*/  STS.U16 [R248+UR9+0xa300], R127 ;  /* 0x00a3007ff8007988 */ /* 0x0003e80008000409 */
[----:B------:R1:W-:Y:S04]  /*97e0*/  STS.U16 [R248+UR9+0x8700], R124 ;  /* 0x0087007cf8007988 */ /* 0x0003e80008000409 */
[----:B0-----:R-:W4:Y:S04]  /*97f0*/  LDL.LU R126, [R1+0x2d0] ;  /* 0x0002d000017e7983 */ /* 0x001f280000300800 */
[----:B-1----:R-:W4:Y:S04]  /*9800*/  LDL.LU R127, [R1+0x2cc] ;  /* 0x0002cc00017f7983 */ /* 0x002f280000300800 */
        /* <DEDUP_REMOVED lines=8> */
[----:B------:R1:W-:Y:S01]  /*9890*/  STS.U16 [R248+UR9+0xaf00], R249 ;  /* 0x00af00f9f8007988 */ /* 0x0003e20008000409 */
[----:B0-----:R-:W-:-:S03]  /*98a0*/  LOP3.LUT R108, R3, 0x70, RZ, 0x3c, !PT ;  /* 0x00000070036c7812 */ /* 0x001fc600078e3cff */
[----:B-1----:R-:W4:Y:S04]  /*98b0*/  LDL.LU R248, [R1+0x2b8] ;  /* 0x0002b80001f87983 */ /* 0x002f280000300800 */
[----:B------:R0:W-:Y:S04]  /*98c0*/  STS.U16 [R108+UR9+0x8380], R252 ;  /* 0x008380fc6c007988 */ /* 0x0001e80008000409 */
[----:B------:R-:W4:Y:S01]  /*98d0*/  LDL.LU R249, [R1+0x2b4] ;  /* 0x0002b40001f97983 */ /* 0x000f220000300800 */
[----:B0-----:R-:W0:Y:S02]  /*98e0*/  S2R R252, SR_TID.X ;  /* 0x0000000000fc7919 */ /* 0x001e240000002100 */
[----:B0-----:R-:W-:-:S04]  /*98f0*/  LOP3.LUT R252, R252, 0x1f, RZ, 0xc0, !PT ;  /* 0x0000001ffcfc7812 */ /* 0x001fc800078ec0ff */
[----:B------:R-:W-:Y:S02]  /*9900*/  ISETP.GE.AND P2, PT, R252, R0, PT ;  /* 0x00000000fc00720c */ /* 0x000fe40003f46270 */
[----:B------:R-:W4:Y:S01]  /*9910*/  LDL.LU R252, [R1+0x2b0] ;  /* 0x0002b00001fc7983 */ /* 0x000f220000300800 */
[----:B------:R-:W-:-:S03]  /*9920*/  PRMT R109, RZ, 0x7610, R109 ;  /* 0x00007610ff6d7816 */ /* 0x000fc6000000006d */
[----:B------:R0:W-:Y:S01]  /*9930*/  STS.U16 [R108+UR9+0xa380], R56 ;  /* 0x00a380386c007988 */ /* 0x0001e20008000409 */
[----:B------:R-:W-:-:S03]  /*9940*/  PRMT R72, RZ, 0x7610, R72 ;  /* 0x00007610ff487816 */ /* 0x000fc60000000048 */
[----:B------:R1:W-:Y:S01]  /*9950*/  STS.U16 [R108+UR9+0x8780], R57 ;  /* 0x008780396c007988 */ /* 0x0003e20008000409 */
[----:B------:R-:W-:-:S03]  /*9960*/  PRMT R73, RZ, 0x7610, R73 ;  /* 0x00007610ff497816 */ /* 0x000fc60000000049 */
[----:B------:R1:W-:Y:S04]  /*9970*/  STS.U16 [R108+UR9+0xa780], R58 ;  /* 0x00a7803a6c007988 */ /* 0x0003e80008000409 */
[----:B0-----:R0:W5:Y:S01]  /*9980*/  LDL.LU R56, [R1+0x2ac] ;  /* 0x0002ac0001387983 */ /* 0x0011620000300800 */
[----:B------:R-:W-:-:S03]  /*9990*/  PRMT R74, RZ, 0x7610, R74 ;  /* 0x00007610ff4a7816 */ /* 0x000fc6000000004a */
[----:B-1----:R0:W5:Y:S01]  /*99a0*/  LDL.LU R57, [R1+0x2a8] ;  /* 0x0002a80001397983 */ /* 0x0021620000300800 */
[----:B------:R-:W-:-:S03]  /*99b0*/  PRMT R75, RZ, 0x7610, R75 ;  /* 0x00007610ff4b7816 */ /* 0x000fc6000000004b */
[----:B------:R0:W5:Y:S04]  /*99c0*/  LDL.LU R58, [R1+0x2a4] ;  /* 0x0002a400013a7983 */ /* 0x0001680000300800 */
[----:B------:R1:W-:Y:S01]  /*99d0*/  STS.U16 [R108+UR9+0x8b80], R59 ;  /* 0x008b803b6c007988 */ /* 0x0003e20008000409 */
[----:B------:R-:W-:-:S03]  /*99e0*/  PRMT R86, RZ, 0x7610, R86 ;  /* 0x00007610ff567816 */ /* 0x000fc60000000056 */
[----:B------:R0:W-:Y:S01]  /*99f0*/  STS.U16 [R108+UR9+0xab80], R106 ;  /* 0x00ab806a6c007988 */ /* 0x0001e20008000409 */
[----:B------:R-:W-:-:S03]  /*9a00*/  PRMT R87, RZ, 0x7610, R87 ;  /* 0x00007610ff577816 */ /* 0x000fc60000000057 */
[----:B------:R0:W-:Y:S04]  /*9a10*/  STS.U16 [R108+UR9+0x8f80], R107 ;  /* 0x008f806b6c007988 */ /* 0x0001e80008000409 */
[----:B-1----:R1:W5:Y:S04]  /*9a20*/  LDL.LU R59, [R1+0x2a0] ;  /* 0x0002a000013b7983 */ /* 0x0023680000300800 */
[----:B0-----:R1:W5:Y:S01]  /*9a30*/  LDL.LU R106, [R1+0x29c] ;  /* 0x00029c00016a7983 */ /* 0x0013620000300800 */
[----:B------:R-:W-:-:S03]  /*9a40*/  PRMT R88, RZ, 0x7610, R88 ;  /* 0x00007610ff587816 */ /* 0x000fc60000000058 */
[----:B------:R1:W5:Y:S04]  /*9a50*/  LDL.LU R107, [R1+0x298] ;  /* 0x00029800016b7983 */ /* 0x0003680000300800 */
[----:B------:R0:W-:Y:S01]  /*9a60*/  STS.U16 [R108+UR9+0xaf80], R2 ;  /* 0x00af80026c007988 */ /* 0x0001e20008000409 */
[----:B--2---:R-:W-:Y:S01]  /*9a70*/  IMAD.WIDE R150, R250, 0x2, R150 ;  /* 0x00000002fa967825 */ /* 0x004fe200078e0296 */
[----:B------:R-:W-:-:S03]  /*9a80*/  PRMT R89, RZ, 0x7610, R89 ;  /* 0x00007610ff597816 */ /* 0x000fc60000000059 */
[C---:B------:R-:W-:Y:S01]  /*9a90*/  IMAD.WIDE R146, R250.reuse, 0x2, R146 ;  /* 0x00000002fa927825 */ /* 0x040fe200078e0292 */
[----:B------:R-:W-:Y:S01]  /*9aa0*/  PRMT R98, RZ, 0x7610, R98 ;  /* 0x00007610ff627816 */ /* 0x000fe20000000062 */
[----:B------:R-:W2:Y:S04]  /*9ab0*/  @!P2 LDG.E.U16 R88, desc[UR22][R150.64] ;  /* 0x000000169658a981 */ /* 0x000ea8000c1e1500 */
[----:B0-----:R1:W5:Y:S01]  /*9ac0*/  LDL.LU R108, [R1+0x294] ;  /* 0x00029400016c7983 */ /* 0x0013620000300800 */
[----:B------:R-:W-:-:S03]  /*9ad0*/  IMAD.WIDE R154, R250, 0x2, R154 ;  /* 0x00000002fa9a7825 */ /* 0x000fc600078e029a */
[----:B------:R-:W2:Y:S01]  /*9ae0*/  LDL.LU R2, [R1+0x290] ;  /* 0x0002900001027983 */ /* 0x000ea20000300800 */
[C---:B------:R-:W-:Y:S01]  /*9af0*/  IMAD.WIDE R158, R250.reuse, 0x2, R158 ;  /* 0x00000002fa9e7825 */ /* 0x040fe200078e029e */
[----:B------:R-:W-:Y:S02]  /*9b00*/  PRMT R99, RZ, 0x7610, R99 ;  /* 0x00007610ff637816 */ /* 0x000fe40000000063 */
[----:B------:R-:W-:Y:S01]  /*9b10*/  PRMT R100, RZ, 0x7610, R100 ;  /* 0x00007610ff647816 */ /* 0x000fe20000000064 */
[C---:B------:R-:W-:Y:S01]  /*9b20*/  IMAD.WIDE R162, R250.reuse, 0x2, R162 ;  /* 0x00000002faa27825 */ /* 0x040fe200078e02a2 */
[----:B------:R-:W-:Y:S01]  /*9b30*/  PRMT R101, RZ, 0x7610, R101 ;  /* 0x00007610ff657816 */ /* 0x000fe20000000065 */
[----:B------:R-:W2:Y:S01]  /*9b40*/  @!P2 LDG.E.U16 R87, desc[UR22][R146.64] ;  /* 0x000000169257a981 */ /* 0x000ea2000c1e1500 */
[----:B------:R-:W-:Y:S01]  /*9b50*/  PRMT R110, RZ, 0x7610, R110 ;  /* 0x00007610ff6e7816 */ /* 0x000fe2000000006e */
[C---:B------:R-:W-:Y:S01]  /*9b60*/  IMAD.WIDE R166, R250.reuse, 0x2, R166 ;  /* 0x00000002faa67825 */ /* 0x040fe200078e02a6 */
[----:B------:R-:W-:Y:S01]  /*9b70*/  PRMT R111, RZ, 0x7610, R111 ;  /* 0x00007610ff6f7816 */ /* 0x000fe2000000006f */
[----:B------:R-:W2:Y:S02]  /*9b80*/  @!P2 LDG.E.U16 R89, desc[UR22][R154.64] ;  /* 0x000000169a59a981 */ /* 0x000ea4000c1e1500 */
[C---:B---3--:R-:W-:Y:S01]  /*9b90*/  IMAD.WIDE R142, R250.reuse, 0x2, R142 ;  /* 0x00000002fa8e7825 */ /* 0x048fe200078e028e */
[----:B------:R-:W-:Y:S01]  /*9ba0*/  PRMT R112, RZ, 0x7610, R112 ;  /* 0x00007610ff707816 */ /* 0x000fe20000000070 */
[----:B------:R-:W3:Y:S02]  /*9bb0*/  @!P2 LDG.E.U16 R98, desc[UR22][R158.64] ;  /* 0x000000169e62a981 */ /* 0x000ee4000c1e1500 */
[----:B------:R-:W-:-:S02]  /*9bc0*/  IMAD.WIDE R170, R250, 0x2, R170 ;  /* 0x00000002faaa7825 */ /* 0x000fc400078e02aa */
[----:B------:R-:W3:Y:S02]  /*9bd0*/  @!P2 LDG.E.U16 R86, desc[UR22][R142.64] ;  /* 0x000000168e56a981 */ /* 0x000ee4000c1e1500 */
[C---:B------:R-:W-:Y:S01]  /*9be0*/  IMAD.WIDE R174, R250.reuse, 0x2, R174 ;  /* 0x00000002faae7825 */ /* 0x040fe200078e02ae */
[----:B------:R-:W-:Y:S01]  /*9bf0*/  PRMT R113, RZ, 0x7610, R113 ;  /* 0x00007610ff717816 */ /* 0x000fe20000000071 */
        /* <DEDUP_REMOVED lines=13> */
[C---:B----4-:R-:W-:Y:S01]  /*9cd0*/  IMAD.WIDE R138, R250.reuse, 0x2, R138 ;  /* 0x00000002fa8a7825 */ /* 0x050fe200078e028a */
[----:B------:R-:W-:Y:S01]  /*9ce0*/  PRMT R44, RZ, 0x7610, R44 ;  /* 0x00007610ff2c7816 */ /* 0x000fe2000000002c */
[----:B------:R-:W4:Y:S04]  /*9cf0*/  @!P2 LDG.E.U16 R112, desc[UR22][R182.64] ;  /* 0x00000016b670a981 */ /* 0x000f28000c1e1500 */
[----:B------:R-:W4:Y:S01]  /*9d00*/  @!P2 LDG.E.U16 R75, desc[UR22][R138.64] ;  /* 0x000000168a4ba981 */ /* 0x000f22000c1e1500 */
[----:B------:R-:W-:Y:S01]  /*9d10*/  IMAD.WIDE R194, R250, 0x2, R194 ;  /* 0x00000002fac27825 */ /* 0x000fe200078e02c2 */
[----:B------:R-:W-:-:S02]  /*9d20*/  PRMT R45, RZ, 0x7610, R45 ;  /* 0x00007610ff2d7816 */ /* 0x000fc4000000002d */
[----:B------:R-:W4:Y:S01]  /*9d30*/  @!P2 LDG.E.U16 R113, desc[UR22][R186.64] ;  /* 0x00000016ba71a981 */ /* 0x000f22000c1e1500 */
[C---:B------:R-:W-:Y:S01]  /*9d40*/  IMAD.WIDE R198, R250.reuse, 0x2, R198 ;  /* 0x00000002fac67825 */ /* 0x040fe200078e02c6 */
[----:B------:R-:W-:Y:S02]  /*9d50*/  PRMT R46, RZ, 0x7610, R46 ;  /* 0x00007610ff2e7816 */ /* 0x000fe4000000002e */
[----:B------:R-:W4:Y:S01]  /*9d60*/  @!P2 LDG.E.U16 R28, desc[UR22][R190.64] ;  /* 0x00000016be1ca981 */ /* 0x000f22000c1e1500 */
[C---:B------:R-:W-:Y:S01]  /*9d70*/  IMAD.WIDE R202, R250.reuse, 0x2, R202 ;  /* 0x00000002faca7825 */ /* 0x040fe200078e02ca */
[----:B------:R-:W-:Y:S02]  /*9d80*/  PRMT R47, RZ, 0x7610, R47 ;  /* 0x00007610ff2f7816 */ /* 0x000fe4000000002f */
[----:B------:R-:W4:Y:S01]  /*9d90*/  @!P2 LDG.E.U16 R29, desc[UR22][R194.64] ;  /* 0x00000016c21da981 */ /* 0x000f22000c1e1500 */
[----:B------:R-:W-:Y:S01]  /*9da0*/  IMAD.WIDE R206, R250, 0x2, R206 ;  /* 0x00000002face7825 */ /* 0x000fe200078e02ce */
[----:B------:R-:W-:-:S03]  /*9db0*/  PRMT R60, RZ, 0x7610, R60 ;  /* 0x00007610ff3c7816 */ /* 0x000fc6000000003c */
[C---:B------:R-:W-:Y:S01]  /*9dc0*/  IMAD.WIDE R210, R250.reuse, 0x2, R210 ;  /* 0x00000002fad27825 */ /* 0x040fe200078e02d2 */
[----:B------:R-:W-:Y:S01]  /*9dd0*/  PRMT R121, RZ, 0x7610, R121 ;  /* 0x00007610ff797816 */ /* 0x000fe20000000079 */
[----:B------:R-:W4:Y:S02]  /*9de0*/  @!P2 LDG.E.U16 R30, desc[UR22][R198.64] ;  /* 0x00000016c61ea981 */ /* 0x000f24000c1e1500 */
[C---:B------:R-:W-:Y:S01]  /*9df0*/  IMAD.WIDE R214, R250.reuse, 0x2, R214 ;  /* 0x00000002fad67825 */ /* 0x040fe200078e02d6 */
[----:B------:R-:W-:Y:S01]  /*9e00*/  PRMT R61, RZ, 0x7610, R61 ;  /* 0x00007610ff3d7816 */ /* 0x000fe2000000003d */
[----:B------:R-:W4:Y:S02]  /*9e10*/  @!P2 LDG.E.U16 R31, desc[UR22][R202.64] ;  /* 0x00000016ca1fa981 */ /* 0x000f24000c1e1500 */
[C---:B------:R-:W-:Y:S01]  /*9e20*/  IMAD.WIDE R134, R250.reuse, 0x2, R134 ;  /* 0x00000002fa867825 */ /* 0x040fe200078e0286 */
        /* <DEDUP_REMOVED lines=21> */
[----:B------:R-:W-:-:S04]  /*9f80*/  IMAD.WIDE R130, R250, 0x2, R130 ;  /* 0x00000002fa827825 */ /* 0x000fc800078e0282 */
[C---:B------:R-:W-:Y:S01]  /*9f90*/  IMAD.WIDE R242, R250.reuse, 0x2, R242 ;  /* 0x00000002faf27825 */ /* 0x040fe200078e02f2 */
[----:B------:R-:W4:Y:S03]  /*9fa0*/  @!P2 LDG.E.U16 R73, desc[UR22][R130.64] ;  /* 0x000000168249a981 */ /* 0x000f26000c1e1500 */
[C---:B------:R-:W-:Y:S01]  /*9fb0*/  IMAD.WIDE R246, R250.reuse, 0x2, R246 ;  /* 0x00000002faf67825 */ /* 0x040fe200078e02f6 */
[----:B------:R-:W4:Y:S01]  /*9fc0*/  @!P2 LDG.E.U16 R62, desc[UR22][R230.64] ;  /* 0x00000016e63ea981 */ /* 0x000f22000c1e1500 */
[----:B------:R-:W-:Y:S02]  /*9fd0*/  PRMT R91, RZ, 0x7610, R91 ;  /* 0x00007610ff5b7816 */ /* 0x000fe4000000005b */
[----:B------:R-:W-:Y:S01]  /*9fe0*/  IMAD.WIDE R128, R250, 0x2, R128 ;  /* 0x00000002fa807825 */ /* 0x000fe200078e0280 */
[----:B------:R-:W4:Y:S01]  /*9ff0*/  @!P2 LDG.E.U16 R63, desc[UR22][R238.64] ;  /* 0x00000016ee3fa981 */ /* 0x000f22000c1e1500 */
[----:B------:R-:W-:-:S02]  /*a000*/  PRMT R92, RZ, 0x7610, R92 ;  /* 0x00007610ff5c7816 */ /* 0x000fc4000000005c */
[C---:B------:R-:W-:Y:S01]  /*a010*/  IMAD.WIDE R132, R250.reuse, 0x2, R132 ;  /* 0x00000002fa847825 */ /* 0x040fe200078e0284 */
[----:B------:R-:W4:Y:S01]  /*a020*/  @!P2 LDG.E.U16 R76, desc[UR22][R242.64] ;  /* 0x00000016f24ca981 */ /* 0x000f22000c1e1500 */
[----:B------:R-:W-:Y:S02]  /*a030*/  PRMT R93, RZ, 0x7610, R93 ;  /* 0x00007610ff5d7816 */ /* 0x000fe4000000005d */
[C---:B------:R-:W-:Y:S01]  /*a040*/  IMAD.WIDE R136, R250.reuse, 0x2, R136 ;  /* 0x00000002fa887825 */ /* 0x040fe200078e0288 */
[----:B------:R-:W4:Y:S01]  /*a050*/  @!P2 LDG.E.U16 R77, desc[UR22][R246.64] ;  /* 0x00000016f64da981 */ /* 0x000f22000c1e1500 */
[----:B------:R-:W-:Y:S02]  /*a060*/  PRMT R102, RZ, 0x7610, R102 ;  /* 0x00007610ff667816 */ /* 0x000fe40000000066 */
        /* <DEDUP_REMOVED lines=18> */
[----:B------:R-:W4:Y:S04]  /*a190*/  @!P2 LDG.E.U16 R102, desc[UR22][R148.64] ;  /* 0x000000169466a981 */ /* 0x000f28000c1e1500 */
[----:B------:R-:W4:Y:S01]  /*a1a0*/  @!P2 LDG.E.U16 R78, desc[UR22][R124.64] ;  /* 0x000000167c4ea981 */ /* 0x000f22000c1e1500 */
[C---:B------:R-:W-:Y:S01]  /*a1b0*/  IMAD.WIDE R122, R250.reuse, 0x2, R122 ;  /* 0x00000002fa7a7825 */ /* 0x040fe200078e027a */
[----:B------:R-:W-:Y:S02]  /*a1c0*/  PRMT R117, RZ, 0x7610, R117 ;  /* 0x00007610ff757816 */ /* 0x000fe40000000075 */
[----:B------:R-:W4:Y:S04]  /*a1d0*/  @!P2 LDG.E.U16 R103, desc[UR22][R152.64] ;  /* 0x000000169867a981 */ /* 0x000f28000c1e1500 */
[----:B------:R-:W4:Y:S01]  /*a1e0*/  @!P2 LDG.E.U16 R109, desc[UR22][R122.64] ;  /* 0x000000167a6da981 */ /* 0x000f22000c1e1500 */
[----:B------:R-:W-:-:S04]  /*a1f0*/  IMAD.WIDE R156, R250, 0x2, R156 ;  /* 0x00000002fa9c7825 */ /* 0x000fc800078e029c */
[C---:B------:R-:W-:Y:S01]  /*a200*/  IMAD.WIDE R160, R250.reuse, 0x2, R160 ;  /* 0x00000002faa07825 */ /* 0x040fe200078e02a0 */
[----:B------:R-:W4:Y:S03]  /*a210*/  @!P2 LDG.E.U16 R104, desc[UR22][R156.64] ;  /* 0x000000169c68a981 */ /* 0x000f26000c1e1500 */
        /* <DEDUP_REMOVED lines=54> */
[----:B------:R-:W-:-:S02]  /*a580*/  IMAD.WIDE R236, R250, 0x2, R236 ;  /* 0x00000002faec7825 */ /* 0x000fc400078e02ec */
[----:B------:R-:W4:Y:S02]  /*a590*/  @!P2 LDG.E.U16 R81, desc[UR22][R232.64] ;  /* 0x00000016e851a981 */ /* 0x000f24000c1e1500 */
[C---:B------:R-:W-:Y:S02]  /*a5a0*/  IMAD.WIDE R240, R250.reuse, 0x2, R240 ;  /* 0x00000002faf07825 */ /* 0x040fe400078e02f0 */
[----:B------:R-:W4:Y:S02]  /*a5b0*/  @!P2 LDG.E.U16 R118, desc[UR22][R236.64] ;  /* 0x00000016ec76a981 */ /* 0x000f24000c1e1500 */
[C---:B------:R-:W-:Y:S02]  /*a5c0*/  IMAD.WIDE R244, R250.reuse, 0x2, R244 ;  /* 0x00000002faf47825 */ /* 0x040fe400078e02f4 */
[----:B------:R-:W4:Y:S02]  /*a5d0*/  @!P2 LDG.E.U16 R119, desc[UR22][R240.64] ;  /* 0x00000016f077a981 */ /* 0x000f24000c1e1500 */
[----:B------:R-:W-:-:S02]  /*a5e0*/  IMAD.WIDE R248, R250, 0x2, R248 ;  /* 0x00000002faf87825 */ /* 0x000fc400078e02f8 */
[----:B------:R-:W4:Y:S04]  /*a5f0*/  @!P2 LDG.E.U16 R120, desc[UR22][R244.64] ;  /* 0x00000016f478a981 */ /* 0x000f28000c1e1500 */
[----:B------:R-:W4:Y:S04]  /*a600*/  @!P2 LDG.E.U16 R252, desc[UR22][R248.64] ;  /* 0x00000016f8fca981 */ /* 0x000f28000c1e1500 */
[----:B--2---:R-:W-:Y:S04]  /*a610*/  STS.U16 [R2+UR9+0xce00], R88 ;  /* 0x00ce005802007988 */ /* 0x004fe80008000409 */
[----:B------:R-:W-:Y:S04]  /*a620*/  STS.U16 [R2+UR9+0xcc00], R87 ;  /* 0x00cc005702007988 */ /* 0x000fe80008000409 */
[----:B------:R-:W-:Y:S04]  /*a630*/  STS.U16 [R2+UR9+0xd000], R89 ;  /* 0x00d0005902007988 */ /* 0x000fe80008000409 */
[----:B---3--:R-:W-:Y:S04]  /*a640*/  STS.U16 [R2+UR9+0xd200], R98 ;  /* 0x00d2006202007988 */ /* 0x008fe80008000409 */
[----:B------:R-:W-:Y:S04]  /*a650*/  STS.U16 [R2+UR9+0xca00], R86 ;  /* 0x00ca005602007988 */ /* 0x000fe80008000409 */
[----:B------:R-:W-:Y:S04]  /*a660*/  STS.U16 [R2+UR9+0xd400], R99 ;  /* 0x00d4006302007988 */ /* 0x000fe80008000409 */
[----:B------:R-:W-:Y:S04]  /*a670*/  STS.U16 [R2+UR9+0xd600], R100 ;  /* 0x00d6006402007988 */ /* 0x000fe80008000409 */
[----:B------:R-:W-:Y:S04]  /*a680*/  STS.U16 [R2+UR9+0xd800], R101 ;  /* 0x00d8006502007988 */ /* 0x000fe80008000409 */
[----:B------:R-:W-:Y:S04]  /*a690*/  STS.U16 [R2+UR9+0xda00], R110 ;  /* 0x00da006e02007988 */ /* 0x000fe80008000409 */
[----:B----4-:R-:W-:Y:S04]  /*a6a0*/  STS.U16 [R2+UR9+0xc800], R75 ;  /* 0x00c8004b02007988 */ /* 0x010fe80008000409 */
        /* <DEDUP_REMOVED lines=14> */
[----:B0-----:R1:W5:Y:S04]  /*a790*/  LDL.LU R109, [R1+0x28c] ;  /* 0x00028c00016d7983 */ /* 0x0013680000300800 */
[----:B------:R1:W5:Y:S04]  /*a7a0*/  LDL.LU R72, [R1+0x288] ;  /* 0x0002880001487983 */ /* 0x0003680000300800 */
        /* <DEDUP_REMOVED lines=22> */
[----:B------:R0:W-:Y:S04]  /*a910*/  STS.U16 [R2+UR9+0xf000], R47 ;  /* 0x00f0002f02007988 */ /* 0x0001e80008000409 */
[----:B------:R2:W-:Y:S04]  /*a920*/  STS.U16 [R2+UR9+0xf200], R60 ;  /* 0x00f2003c02007988 */ /* 0x0005e80008000409 */
[----:B------:R3:W-:Y:S04]  /*a930*/  STS.U16 [R2+UR9+0xf800], R121 ;  /* 0x00f8007902007988 */ /* 0x0007e80008000409 */
[----:B0-----:R1:W5:Y:S04]  /*a940*/  LDL.LU R47, [R1+0x22c] ;  /* 0x00022c00012f7983 */ /* 0x0013680000300800 */
[----:B--2---:R1:W5:Y:S01]  /*a950*/  LDL.LU R60, [R1+0x228] ;  /* 0x00022800013c7983 */ /* 0x0043620000300800 */
[----:B---3--:R-:W-:-:S03]  /*a960*/  LOP3.LUT R121, R2, 0x20, RZ, 0x3c, !PT ;  /* 0x0000002002797812 */ /* 0x008fc600078e3cff */
[----:B------:R0:W-:Y:S04]  /*a970*/  STS.U16 [R2+UR9+0xf400], R61 ;  /* 0x00f4003d02007988 */ /* 0x0001e80008000409 */
[----:B------:R2:W-:Y:S04]  /*a980*/  STS.U16 [R2+UR9+0xf600], R62 ;  /* 0x00f6003e02007988 */ /* 0x0005e80008000409 */
[----:B------:R3:W-:Y:S04]  /*a990*/  STS.U16 [R2+UR9+0xfa00], R63 ;  /* 0x00fa003f02007988 */ /* 0x0007e80008000409 */
[----:B0-----:R1:W5:Y:S04]  /*a9a0*/  LDL.LU R61, [R1+0x224] ;  /* 0x00022400013d7983 */ /* 0x0013680000300800 */
[----:B--2---:R1:W5:Y:S04]  /*a9b0*/  LDL.LU R62, [R1+0x220] ;  /* 0x00022000013e7983 */ /* 0x0043680000300800 */
[----:B---3--:R1:W5:Y:S04]  /*a9c0*/  LDL.LU R63, [R1+0x21c] ;  /* 0x00021c00013f7983 */ /* 0x0083680000300800 */
        /* <DEDUP_REMOVED lines=66> */
[----:B------:R0:W-:Y:S01]  /*adf0*/  STS.U16 [R121+UR9+0xff00], R252 ;  /* 0x00ff00fc79007988 */ /* 0x0001e20008000409 */
[----:B------:R2:W-:Y:S06]  /*ae00*/  MEMBAR.ALL.CTA ;  /* 0x0000000000007992 */ /* 0x0005ec0000008000 */
[----:B--2---:R-:W2:Y:S04]  /*ae10*/  FENCE.VIEW.ASYNC.S ;  /* 0x00000000000073c6 */ /* 0x004ea80000000000 */
[----:B0-----:R1:W5:Y:S04]  /*ae20*/  LDL.LU R121, [R1+0x194] ;  /* 0x0001940001797983 */ /* 0x0013680000300800 */
[----:B------:R1:W5:Y:S01]  /*ae30*/  LDL.LU R252, [R1+0x190] ;  /* 0x0001900001fc7983 */ /* 0x0003620000300800 */
[----:B------:R-:W-:-:S04]  /*ae40*/  ULEA UR11, UR24, UR9, 0x3 ;  /* 0x00000009180b7291 */ /* 0x000fc8000f8e18ff */
[----:B------:R-:W-:Y:S01]  /*ae50*/  UIADD3 UR11, UPT, UPT, UR11, 0x10000, URZ ;  /* 0x000100000b0b7890 */ /* 0x000fe2000fffe0ff */
[----:B--2---:R-:W-:Y:S06]  /*ae60*/  BAR.SYNC.DEFER_BLOCKING 0x0 ;  /* 0x0000000000007b1d */ /* 0x004fec0000010000 */
[----:B------:R-:W-:Y:S05]  /*ae70*/  @P0 BRA `(.L_x_9) ;  /* 0x0000000000500947 */ /* 0x000fea0003800000 */
[----:B------:R-:W-:Y:S02]  /*ae80*/  UIADD3 UR25, UPT, UPT, UR8, 0x100, URZ ;  /* 0x0000010008197890 */ /* 0x000fe4000fffe0ff */
[----:B------:R-:W-:Y:S01]  /*ae90*/  UIADD3 UR34, UPT, UPT, UR8, 0x100, URZ ;  /* 0x0000010008227890 */ /* 0x000fe2000fffe0ff */
        /* <DEDUP_REMOVED lines=9> */
[----:B------:R0:W-:Y:S01]  /*af30*/  UTCHMMA gdesc[UR16], gdesc[UR12], tmem[UR8], tmem[UR20], idesc[UR21], UPT ;  /* 0x00ff140c100075ea */ /* 0x0001e2000b800008 */
[----:B------:R-:W-:Y:S01]  /*af40*/  UMOV UR36, 0x0 ;  /* 0x0000000000247882 */ /* 0x000fe20000000000 */
[----:B------:R-:W-:Y:S01]  /*af50*/  UMOV UR37, 0x8408490 ;  /* 0x0840849000257882 */ /* 0x000fe20000000000 */
[----:B------:R0:W-:Y:S01]  /*af60*/  UTCHMMA gdesc[UR18], gdesc[UR14], tmem[UR8], tmem[UR30], idesc[UR31], UPT ;  /* 0x00ff1e0e120075ea */ /* 0x0001e2000b800008 */
[----:B------:R-:W-:Y:S01]  /*af70*/  UMOV UR4, UR6 ;  /* 0x0000000600047c82 */ /* 0x000fe20008000000 */
[----:B------:R0:W-:Y:S01]  /*af80*/  UTCHMMA gdesc[UR26], gdesc[UR12], tmem[UR25], tmem[UR32], idesc[UR33], UPT ;  /* 0x00ff200c1a0075ea */ /* 0x0001e2000b800019 */
[----:B------:R0:W-:Y:S01]  /*af90*/  UTCHMMA gdesc[UR28], gdesc[UR14], tmem[UR34], tmem[UR36], idesc[UR37], UPT ;  /* 0x00ff240e1c0075ea */ /* 0x0001e2000b800022 */
[----:B------:R0:W-:Y:S01]  /*afa0*/  UTCBAR [UR4], URZ ;  /* 0x000000ff040073e9 */ /* 0x0001e200080000ff */
[----:B------:R-:W-:Y:S01]  /*afb0*/  NOP ;  /* 0x0000000000007918 */ /* 0x000fe20000000000 */
.L_x_9:
[----:B------:R2:W-:Y:S04]  /*afc0*/  STL [R1+0x190], R2 ;  /* 0x0001900201007387 */ /* 0x0005e80000100800 */
[----:B--2---:R-:W2:Y:S01]  /*afd0*/  LDL.LU R2, [R1+0xd0] ;  /* 0x0000d00001027983 */ /* 0x004ea20000300800 */
[----:B------:R-:W-:-:S04]  /*afe0*/  UIADD3 UR24, UPT, UPT, UR24, 0x1, URZ ;  /* 0x0000000118187890 */ /* 0x000fc8000fffe0ff */
[----:B------:R-:W-:-:S04]  /*aff0*/  UISETP.GT.AND UP1, UPT, UR24, 0x1, UPT ;  /* 0x000000011800788c */ /* 0x000fc8000bf24270 */
[----:B0-----:R-:W-:Y:S02]  /*b000*/  USEL UR4, URZ, 0x1, !UP1 ;  /* 0x00000001ff047887 */ /* 0x001fe4000c800000 */
[----:B------:R-:W-:Y:S01]  /*b010*/  USEL UR24, UR24, URZ, !UP1 ;  /* 0x000000ff18187287 */ /* 0x000fe2000c800000 */
[----:B--2---:R-:W-:-:S05]  /*b020*/  VIADD R2, R2, 0xffffffff ;  /* 0xffffffff02027836 */ /* 0x004fca0000000000 */
[----:B------:R0:W-:Y:S01]  /*b030*/  STL [R1+0xd0], R2 ;  /* 0x0000d00201007387 */ /* 0x0001e20000100800 */
[----:B------:R-:W-:-:S03]  /*b040*/  ISETP.NE.U32.AND P2, PT, R2, RZ, PT ;  /* 0x000000ff0200720c */ /* 0x000fc60003f45070 */
[----:B0-----:R2:W5:Y:S01]  /*b050*/  LDL.LU R2, [R1+0x190] ;  /* 0x0001900001027983 */ /* 0x0015620000300800 */
[----:B------:R-:W-:Y:S01]  /*b060*/  ULOP3.LUT UR6, UR5, UR4, URZ, 0x3c, !UPT ;  /* 0x0000000405067292 */ /* 0x000fe2000f8e3cff */
[----:B------:R-:W-:Y:S02]  /*b070*/  VIADD R0, R0, 0xffffffe0 ;  /* 0xffffffe000007836 */ /* 0x000fe40000000000 */
[----:B------:R-:W-:-:S04]  /*b080*/  UMOV UR4, UR5 ;  /* 0x0000000500047c82 */ /* 0x000fc80008000000 */
[----:B------:R-:W-:Y:S02]  /*b090*/  UMOV UR5, UR6 ;  /* 0x0000000600057c82 */ /* 0x000fe40008000000 */
[----:B--2---:R-:W-:Y:S05]  /*b0a0*/  @P2 BRA `(.L_x_10) ;  /* 0xffffffc800402947 */ /* 0x004fea000383ffff */
.L_x_7:
[----:B------:R-:W2:Y:S02]  /*b0b0*/  LDL.LU R250, [R1+0x110] ;  /* 0x0001100001fa7983 */ /* 0x000ea40000300800 */
[----:B--2---:R-:W-:-:S13]  /*b0c0*/  ISETP.GE.AND P0, PT, R250, 0x20, PT ;  /* 0x00000020fa00780c */ /* 0x004fda0003f06270 */
[----:B------:R-:W-:Y:S05]  /*b0d0*/  @!P0 BRA `(.L_x_11) ;  /* 0x0000000000108947 */ /* 0x000fea0003800000 */
[----:B------:R-:W-:-:S06]  /*b0e0*/  USHF.L.U32 UR4, UR4, 0x1f, URZ ;  /* 0x0000001f04047899 */ /* 0x000fcc00080006ff */
[----:B-----5:R-:W-:-:S04]  /*b0f0*/  IMAD.U32 R0, RZ, RZ, UR4 ;  /* 0x00000004ff007e24 */ /* 0x020fc8000f8e00ff */
[----:B------:R-:W0:Y:S02]  /*b100*/  SYNCS.PHASECHK.TRANS64.TRYWAIT P0, [UR11], R0 ;  /* 0x00000000ff0075a7 */ /* 0x000e24000800110b */
[----:B0-----:R-:W-:Y:S05]  /*b110*/  @!P0 BRA `(.L_x_12) ;  /* 0x00000110009c8947 */ /* 0x001fea0003800000 */
.L_x_11:
[----:B------:R-:W-:Y:S06]  /*b120*/  BAR.SYNC.DEFER_BLOCKING 0x0 ;  /* 0x0000000000007b1d */ /* 0x000fec0000010000 */
[----:B------:R-:W0:Y:S01]  /*b130*/  LDCU.128 UR12, c[0x0][0x390] ;  /* 0x00007200ff0c77ac */ /* 0x000e220008000c00 */
[----:B------:R2:W-:Y:S01]  /*b140*/  STL [R1+0x3dc], R212 ;  /* 0x0003dcd401007387 */ /* 0x0005e20000100800 */
[----:B------:R-:W3:Y:S03]  /*b150*/  LDCU.64 UR32, c[0x0][0x398] ;  /* 0x00007300ff2077ac */ /* 0x000ee60008000a00 */
[----:B------:R4:W-:Y:S01]  /*b160*/  STL [R1+0x3d8], R210 ;  /* 0x0003d8d201007387 */ /* 0x0009e20000100800 */
[----:B------:R-:W1:Y:S03]  /*b170*/  LDCU UR30, c[0x0][0x3b8] ;  /* 0x00007700ff1e77ac */ /* 0x000e660008000800 */
[----:B------:R0:W-:Y:S01]  /*b180*/  STL [R1+0x3d4], R209 ;  /* 0x0003d4d101007387 */ /* 0x0001e20000100800 */
[----:B------:R-:W0:Y:S03]  /*b190*/  LDCU.64 UR4, c[0x0][0x398] ;  /* 0x00007300ff0477ac */ /* 0x000e260008000a00 */
[----:B------:R0:W-:Y:S01]  /*b1a0*/  STL [R1+0x3d0], R208 ;  /* 0x0003d0d001007387 */ /* 0x0001e20000100800 */
[----:B------:R-:W0:Y:S03]  /*b1b0*/  LDCU UR6, c[0x0][0x39c] ;  /* 0x00007380ff0677ac */ /* 0x000e260008000800 */
[----:B------:R0:W-:Y:S01]  /*b1c0*/  STL [R1+0x3cc], R207 ;  /* 0x0003cccf01007387 */ /* 0x0001e20000100800 */
[----:B------:R-:W0:Y:S01]  /*b1d0*/  @!P1 SYNCS.CCTL.IV [UR9+0x10000] ;  /* 0x01000000ff0099b1 */ /* 0x000e220008000009 */
[----:B------:R-:W0:Y:S02]  /*b1e0*/  LDCU.64 UR26, c[0x0][0x398] ;  /* 0x00007300ff1a77ac */ /* 0x000e240008000a00 */
[----:B------:R0:W-:Y:S01]  /*b1f0*/  STL [R1+0x3c8], R206 ;  /* 0x0003c8ce01007387 */ /* 0x0001e20000100800 */
[----:B------:R-:W0:Y:S03]  /*b200*/  LDCU.64 UR20, c[0x0][0x398] ;  /* 0x00007300ff1477ac */ /* 0x000e260008000a00 */
        /* <DEDUP_REMOVED lines=9> */
[----:B------:R-:W1:Y:S03]  /*b2a0*/  LDCU UR44, c[0x0][0x398] ;  /* 0x00007300ff2c77ac */ /* 0x000e660008000800 */
[----:B------:R0:W-:Y:S01]  /*b2b0*/  STL [R1+0x3b0], R200 ;  /* 0x0003b0c801007387 */ /* 0x0001e20000100800 */
[----:B------:R-:W1:Y:S03]  /*b2c0*/  LDCU UR38, c[0x0][0x398] ;  /* 0x00007300ff2677ac */ /* 0x000e660008000800 */
[----:B------:R0:W-:Y:S01]  /*b2d0*/  STL [R1+0x3ac], R199 ;  /* 0x0003acc701007387 */ /* 0x0001e20000100800 */
[----:B------:R-:W1:Y:S03]  /*b2e0*/  LDCU UR75, c[0x0][0x39c] ;  /* 0x00007380ff4b77ac */ /* 0x000e660008000800 */
[----:B------:R1:W-:Y:S01]  /*b2f0*/  STL [R1+0x3a8], R198 ;  /* 0x0003a8c601007387 */ /* 0x0003e20000100800 */
[----:B------:R-:W1:Y:S03]  /*b300*/  LDCU UR68, c[0x0][0x398] ;  /* 0x00007300ff4477ac */ /* 0x000e660008000800 */
[----:B------:R1:W-:Y:S01]  /*b310*/  STL [R1+0x3a4], R197 ;  /* 0x0003a4c501007387 */ /* 0x0003e20000100800 */
[----:B------:R-:W1:Y:S01]  /*b320*/  LDCU UR34, c[0x0][0x398] ;  /* 0x00007300ff2277ac */ /* 0x000e620008000800 */
[----:B0-----:R-:W-:Y:S06]  /*b330*/  BAR.SYNC.DEFER_BLOCKING 0x0 ;  /* 0x0000000000007b1d */ /* 0x001fec0000010000 */
[----:B------:R-:W0:Y:S01]  /*b340*/  LDCU UR67, c[0x0][0x398] ;  /* 0x00007300ff4377ac */ /* 0x000e220008000800 */
[----:B------:R0:W-:Y:S01]  /*b350*/  STL [R1+0x3a0], R196 ;  /* 0x0003a0c401007387 */ /* 0x0001e20000100800 */
[----:B------:R-:W0:Y:S01]  /*b360*/  LDCU UR43, c[0x0][0x398] ;  /* 0x00007300ff2b77ac */ /* 0x000e220008000800 */
[----:B-----5:R-:W0:Y:S02]  /*b370*/  LDTM.x64 R20, tmem[UR10] ;  /* 0x0000000a001479ee */ /* 0x020e240008340000 */
[----:B------:R0:W-:Y:S01]  /*b380*/  STL [R1+0x39c], R3 ;  /* 0x00039c0301007387 */ /* 0x0001e20000100800 */
[----:B------:R-:W0:Y:S03]  /*b390*/  LDCU UR48, c[0x0][0x39c] ;  /* 0x00007380ff3077ac */ /* 0x000e260008000800 */
[----:B------:R0:W-:Y:S01]  /*b3a0*/  STL [R1+0x398], R2 ;  /* 0x0003980201007387 */ /* 0x0001e20000100800 */
[----:B------:R-:W1:Y:S03]  /*b3b0*/  LDCU UR52, c[0x0][0x39c] ;  /* 0x00007380ff3477ac */ /* 0x000e660008000800 */
[----:B------:R0:W-:Y:S01]  /*b3c0*/  STL [R1+0x394], R0 ;  /* 0x0003940001007387 */ /* 0x0001e20000100800 */
[----:B------:R-:W1:Y:S01]  /*b3d0*/  LDCU UR35, c[0x0][0x39c] ;  /* 0x00007380ff2377ac */ /* 0x000e620008000800 */
[----:B------:R-:W1:Y:S02]  /*b3e0*/  @!P1 SYNCS.CCTL.IV [UR9+0x10008] ;  /* 0x01000800ff0099b1 */ /* 0x000e640008000009 */
[----:B------:R-:W-:Y:S01]  /*b3f0*/  STL [R1+0x348], R251 ;  /* 0x000348fb01007387 */ /* 0x000fe20000100800 */
[----:B------:R-:W1:Y:S03]  /*b400*/  LDCU UR9, c[0x0][0x398] ;  /* 0x00007300ff0977ac */ /* 0x000e660008000800 */
[----:B------:R-:W-:Y:S01]  /*b410*/  STL [R1+0x344], R249 ;  /* 0x000344f901007387 */ /* 0x000fe20000100800 */
[----:B------:R-:W1:Y:S03]  /*b420*/  LDCU UR76, c[0x0][0x39c] ;  /* 0x00007380ff4c77ac */ /* 0x000e660008000800 */
[----:B------:R-:W-:Y:S01]  /*b430*/  STL [R1+0x340], R247 ;  /* 0x000340f701007387 */ /* 0x000fe20000100800 */
[----:B------:R-:W1:Y:S01]  /*b440*/  LDCU UR66, c[0x0][0x398] ;  /* 0x00007300ff4277ac */ /* 0x000e620008000800 */
[----:B0-----:R-:W-:-:S02]  /*b450*/  IMAD.MOV.U32 R16, RZ, RZ, R20 ;  /* 0x000000ffff107224 */ /* 0x001fc400078e0014 */
[----:B------:R-:W-:Y:S01]  /*b460*/  STL [R1+0x33c], R245 ;  /* 0x00033cf501007387 */ /* 0x000fe20000100800 */
[----:B------:R-:W-:Y:S01]  /*b470*/  IMAD.MOV.U32 R7, RZ, RZ, R28 ;  /* 0x000000ffff077224 */ /* 0x000fe200078e001c */
[----:B------:R-:W0:Y:S01]  /*b480*/  LDCU UR77, c[0x0][0x398] ;  /* 0x00007300ff4d77ac */ /* 0x000e220008000800 */
[----:B------:R-:W-:Y:S01]  /*b490*/  IMAD.MOV.U32 R6, RZ, RZ, R21 ;  /* 0x000000ffff067224 */ /* 0x000fe200078e0015 */
[----:B------:R-:W-:Y:S01]  /*b4a0*/  STL [R1+0x338], R243 ;  /* 0x000338f301007387 */ /* 0x000fe20000100800 */
[----:B--2---:R-:W-:Y:S01]  /*b4b0*/  IMAD.MOV.U32 R212, RZ, RZ, R83 ;  /* 0x000000ffffd47224 */ /* 0x004fe200078e0053 */
[----:B------:R-:W2:Y:S01]  /*b4c0*/  LDCU UR53, c[0x0][0x398] ;  /* 0x00007300ff3577ac */ /* 0x000ea20008000800 */
[----:B----4-:R-:W-:Y:S01]  /*b4d0*/  IMAD.MOV.U32 R210, RZ, RZ, R82 ;  /* 0x000000ffffd27224 */ /* 0x010fe200078e0052 */
[----:B------:R-:W-:Y:S01]  /*b4e0*/  STL [R1+0x334], R241 ;  /* 0x000334f101007387 */ /* 0x000fe20000100800 */
[----:B------:R-:W-:Y:S01]  /*b4f0*/  IMAD.MOV.U32 R209, RZ, RZ, R81 ;  /* 0x000000ffffd17224 */ /* 0x000fe200078e0051 */
[----:B------:R-:W4:Y:S01]  /*b500*/  LDCU UR59, c[0x0][0x39c] ;  /* 0x00007380ff3b77ac */ /* 0x000f220008000800 */
[----:B------:R-:W-:Y:S01]  /*b510*/  IMAD.MOV.U32 R208, RZ, RZ, R80 ;  /* 0x000000ffffd07224 */ /* 0x000fe200078e0050 */
[----:B------:R-:W-:Y:S01]  /*b520*/  STL [R1+0x330], R239 ;  /* 0x000330ef01007387 */ /* 0x000fe20000100800 */
[----:B------:R-:W-:Y:S01]  /*b530*/  IMAD.MOV.U32 R207, RZ, RZ, R79 ;  /* 0x000000ffffcf7224 */ /* 0x000fe200078e004f */
[----:B------:R-:W0:Y:S01]  /*b540*/  LDCU UR51, c[0x0][0x398] ;  /* 0x00007300ff3377ac */ /* 0x000e220008000800 */
        /* <DEDUP_REMOVED lines=16> */
[----:B-1----:R-:W-:Y:S01]  /*b650*/  IMAD.MOV.U32 R198, RZ, RZ, R57 ;  /* 0x000000ffffc67224 */ /* 0x002fe200078e0039 */
[----:B------:R-:W-:Y:S01]  /*b660*/  STL [R1+0x31c], R229 ;  /* 0x00031ce501007387 */ /* 0x000fe20000100800 */
[----:B------:R-:W-:Y:S01]  /*b670*/  IMAD.MOV.U32 R197, RZ, RZ, R56 ;  /* 0x000000ffffc57224 */ /* 0x000fe200078e0038 */
[----:B------:R-:W1:Y:S01]  /*b680*/  LDCU UR57, c[0x0][0x398] ;  /* 0x00007300ff3977ac */ /* 0x000e620008000800 */
[----:B------:R-:W-:Y:S01]  /*b690*/  IMAD.MOV.U32 R196, RZ, RZ, R55 ;  /* 0x000000ffffc47224 */ /* 0x000fe200078e0037 */
[----:B------:R-:W-:Y:S01]  /*b6a0*/  STL [R1+0x318], R227 ;  /* 0x000318e301007387 */ /* 0x000fe20000100800 */
[----:B------:R-:W-:Y:S01]  /*b6b0*/  IMAD.MOV.U32 R3, RZ, RZ, R54 ;  /* 0x000000ffff037224 */ /* 0x000fe200078e0036 */
[----:B------:R-:W0:Y:S01]  /*b6c0*/  LDCU UR31, c[0x0][0x398] ;  /* 0x00007300ff1f77ac */ /* 0x000e220008000800 */
[----:B------:R-:W-:Y:S01]  /*b6d0*/  IMAD.MOV.U32 R2, RZ, RZ, R53 ;  /* 0x000000ffff027224 */ /* 0x000fe200078e0035 */
[----:B------:R-:W-:Y:S01]  /*b6e0*/  STL [R1+0x314], R225 ;  /* 0x000314e101007387 */ /* 0x000fe20000100800 */
[----:B------:R-:W-:Y:S01]  /*b6f0*/  IMAD.MOV.U32 R0, RZ, RZ, R52 ;  /* 0x000000ffff007224 */ /* 0x000fe200078e0034 */
[----:B------:R-:W0:Y:S02]  /*b700*/  LDCU UR73, c[0x0][0x39c] ;  /* 0x00007380ff4977ac */ /* 0x000e240008000800 */
[----:B------:R-:W-:Y:S01]  /*b710*/  STL [R1+0x310], R223 ;  /* 0x000310df01007387 */ /* 0x000fe20000100800 */
[----:B------:R-:W0:Y:S03]  /*b720*/  LDCU UR64, c[0x0][0x398] ;  /* 0x00007300ff4077ac */ /* 0x000e260008000800 */
        /* <DEDUP_REMOVED lines=10> */
[----:B------:R-:W-:Y:S01]  /*b7d0*/  STL.64 [R1+0xb0], R22 ;  /* 0x0000b01601007387 */ /* 0x000fe20000100a00 */
[----:B------:R-:W0:Y:S03]  /*b7e0*/  LDCU UR49, c[0x0][0x398] ;  /* 0x00007300ff3177ac */ /* 0x000e260008000800 */
[----:B------:R-:W-:Y:S01]  /*b7f0*/  STL.64 [R1+0xb8], R24 ;  /* 0x0000b81801007387 */ /* 0x000fe20000100a00 */
[----:B------:R-:W0:Y:S03]  /*b800*/  LDCU UR41, c[0x0][0x39c] ;  /* 0x00007380ff2977ac */ /* 0x000e260008000800 */
[----:B------:R-:W-:Y:S01]  /*b810*/  STL.64 [R1+0xc0], R26 ;  /* 0x0000c01a01007387 */ /* 0x000fe20000100a00 */
        /* <DEDUP_REMOVED lines=27> */
[----:B------:R-:W-:Y:S04]  /*b9d0*/  STL.64 [R1+0x130], R62 ;  /* 0x0001303e01007387 */ /* 0x000fe80000100a00 */
[----:B------:R-:W-:Y:S04]  /*b9e0*/  STL.64 [R1+0x138], R64 ;  /* 0x0001384001007387 */ /* 0x000fe80000100a00 */
[----:B------:R-:W-:Y:S04]  /*b9f0*/  STL.64 [R1+0x140], R66 ;  /* 0x0001404201007387 */ /* 0x000fe80000100a00 */
[----:B------:R-:W-:Y:S04]  /*ba00*/  STL.64 [R1+0x148], R68 ;  /* 0x0001484401007387 */ /* 0x000fe80000100a00 */
[----:B------:R-:W-:Y:S04]  /*ba10*/  STL.64 [R1+0x150], R70 ;  /* 0x0001504601007387 */ /* 0x000fe80000100a00 */
[----:B------:R0:W-:Y:S02]  /*ba20*/  STL [R1+0x158], R72 ;  /* 0x0001584801007387 */ /* 0x0001e40000100800 */
[----:B0-----:R-:W0:Y:S01]  /*ba30*/  LDTM.x64 R20, tmem[UR10+0x40] ;  /* 0x0000400a001479ee */ /* 0x001e220008340000 */
[----:B------:R-:W-:Y:S01]  /*ba40*/  LDTM.x64 R132, tmem[UR10+0x80] ;  /* 0x0000800a008479ee */ /* 0x000fe20008340000 */
[----:B0-----:R-:W-:Y:S01]  /*ba50*/  STL.64 [R1+0x30], R32 ;  /* 0x0000302001007387 */ /* 0x001fe20000100a00 */
[----:B------:R-:W-:-:S02]  /*ba60*/  IMAD.MOV.U32 R19, RZ, RZ, R83 ;  /* 0x000000ffff137224 */ /* 0x000fc400078e0053 */
[----:B------:R-:W-:Y:S01]  /*ba70*/  IMAD.MOV.U32 R221, RZ, RZ, R38 ;  /* 0x000000ffffdd7224 */ /* 0x000fe200078e0026 */
[----:B------:R-:W-:Y:S01]  /*ba80*/  STL.64 [R1+0x38], R54 ;  /* 0x0000383601007387 */ /* 0x000fe20000100a00 */
[----:B------:R-:W-:Y:S02]  /*ba90*/  IMAD.MOV.U32 R223, RZ, RZ, R39 ;  /* 0x000000ffffdf7224 */ /* 0x000fe400078e0027 */
[----:B------:R-:W-:Y:S01]  /*baa0*/  IMAD.MOV.U32 R225, RZ, RZ, R40 ;  /* 0x000000ffffe17224 */ /* 0x000fe200078e0028 */
[----:B------:R-:W-:Y:S01]  /*bab0*/  STL.64 [R1+0x40], R56 ;  /* 0x0000403801007387 */ /* 0x000fe20000100a00 */
[----:B------:R-:W-:Y:S02]  /*bac0*/  IMAD.MOV.U32 R227, RZ, RZ, R41 ;  /* 0x000000ffffe37224 */ /* 0x000fe400078e0029 */
[----:B------:R-:W-:Y:S01]  /*bad0*/  IMAD.MOV.U32 R229, RZ, RZ, R42 ;  /* 0x000000ffffe57224 */ /* 0x000fe200078e002a */
[----:B------:R-:W-:Y:S01]  /*bae0*/  STL.64 [R1+0x48], R58 ;  /* 0x0000483a01007387 */ /* 0x000fe20000100a00 */
        /* <DEDUP_REMOVED lines=35> */
[----:B------:R0:W-:Y:S01]  /*bd20*/  STL [R1+0xa8], R82 ;  /* 0x0000a85201007387 */ /* 0x0001e20000100800 */
[----:B------:R-:W-:-:S02]  /*bd30*/  IMAD.MOV.U32 R217, RZ, RZ, R36 ;  /* 0x000000ffffd97224 */ /* 0x000fc400078e0024 */
[----:B------:R-:W-:Y:S01]  /*bd40*/  IMAD.MOV.U32 R211, RZ, RZ, R35 ;  /* 0x000000ffffd37224 */ /* 0x000fe200078e0023 */
[----:B------:R1:W-:Y:S01]  /*bd50*/  STL [R1+0x390], R221 ;  /* 0x000390dd01007387 */ /* 0x0003e20000100800 */
[----:B------:R-:W-:-:S03]  /*bd60*/  IMAD.MOV.U32 R252, RZ, RZ, R34 ;  /* 0x000000fffffc7224 */ /* 0x000fc600078e0022 */
[----:B------:R2:W-:Y:S01]  /*bd70*/  STL [R1+0x384], R223 ;  /* 0x000384df01007387 */ /* 0x0005e20000100800 */
[----:B0-----:R-:W0:Y:S03]  /*bd80*/  LDTM.x64 R68, tmem[UR10+0xc0] ;  /* 0x0000c00a004479ee */ /* 0x001e260008340000 */
[----:B------:R3:W-:Y:S01]  /*bd90*/  STL [R1+0x380], R225 ;  /* 0x000380e101007387 */ /* 0x0007e20000100800 */
[----:B-1----:R-:W-:-:S03]  /*bda0*/  IMAD.MOV.U32 R221, RZ, RZ, R19 ;  /* 0x000000ffffdd7224 */ /* 0x002fc600078e0013 */
[----:B------:R1:W-:Y:S01]  /*bdb0*/  STL [R1+0x37c], R227 ;  /* 0x00037ce301007387 */ /* 0x0003e20000100800 */
[----:B--2---:R-:W-:-:S03]  /*bdc0*/  IMAD.MOV.U32 R223, RZ, RZ, R18 ;  /* 0x000000ffffdf7224 */ /* 0x004fc600078e0012 */
[----:B------:R2:W-:Y:S01]  /*bdd0*/  STL [R1+0x378], R229 ;  /* 0x000378e501007387 */ /* 0x0005e20000100800 */
[----:B---3--:R-:W-:-:S03]  /*bde0*/  IMAD.MOV.U32 R225, RZ, RZ, R17 ;  /* 0x000000ffffe17224 */ /* 0x008fc600078e0011 */
        /* <DEDUP_REMOVED lines=22> */
[----:B0-----:R-:W-:Y:S01]  /*bf50*/  STL [R1+0x26c], R76 ;  /* 0x00026c4c01007387 */ /* 0x001fe20000100800 */
[----:B---3--:R-:W-:-:S03]  /*bf60*/  IMAD.MOV.U32 R249, RZ, RZ, R6 ;  /* 0x000000fffff97224 */ /* 0x008fc600078e0006 */
[----:B------:R-:W-:Y:S01]  /*bf70*/  STL [R1+0x268], R77 ;  /* 0x0002684d01007387 */ /* 0x000fe20000100800 */
[----:B-1----:R-:W-:-:S03]  /*bf80*/  IMAD.MOV.U32 R251, RZ, RZ, R5 ;  /* 0x000000fffffb7224 */ /* 0x002fc600078e0005 */
[----:B------:R-:W-:Y:S04]  /*bf90*/  STL [R1+0x264], R78 ;  /* 0x0002644e01007387 */ /* 0x000fe80000100800 */
        /* <DEDUP_REMOVED lines=24> */
[----:B------:R-:W-:Y:S01]  /*c120*/  STL [R1+0x200], R103 ;  /* 0x0002006701007387 */ /* 0x000fe20000100800 */
[----:B------:R-:W0:Y:S03]  /*c130*/  LDTM.x64 R4, tmem[UR10+0x100] ;  /* 0x0001000a000479ee */ /* 0x000e260008340000 */
[----:B------:R-:W-:Y:S04]  /*c140*/  STL [R1+0x1fc], R104 ;  /* 0x0001fc6801007387 */ /* 0x000fe80000100800 */
[----:B------:R-:W-:Y:S04]  /*c150*/  STL [R1+0x1f8], R105 ;  /* 0x0001f86901007387 */ /* 0x000fe80000100800 */
[----:B------:R-:W-:Y:S04]  /*c160*/  STL [R1+0x1f4], R106 ;  /* 0x0001f46a01007387 */ /* 0x000fe80000100800 */
[----:B------:R-:W-:Y:S04]  /*c170*/  STL [R1+0x1f0], R107 ;  /* 0x0001f06b01007387 */ /* 0x000fe80000100800 */
[----:B------:R-:W-:Y:S04]  /*c180*/  STL [R1+0x1ec], R108 ;  /* 0x0001ec6c01007387 */ /* 0x000fe80000100800 */
[----:B------:R-:W-:Y:S01]  /*c190*/  STL [R1+0x1e8], R109 ;  /* 0x0001e86d01007387 */ /* 0x000fe20000100800 */
[----:B0-----:R-:W-:-:S03]  /*c1a0*/  F2FP.BF16.F32.PACK_AB R67, R67, R212 ;  /* 0x000000d44343723e */ /* 0x001fc600000010ff */
        /* <DEDUP_REMOVED lines=17> */
[----:B------:R-:W-:-:S03]  /*c2c0*/  F2FP.BF16.F32.PACK_AB R66, R66, R210 ;  /* 0x000000d24242723e */ /* 0x000fc600000010ff */
[----:B------:R-:W-:Y:S04]  /*c2d0*/  STL [R1+0x1a0], R127 ;  /* 0x0001a07f01007387 */ /* 0x000fe80000100800 */
[----:B------:R-:W-:Y:S04]  /*c2e0*/  STL [R1+0x19c], R128 ;  /* 0x00019c8001007387 */ /* 0x000fe80000100800 */
[----:B------:R-:W-:Y:S01]  /*c2f0*/  STL [R1+0x198], R129 ;  /* 0x0001988101007387 */ /* 0x000fe20000100800 */
[----:B------:R-:W-:-:S03]  /*c300*/  F2FP.BF16.F32.PACK_AB R65, R65, R209 ;  /* 0x000000d14141723e */ /* 0x000fc600000010ff */
[----:B------:R-:W-:Y:S04]  /*c310*/  STL [R1+0x194], R130 ;  /* 0x0001948201007387 */ /* 0x000fe80000100800 */
[----:B------:R0:W2:Y:S04]  /*c320*/  LDL.LU R212, [R1+0x3dc] ;  /* 0x0003dc0001d47983 */ /* 0x0000a80000300800 */
[----:B------:R1:W-:Y:S01]  /*c330*/  STL [R1+0x184], R67 ;  /* 0x0001844301007387 */ /* 0x0003e20000100800 */
[----:B------:R-:W-:Y:S02]  /*c340*/  F2FP.BF16.F32.PACK_AB R64, R64, R208 ;  /* 0x000000d04040723e */ /* 0x000fe400000010ff */
[----:B------:R-:W-:Y:S01]  /*c350*/  F2FP.BF16.F32.PACK_AB R63, R63, R207 ;  /* 0x000000cf3f3f723e */ /* 0x000fe200000010ff */
[----:B-1----:R-:W3:Y:S04]  /*c360*/  LDL.LU R67, [R1+0xb0] ;  /* 0x0000b00001437983 */ /* 0x002ee80000300800 */
[----:B------:R0:W2:Y:S04]  /*c370*/  LDL.LU R210, [R1+0x3d8] ;  /* 0x0003d80001d27983 */ /* 0x0000a80000300800 */
[----:B------:R1:W-:Y:S01]  /*c380*/  STL [R1+0x180], R66 ;  /* 0x0001804201007387 */ /* 0x0003e20000100800 */
[----:B------:R-:W-:-:S02]  /*c390*/  F2FP.BF16.F32.PACK_AB R62, R62, R206 ;  /* 0x000000ce3e3e723e */ /* 0x000fc400000010ff */
[----:B------:R-:W-:Y:S01]  /*c3a0*/  F2FP.BF16.F32.PACK_AB R61, R61, R205 ;  /* 0x000000cd3d3d723e */ /* 0x000fe200000010ff */
[----:B-1----:R-:W2:Y:S04]  /*c3b0*/  LDL.LU R66, [R1+0xb4] ;  /* 0x0000b40001427983 */ /* 0x002ea80000300800 */
[----:B------:R0:W2:Y:S04]  /*c3c0*/  LDL.LU R209, [R1+0x3d4] ;  /* 0x0003d40001d17983 */ /* 0x0000a80000300800 */
[----:B------:R1:W-:Y:S01]  /*c3d0*/  STL [R1+0x17c], R65 ;  /* 0x00017c4101007387 */ /* 0x0003e20000100800 */
[----:B------:R-:W-:-:S03]  /*c3e0*/  F2FP.BF16.F32.PACK_AB R60, R60, R204 ;  /* 0x000000cc3c3c723e */ /* 0x000fc600000010ff */
        /* <DEDUP_REMOVED lines=10> */
[----:B------:R1:W-:Y:S04]  /*c490*/  STL [R1+0x170], R62 ;  /* 0x0001703e01007387 */ /* 0x0003e80000100800 */
[----:B-1----:R-:W2:Y:S04]  /*c4a0*/  LDL.LU R62, [R1+0xc4] ;  /* 0x0000c400013e7983 */ /* 0x002ea80000300800 */
[----:B------:R0:W2:Y:S04]  /*c4b0*/  LDL.LU R205, [R1+0x3c4] ;  /* 0x0003c40001cd7983 */ /* 0x0000a80000300800 */
[----:B------:R1:W-:Y:S04]  /*c4c0*/  STL [R1+0x16c], R61 ;  /* 0x00016c3d01007387 */ /* 0x0003e80000100800 */
[----:B-1----:R-:W2:Y:S04]  /*c4d0*/  LDL.LU R61, [R1+0x14c] ;  /* 0x00014c00013d7983 */ /* 0x002ea80000300800 */
[----:B------:R0:W3:Y:S04]  /*c4e0*/  LDL.LU R204, [R1+0x3c0] ;  /* 0x0003c00001cc7983 */ /* 0x0000e80000300800 */
[----:B------:R1:W-:Y:S04]  /*c4f0*/  STL [R1+0x168], R60 ;  /* 0x0001683c01007387 */ /* 0x0003e80000100800 */
[----:B-1----:R-:W3:Y:S04]  /*c500*/  LDL.LU R60, [R1+0x150] ;  /* 0x00015000013c7983 */ /* 0x002ee80000300800 */
[----:B------:R0:W4:Y:S04]  /*c510*/  LDL.LU R203, [R1+0x3bc] ;  /* 0x0003bc0001cb7983 */ /* 0x0001280000300800 */
[----:B------:R1:W-:Y:S04]  /*c520*/  STL [R1+0x164], R59 ;  /* 0x0001643b01007387 */ /* 0x0003e80000100800 */
[----:B-1----:R-:W4:Y:S04]  /*c530*/  LDL.LU R59, [R1+0x154] ;  /* 0x00015400013b7983 */ /* 0x002f280000300800 */
[----:B------:R0:W4:Y:S04]  /*c540*/  LDL.LU R202, [R1+0x3b8] ;  /* 0x0003b80001ca7983 */ /* 0x0001280000300800 */
[----:B------:R1:W-:Y:S04]  /*c550*/  STL [R1+0x160], R58 ;  /* 0x0001603a01007387 */ /* 0x0003e80000100800 */
[----:B-1----:R-:W4:Y:S01]  /*c560*/  LDL.LU R58, [R1+0x158] ;  /* 0x00015800013a7983 */ /* 0x002f220000300800 */
[----:B------:R-:W-:-:S03]  /*c570*/  F2FP.BF16.F32.PACK_AB R57, R57, R201 ;  /* 0x000000c93939723e */ /* 0x000fc600000010ff */
[----:B------:R0:W4:Y:S04]  /*c580*/  LDL.LU R201, [R1+0x3b4] ;  /* 0x0003b40001c97983 */ /* 0x0001280000300800 */
[----:B------:R-:W-:Y:S01]  /*c590*/  STL [R1+0x15c], R57 ;  /* 0x00015c3901007387 */ /* 0x000fe20000100800 */
[----:B--2---:R-:W-:Y:S02]  /*c5a0*/  F2FP.BF16.F32.PACK_AB R53, R53, R61 ;  /* 0x0000003d3535723e */ /* 0x004fe400000010ff */
[----:B---3--:R-:W-:Y:S02]  /*c5b0*/  F2FP.BF16.F32.PACK_AB R54, R54, R60 ;  /* 0x0000003c3636723e */ /* 0x008fe400000010ff */
[----:B----4-:R-:W-:Y:S02]  /*c5c0*/  F2FP.BF16.F32.PACK_AB R55, R55, R59 ;  /* 0x0000003b3737723e */ /* 0x010fe400000010ff */
[----:B------:R-:W-:-:S05]  /*c5d0*/  F2FP.BF16.F32.PACK_AB R56, R56, R58 ;  /* 0x0000003a3838723e */ /* 0x000fca00000010ff */
[----:B------:R-:W-:Y:S04]  /*c5e0*/  STL [R1+0x158], R56 ;  /* 0x0001583801007387 */ /* 0x000fe80000100800 */
[----:B------:R-:W-:Y:S04]  /*c5f0*/  STL [R1+0x154], R55 ;  /* 0x0001543701007387 */ /* 0x000fe80000100800 */
[----:B------:R-:W-:Y:S04]  /*c600*/  STL [R1+0x150], R54 ;  /* 0x0001503601007387 */ /* 0x000fe80000100800 */
[----:B------:R1:W-:Y:S04]  /*c610*/  STL [R1+0x14c], R53 ;  /* 0x00014c3501007387 */ /* 0x0003e80000100800 */
[----:B-1----:R-:W2:Y:S04]  /*c620*/  LDL.LU R53, [R1+0x148] ;  /* 0x0001480001357983 */ /* 0x002ea80000300800 */
[----:B------:R-:W3:Y:S04]  /*c630*/  LDL.LU R54, [R1+0x144] ;  /* 0x0001440001367983 */ /* 0x000ee80000300800 */
[----:B------:R-:W4:Y:S04]  /*c640*/  LDL.LU R55, [R1+0x140] ;  /* 0x0001400001377983 */ /* 0x000f280000300800 */
[----:B------:R-:W4:Y:S04]  /*c650*/  LDL.LU R56, [R1+0x13c] ;  /* 0x00013c0001387983 */ /* 0x000f280000300800 */
[----:B------:R-:W4:Y:S04]  /*c660*/  LDL.LU R57, [R1+0x138] ;  /* 0x0001380001397983 */ /* 0x000f280000300800 */
[----:B------:R-:W4:Y:S04]  /*c670*/  LDL.LU R58, [R1+0x134] ;  /* 0x00013400013a7983 */ /* 0x000f280000300800 */
[----:B------:R-:W4:Y:S04]  /*c680*/  LDL.LU R59, [R1+0x130] ;  /* 0x00013000013b7983 */ /* 0x000f280000300800 */
[----:B------:R-:W4:Y:S04]  /*c690*/  LDL.LU R60, [R1+0x12c] ;  /* 0x00012c00013c7983 */ /* 0x000f280000300800 */
[----:B------:R-:W4:Y:S01]  /*c6a0*/  LDL.LU R61, [R1+0x128] ;  /* 0x00012800013d7983 */ /* 0x000f220000300800 */
[----:B------:R-:W-:-:S02]  /*c6b0*/  F2FP.BF16.F32.PACK_AB R250, R43, R200 ;  /* 0x000000c82bfa723e */ /* 0x000fc400000010ff */
[----:B------:R-:W-:Y:S02]  /*c6c0*/  F2FP.BF16.F32.PACK_AB R248, R42, R199 ;  /* 0x000000c72af8723e */ /* 0x000fe400000010ff */
[----:B------:R-:W-:Y:S02]  /*c6d0*/  F2FP.BF16.F32.PACK_AB R246, R41, R198 ;  /* 0x000000c629f6723e */ /* 0x000fe400000010ff */
[----:B------:R-:W-:Y:S02]  /*c6e0*/  F2FP.BF16.F32.PACK_AB R244, R40, R197 ;  /* 0x000000c528f4723e */ /* 0x000fe400000010ff */
[----:B------:R-:W-:Y:S02]  /*c6f0*/  F2FP.BF16.F32.PACK_AB R242, R39, R196 ;  /* 0x000000c427f2723e */ /* 0x000fe400000010ff */
[----:B------:R-:W-:Y:S02]  /*c700*/  F2FP.BF16.F32.PACK_AB R240, R38, R3 ;  /* 0x0000000326f0723e */ /* 0x000fe400000010ff */
[----:B------:R-:W-:-:S02]  /*c710*/  F2FP.BF16.F32.PACK_AB R238, R37, R2 ;  /* 0x0000000225ee723e */ /* 0x000fc400000010ff */
[----:B------:R-:W-:Y:S02]  /*c720*/  F2FP.BF16.F32.PACK_AB R236, R36, R0 ;  /* 0x0000000024ec723e */ /* 0x000fe400000010ff */
[----:B--2---:R-:W-:Y:S02]  /*c730*/  F2FP.BF16.F32.PACK_AB R52, R52, R53 ;  /* 0x000000353434723e */ /* 0x004fe400000010ff */
[----:B---3--:R-:W-:-:S03]  /*c740*/  F2FP.BF16.F32.PACK_AB R51, R51, R54 ;  /* 0x000000363333723e */ /* 0x008fc600000010ff */
[----:B------:R-:W-:Y:S01]  /*c750*/  STL [R1+0x148], R52 ;  /* 0x0001483401007387 */ /* 0x000fe20000100800 */
[----:B----4-:R-:W-:-:S03]  /*c760*/  F2FP.BF16.F32.PACK_AB R50, R50, R55 ;  /* 0x000000373232723e */ /* 0x010fc600000010ff */
[----:B------:R-:W-:Y:S01]  /*c770*/  STL [R1+0x144], R51 ;  /* 0x0001443301007387 */ /* 0x000fe20000100800 */
[----:B------:R-:W-:-:S03]  /*c780*/  F2FP.BF16.F32.PACK_AB R49, R49, R56 ;  /* 0x000000383131723e */ /* 0x000fc600000010ff */
        /* <DEDUP_REMOVED lines=9> */
[----:B------:R-:W-:Y:S01]  /*c820*/  IMAD.MOV.U32 R60, RZ, RZ, R245 ;  /* 0x000000ffff3c7224 */ /* 0x000fe200078e00f5 */
[----:B------:R-:W-:Y:S01]  /*c830*/  F2FP.BF16.F32.PACK_AB R44, R44, R61 ;  /* 0x0000003d2c2c723e */ /* 0x000fe200000010ff */
[----:B------:R-:W-:Y:S01]  /*c840*/  IMAD.MOV.U32 R61, RZ, RZ, R62 ;  /* 0x000000ffff3d7224 */ /* 0x000fe200078e003e */
[----:B------:R-:W-:Y:S01]  /*c850*/  STL [R1+0x12c], R45 ;  /* 0x00012c2d01007387 */ /* 0x000fe20000100800 */
[----:B------:R-:W-:Y:S02]  /*c860*/  IMAD.MOV.U32 R62, RZ, RZ, R63 ;  /* 0x000000ffff3e7224 */ /* 0x000fe400078e003f */
[----:B------:R-:W-:Y:S01]  /*c870*/  IMAD.MOV.U32 R63, RZ, RZ, R64 ;  /* 0x000000ffff3f7224 */ /* 0x000fe200078e0040 */
[----:B------:R1:W-:Y:S01]  /*c880*/  STL [R1+0x128], R44 ;  /* 0x0001282c01007387 */ /* 0x0003e20000100800 */
[----:B------:R-:W-:Y:S02]  /*c890*/  IMAD.MOV.U32 R64, RZ, RZ, R65 ;  /* 0x000000ffff407224 */ /* 0x000fe400078e0041 */
[----:B------:R-:W-:-:S02]  /*c8a0*/  IMAD.MOV.U32 R65, RZ, RZ, R66 ;  /* 0x000000ffff417224 */ /* 0x000fc400078e0042 */
[----:B------:R-:W-:Y:S02]  /*c8b0*/  IMAD.MOV.U32 R66, RZ, RZ, R67 ;  /* 0x000000ffff427224 */ /* 0x000fe400078e0043 */
[----:B------:R-:W-:Y:S02]  /*c8c0*/  IMAD.MOV.U32 R67, RZ, RZ, R249 ;  /* 0x000000ffff437224 */ /* 0x000fe400078e00f9 */
[----:B------:R-:W-:Y:S02]  /*c8d0*/  IMAD.MOV.U32 R249, RZ, RZ, R237 ;  /* 0x000000fffff97224 */ /* 0x000fe400078e00ed */
[----:B------:R-:W-:Y:S02]  /*c8e0*/  IMAD.MOV.U32 R237, RZ, RZ, R223 ;  /* 0x000000ffffed7224 */ /* 0x000fe400078e00df */
[----:B------:R-:W-:Y:S01]  /*c8f0*/  IMAD.MOV.U32 R245, RZ, RZ, R239 ;  /* 0x000000fffff57224 */ /* 0x000fe200078e00ef */
[----:B------:R-:W2:Y:S01]  /*c900*/  LDL.LU R223, [R1+0xa8] ;  /* 0x0000a80001df7983 */ /* 0x000ea20000300800 */
[----:B------:R-:W-:-:S03]  /*c910*/  IMAD.MOV.U32 R239, RZ, RZ, R225 ;  /* 0x000000ffffef7224 */ /* 0x000fc600078e00e1 */
[----:B------:R-:W3:Y:S04]  /*c920*/  LDL.LU R225, [R1+0xa4] ;  /* 0x0000a40001e17983 */ /* 0x000ee80000300800 */
[----:B-1----:R-:W4:Y:S04]  /*c930*/  LDL.LU R44, [R1+0x108] ;  /* 0x00010800012c7983 */ /* 0x002f280000300800 */
[----:B------:R-:W2:Y:S04]  /*c940*/  LDL.LU R45, [R1+0x104] ;  /* 0x00010400012d7983 */ /* 0x000ea80000300800 */
[----:B------:R-:W3:Y:S04]  /*c950*/  LDL.LU R46, [R1+0x100] ;  /* 0x00010000012e7983 */ /* 0x000ee80000300800 */
        /* <DEDUP_REMOVED lines=13> */
[----:B------:R0:W3:Y:S04]  /*ca30*/  LDL.LU R200, [R1+0x3b0] ;  /* 0x0003b00001c87983 */ /* 0x0000e80000300800 */
        /* <DEDUP_REMOVED lines=13> */
[----:B------:R0:W3:Y:S01]  /*cb10*/  LDL.LU R0, [R1+0x394] ;  /* 0x0003940001007983 */ /* 0x0000e20000300800 */
[----:B------:R-:W-:-:S02]  /*cb20*/  F2FP.BF16.F32.PACK_AB R201, R12, R60 ;  /* 0x0000003c0cc9723e */ /* 0x000fc400000010ff */
[----:B----4-:R-:W-:Y:S02]  /*cb30*/  F2FP.BF16.F32.PACK_AB R220, R28, R44 ;  /* 0x0000002c1cdc723e */ /* 0x010fe400000010ff */
[----:B--2---:R-:W-:Y:S02]  /*cb40*/  F2FP.BF16.F32.PACK_AB R218, R27, R45 ;  /* 0x0000002d1bda723e */ /* 0x004fe400000010ff */
[----:B---3--:R-:W-:Y:S02]  /*cb50*/  F2FP.BF16.F32.PACK_AB R216, R26, R46 ;  /* 0x0000002e1ad8723e */ /* 0x008fe400000010ff */
[----:B------:R-:W-:Y:S02]  /*cb60*/  F2FP.BF16.F32.PACK_AB R215, R25, R47 ;  /* 0x0000002f19d7723e */ /* 0x000fe400000010ff */
[----:B------:R-:W-:Y:S02]  /*cb70*/  F2FP.BF16.F32.PACK_AB R214, R24, R48 ;  /* 0x0000003018d6723e */ /* 0x000fe400000010ff */
        /* <DEDUP_REMOVED lines=26> */
[----:B------:R-:W2:Y:S01]  /*cd20*/  LDL.LU R227, [R1+0xa0] ;  /* 0x0000a00001e37983 */ /* 0x000ea20000300800 */
[----:B------:R-:W1:Y:S02]  /*cd30*/  LDTM.x64 R4, tmem[UR10+0x140] ;  /* 0x0001400a000479ee */ /* 0x000e640008340000 */
[----:B-1----:R-:W-:Y:S02]  /*cd40*/  F2FP.BF16.F32.PACK_AB R67, R67, R221 ;  /* 0x000000dd4343723e */ /* 0x002fe400000010ff */
[----:B------:R-:W3:Y:S02]  /*cd50*/  LDL.LU R221, [R1+0x390] ;  /* 0x0003900001dd7983 */ /* 0x000ee40000300800 */
[C---:B------:R-:W-:Y:S02]  /*cd60*/  PRMT R129, R67.reuse, 0x7610, R129 ;  /* 0x0000761043817816 */ /* 0x040fe40000000081 */
[----:B------:R-:W-:Y:S01]  /*cd70*/  PRMT R130, R67, 0x7632, R130 ;  /* 0x0000763243827816 */ /* 0x000fe20000000082 */
[----:B------:R-:W-:Y:S01]  /*cd80*/  IMAD.MOV.U32 R67, RZ, RZ, R243 ;  /* 0x000000ffff437224 */ /* 0x000fe200078e00f3 */
[----:B------:R-:W-:Y:S01]  /*cd90*/  F2FP.BF16.F32.PACK_AB R66, R66, R223 ;  /* 0x000000df4242723e */ /* 0x000fe200000010ff */
[----:B------:R-:W-:-:S02]  /*cda0*/  IMAD.MOV.U32 R243, RZ, RZ, R229 ;  /* 0x000000fffff37224 */ /* 0x000fc400078e00e5 */
[----:B------:R-:W4:Y:S01]  /*cdb0*/  LDL.LU R229, [R1+0x9c] ;  /* 0x00009c0001e57983 */ /* 0x000f220000300800 */
[C---:B------:R-:W-:Y:S02]  /*cdc0*/  PRMT R127, R66.reuse, 0x7610, R127 ;  /* 0x00007610427f7816 */ /* 0x040fe4000000007f */
[----:B------:R-:W-:Y:S01]  /*cdd0*/  PRMT R128, R66, 0x7632, R128 ;  /* 0x0000763242807816 */ /* 0x000fe20000000080 */
[----:B------:R-:W-:Y:S01]  /*cde0*/  STL [R1+0x274], R130 ;  /* 0x0002748201007387 */ /* 0x000fe20000100800 */
[----:B------:R-:W-:Y:S02]  /*cdf0*/  IMAD.MOV.U32 R66, RZ, RZ, R245 ;  /* 0x000000ffff427224 */ /* 0x000fe400078e00f5 */
[----:B------:R-:W-:Y:S01]  /*ce00*/  IMAD.MOV.U32 R245, RZ, RZ, R231 ;  /* 0x000000fffff57224 */ /* 0x000fe200078e00e7 */
[----:B------:R1:W-:Y:S04]  /*ce10*/  STL [R1+0x270], R129 ;  /* 0x0002708101007387 */ /* 0x0003e80000100800 */
[----:B------:R-:W3:Y:S04]  /*ce20*/  LDL.LU R223, [R1+0x384] ;  /* 0x0003840001df7983 */ /* 0x000ee80000300800 */
[----:B------:R-:W3:Y:S01]  /*ce30*/  LDL.LU R231, [R1+0x98] ;  /* 0x0000980001e77983 */ /* 0x000ee20000300800 */
[----:B------:R-:W-:-:S03]  /*ce40*/  F2FP.BF16.F32.PACK_AB R65, R65, R225 ;  /* 0x000000e14141723e */ /* 0x000fc600000010ff */
[----:B------:R-:W-:Y:S01]  /*ce50*/  STL [R1+0x27c], R128 ;  /* 0x00027c8001007387 */ /* 0x000fe20000100800 */
[C---:B------:R-:W-:Y:S02]  /*ce60*/  PRMT R125, R65.reuse, 0x7610, R125 ;  /* 0x00007610417d7816 */ /* 0x040fe4000000007d */
[----:B------:R-:W-:Y:S01]  /*ce70*/  PRMT R126, R65, 0x7632, R126 ;  /* 0x00007632417e7816 */ /* 0x000fe2000000007e */
[----:B------:R-:W-:Y:S01]  /*ce80*/  IMAD.MOV.U32 R65, RZ, RZ, R66 ;  /* 0x000000ffff417224 */ /* 0x000fe200078e0042 */
[----:B------:R0:W-:Y:S01]  /*ce90*/  STL [R1+0x278], R127 ;  /* 0x0002787f01007387 */ /* 0x0001e20000100800 */
[----:B------:R-:W-:Y:S02]  /*cea0*/  IMAD.MOV.U32 R66, RZ, RZ, R67 ;  /* 0x000000ffff427224 */ /* 0x000fe400078e0043 */
[----:B------:R-:W-:Y:S01]  /*ceb0*/  IMAD.MOV.U32 R67, RZ, RZ, R247 ;  /* 0x000000ffff437224 */ /* 0x000fe200078e00f7 */
[----:B------:R-:W3:Y:S01]  /*cec0*/  LDL.LU R225, [R1+0x380] ;  /* 0x0003800001e17983 */ /* 0x000ee20000300800 */
[----:B------:R-:W-:-:S03]  /*ced0*/  IMAD.MOV.U32 R247, RZ, RZ, R233 ;  /* 0x000000fffff77224 */ /* 0x000fc600078e00e9 */
[----:B------:R-:W3:Y:S04]  /*cee0*/  LDL.LU R233, [R1+0x94] ;  /* 0x0000940001e97983 */ /* 0x000ee80000300800 */
[----:B------:R-:W-:Y:S04]  /*cef0*/  STL [R1+0x284], R126 ;  /* 0x0002847e01007387 */ /* 0x000fe80000100800 */
[----:B------:R0:W-:Y:S01]  /*cf00*/  STL [R1+0x280], R125 ;  /* 0x0002807d01007387 */ /* 0x0001e20000100800 */
[----:B--2---:R-:W-:-:S03]  /*cf10*/  F2FP.BF16.F32.PACK_AB R64, R64, R227 ;  /* 0x000000e34040723e */ /* 0x004fc600000010ff */
[----:B------:R-:W2:Y:S01]  /*cf20*/  LDL.LU R227, [R1+0x37c] ;  /* 0x00037c0001e37983 */ /* 0x000ea20000300800 */
[C---:B------:R-:W-:Y:S02]  /*cf30*/  PRMT R123, R64.reuse, 0x7610, R123 ;  /* 0x00007610407b7816 */ /* 0x040fe4000000007b */
[----:B------:R-:W-:Y:S01]  /*cf40*/  PRMT R124, R64, 0x7632, R124 ;  /* 0x00007632407c7816 */ /* 0x000fe2000000007c */
[----:B------:R-:W-:Y:S02]  /*cf50*/  IMAD.MOV.U32 R64, RZ, RZ, R251 ;  /* 0x000000ffff407224 */ /* 0x000fe400078e00fb */
[----:B------:R-:W-:Y:S02]  /*cf60*/  IMAD.MOV.U32 R251, RZ, RZ, R235 ;  /* 0x000000fffffb7224 */ /* 0x000fe400078e00eb */
[----:B------:R-:W2:Y:S04]  /*cf70*/  LDL.LU R235, [R1+0x90] ;  /* 0x0000900001eb7983 */ /* 0x000ea80000300800 */
[----:B------:R-:W-:Y:S04]  /*cf80*/  STL [R1+0x28c], R124 ;  /* 0x00028c7c01007387 */ /* 0x000fe80000100800 */
[----:B------:R0:W-:Y:S01]  /*cf90*/  STL [R1+0x288], R123 ;  /* 0x0002887b01007387 */ /* 0x0001e20000100800 */
[----:B----4-:R-:W-:-:S03]  /*cfa0*/  F2FP.BF16.F32.PACK_AB R63, R63, R229 ;  /* 0x000000e53f3f723e */ /* 0x010fc600000010ff */
[----:B------:R-:W4:Y:S01]  /*cfb0*/  LDL.LU R229, [R1+0x378] ;  /* 0x0003780001e57983 */ /* 0x000f220000300800 */
[C---:B------:R-:W-:Y:S02]  /*cfc0*/  PRMT R122, R63.reuse, 0x7632, R122 ;  /* 0x000076323f7a7816 */ /* 0x040fe4000000007a */
[----:B------:R-:W-:Y:S01]  /*cfd0*/  PRMT R121, R63, 0x7610, R121 ;  /* 0x000076103f797816 */ /* 0x000fe20000000079 */
[----:B------:R-:W-:Y:S02]  /*cfe0*/  IMAD.MOV.U32 R63, RZ, RZ, R249 ;  /* 0x000000ffff3f7224 */ /* 0x000fe400078e00f9 */
[----:B------:R-:W-:Y:S02]  /*cff0*/  IMAD.MOV.U32 R249, RZ, RZ, R237 ;  /* 0x000000fffff97224 */ /* 0x000fe400078e00ed */
[----:B------:R-:W4:Y:S04]  /*d000*/  LDL.LU R237, [R1+0x8c] ;  /* 0x00008c0001ed7983 */ /* 0x000f280000300800 */
[----:B------:R-:W-:Y:S01]  /*d010*/  STL [R1+0x294], R122 ;  /* 0x0002947a01007387 */ /* 0x000fe20000100800 */
[----:B---3--:R-:W-:-:S03]  /*d020*/  F2FP.BF16.F32.PACK_AB R62, R62, R231 ;  /* 0x000000e73e3e723e */ /* 0x008fc600000010ff */
[----:B------:R3:W-:Y:S01]  /*d030*/  STL [R1+0x290], R121 ;  /* 0x0002907901007387 */ /* 0x0007e20000100800 */
[C---:B------:R-:W-:Y:S02]  /*d040*/  PRMT R119, R62.reuse, 0x7610, R119 ;  /* 0x000076103e777816 */ /* 0x040fe40000000077 */
[----:B------:R-:W-:Y:S01]  /*d050*/  PRMT R120, R62, 0x7632, R120 ;  /* 0x000076323e787816 */ /* 0x000fe20000000078 */
[----:B------:R-:W3:Y:S01]  /*d060*/  LDL.LU R231, [R1+0x374] ;  /* 0x0003740001e77983 */ /* 0x000ee20000300800 */
[----:B------:R-:W-:-:S03]  /*d070*/  IMAD.MOV.U32 R62, RZ, RZ, R239 ;  /* 0x000000ffff3e7224 */ /* 0x000fc600078e00ef */
[----:B------:R-:W3:Y:S04]  /*d080*/  LDL.LU R239, [R1+0x88] ;  /* 0x0000880001ef7983 */ /* 0x000ee80000300800 */
[----:B------:R-:W-:Y:S01]  /*d090*/  STL [R1+0x29c], R120 ;  /* 0x00029c7801007387 */ /* 0x000fe20000100800 */
[----:B------:R-:W-:-:S03]  /*d0a0*/  F2FP.BF16.F32.PACK_AB R61, R61, R233 ;  /* 0x000000e93d3d723e */ /* 0x000fc600000010ff */
[----:B------:R0:W-:Y:S01]  /*d0b0*/  STL [R1+0x298], R119 ;  /* 0x0002987701007387 */ /* 0x0001e20000100800 */
[C---:B------:R-:W-:Y:S02]  /*d0c0*/  PRMT R117, R61.reuse, 0x7610, R117 ;  /* 0x000076103d757816 */ /* 0x040fe40000000075 */
[----:B------:R-:W-:Y:S01]  /*d0d0*/  PRMT R118, R61, 0x7632, R118 ;  /* 0x000076323d767816 */ /* 0x000fe20000000076 */
        /* <DEDUP_REMOVED lines=18> */
[----:B------:R-:W4:Y:S04]  /*d200*/  LDL.LU R245, [R1+0x7c] ;  /* 0x00007c0001f57983 */ /* 0x000f280000300800 */
[----:B------:R-:W-:Y:S01]  /*d210*/  STL [R1+0x2b4], R114 ;  /* 0x0002b47201007387 */ /* 0x000fe20000100800 */
[----:B---3--:R-:W-:-:S03]  /*d220*/  F2FP.BF16.F32.PACK_AB R58, R58, R239 ;  /* 0x000000ef3a3a723e */ /* 0x008fc600000010ff */
[----:B------:R3:W-:Y:S01]  /*d230*/  STL [R1+0x2b0], R113 ;  /* 0x0002b07101007387 */ /* 0x0007e20000100800 */
[----:B------:R-:W-:-:S03]  /*d240*/  PRMT R111, R58, 0x7610, R111 ;  /* 0x000076103a6f7816 */ /* 0x000fc6000000006f */
[----:B------:R-:W3:Y:S01]  /*d250*/  LDL.LU R239, [R1+0x364] ;  /* 0x0003640001ef7983 */ /* 0x000ee20000300800 */
[----:B------:R-:W-:Y:S01]  /*d260*/  PRMT R112, R58, 0x7632, R112 ;  /* 0x000076323a707816 */ /* 0x000fe20000000070 */
[----:B------:R-:W-:Y:S02]  /*d270*/  IMAD.MOV.U32 R58, RZ, RZ, R59 ;  /* 0x000000ffff3a7224 */ /* 0x000fe400078e003b */
[----:B------:R-:W-:Y:S02]  /*d280*/  IMAD.MOV.U32 R59, RZ, RZ, R60 ;  /* 0x000000ffff3b7224 */ /* 0x000fe400078e003c */
[----:B------:R-:W-:Y:S02]  /*d290*/  IMAD.MOV.U32 R60, RZ, RZ, R61 ;  /* 0x000000ffff3c7224 */ /* 0x000fe400078e003d */
[----:B------:R-:W-:Y:S02]  /*d2a0*/  IMAD.MOV.U32 R61, RZ, RZ, R62 ;  /* 0x000000ffff3d7224 */ /* 0x000fe400078e003e */
[----:B------:R-:W-:-:S02]  /*d2b0*/  IMAD.MOV.U32 R62, RZ, RZ, R63 ;  /* 0x000000ffff3e7224 */ /* 0x000fc400078e003f */
[----:B------:R-:W-:Y:S02]  /*d2c0*/  IMAD.MOV.U32 R63, RZ, RZ, R64 ;  /* 0x000000ffff3f7224 */ /* 0x000fe400078e0040 */
[----:B------:R-:W-:Y:S01]  /*d2d0*/  IMAD.MOV.U32 R64, RZ, RZ, R65 ;  /* 0x000000ffff407224 */ /* 0x000fe200078e0041 */
[----:B------:R-:W-:Y:S01]  /*d2e0*/  F2FP.BF16.F32.PACK_AB R57, R57, R241 ;  /* 0x000000f13939723e */ /* 0x000fe200000010ff */
[----:B------:R-:W-:Y:S02]  /*d2f0*/  IMAD.MOV.U32 R65, RZ, RZ, R66 ;  /* 0x000000ffff417224 */ /* 0x000fe400078e0042 */
[----:B------:R-:W-:Y:S02]  /*d300*/  IMAD.MOV.U32 R66, RZ, RZ, R67 ;  /* 0x000000ffff427224 */ /* 0x000fe400078e0043 */
[----:B------:R-:W-:Y:S02]  /*d310*/  IMAD.MOV.U32 R67, RZ, RZ, R247 ;  /* 0x000000ffff437224 */ /* 0x000fe400078e00f7 */
[----:B------:R-:W3:Y:S01]  /*d320*/  LDL.LU R247, [R1+0x78] ;  /* 0x0000780001f77983 */ /* 0x000ee20000300800 */
[----:B------:R-:W-:-:S02]  /*d330*/  PRMT R109, R57, 0x7610, R109 ;  /* 0x00007610396d7816 */ /* 0x000fc4000000006d */
[----:B------:R-:W-:Y:S01]  /*d340*/  PRMT R110, R57, 0x7632, R110 ;  /* 0x00007632396e7816 */ /* 0x000fe2000000006e */
[----:B------:R-:W-:Y:S01]  /*d350*/  STL [R1+0x2bc], R112 ;  /* 0x0002bc7001007387 */ /* 0x000fe20000100800 */
[----:B------:R-:W-:-:S03]  /*d360*/  IMAD.MOV.U32 R57, RZ, RZ, R251 ;  /* 0x000000ffff397224 */ /* 0x000fc600078e00fb */
[----:B------:R0:W-:Y:S04]  /*d370*/  STL [R1+0x2b8], R111 ;  /* 0x0002b86f01007387 */ /* 0x0001e80000100800 */
[----:B------:R-:W3:Y:S04]  /*d380*/  LDL.LU R241, [R1+0x360] ;  /* 0x0003600001f17983 */ /* 0x000ee80000300800 */
        /* <DEDUP_REMOVED lines=14> */
[----:B------:R-:W-:Y:S02]  /*d470*/  PRMT R105, R55, 0x7610, R105 ;  /* 0x0000761037697816 */ /* 0x000fe40000000069 */
[----:B------:R-:W4:Y:S04]  /*d480*/  LDL.LU R55, [R1+0x30] ;  /* 0x0000300001377983 */ /* 0x000f280000300800 */
[----:B------:R-:W-:Y:S04]  /*d490*/  STL [R1+0x2d4], R106 ;  /* 0x0002d46a01007387 */ /* 0x000fe80000100800 */
[----:B------:R0:W-:Y:S01]  /*d4a0*/  STL [R1+0x2d0], R105 ;  /* 0x0002d06901007387 */ /* 0x0001e20000100800 */
[----:B---3--:R-:W-:-:S03]  /*d4b0*/  F2FP.BF16.F32.PACK_AB R54, R54, R247 ;  /* 0x000000f73636723e */ /* 0x008fc600000010ff */
[----:B------:R-:W3:Y:S01]  /*d4c0*/  LDL.LU R247, [R1+0x354] ;  /* 0x0003540001f77983 */ /* 0x000ee20000300800 */
[C---:B------:R-:W-:Y:S02]  /*d4d0*/  PRMT R104, R54.reuse, 0x7632, R104 ;  /* 0x0000763236687816 */ /* 0x040fe40000000068 */
[----:B------:R-:W-:Y:S02]  /*d4e0*/  PRMT R103, R54, 0x7610, R103 ;  /* 0x0000761036677816 */ /* 0x000fe40000000067 */
[----:B------:R-:W3:Y:S04]  /*d4f0*/  LDL.LU R54, [R1+0x34] ;  /* 0x0000340001367983 */ /* 0x000ee80000300800 */
[----:B------:R-:W-:Y:S01]  /*d500*/  STL [R1+0x2dc], R104 ;  /* 0x0002dc6801007387 */ /* 0x000fe20000100800 */
[----:B------:R-:W-:-:S03]  /*d510*/  F2FP.BF16.F32.PACK_AB R53, R53, R251 ;  /* 0x000000fb3535723e */ /* 0x000fc600000010ff */
[----:B------:R0:W-:Y:S01]  /*d520*/  STL [R1+0x2d8], R103 ;  /* 0x0002d86701007387 */ /* 0x0001e20000100800 */
[C---:B------:R-:W-:Y:S02]  /*d530*/  PRMT R102, R53.reuse, 0x7632, R102 ;  /* 0x0000763235667816 */ /* 0x040fe40000000066 */
[----:B------:R-:W-:Y:S02]  /*d540*/  PRMT R101, R53, 0x7610, R101 ;  /* 0x0000761035657816 */ /* 0x000fe40000000065 */
[----:B------:R-:W3:Y:S04]  /*d550*/  LDL.LU R53, [R1+0x68] ;  /* 0x0000680001357983 */ /* 0x000ee80000300800 */
[----:B------:R-:W4:Y:S04]  /*d560*/  LDL.LU R251, [R1+0x64] ;  /* 0x0000640001fb7983 */ /* 0x000f280000300800 */
[----:B------:R-:W-:Y:S04]  /*d570*/  STL [R1+0x2e4], R102 ;  /* 0x0002e46601007387 */ /* 0x000fe80000100800 */
[----:B------:R0:W-:Y:S01]  /*d580*/  STL [R1+0x2e0], R101 ;  /* 0x0002e06501007387 */ /* 0x0001e20000100800 */
[----:B--2---:R-:W-:-:S03]  /*d590*/  F2FP.BF16.F32.PACK_AB R52, R52, R249 ;  /* 0x000000f93434723e */ /* 0x004fc600000010ff */
[----:B------:R-:W2:Y:S01]  /*d5a0*/  LDL.LU R249, [R1+0x350] ;  /* 0x0003500001f97983 */ /* 0x000ea20000300800 */
[C---:B------:R-:W-:Y:S02]  /*d5b0*/  PRMT R99, R52.reuse, 0x7610, R99 ;  /* 0x0000761034637816 */ /* 0x040fe40000000063 */
[----:B------:R-:W-:Y:S02]  /*d5c0*/  PRMT R100, R52, 0x7632, R100 ;  /* 0x0000763234647816 */ /* 0x000fe40000000064 */
[----:B------:R-:W2:Y:S04]  /*d5d0*/  LDL.LU R52, [R1+0x6c] ;  /* 0x00006c0001347983 */ /* 0x000ea80000300800 */
[----:B------:R-:W-:Y:S04]  /*d5e0*/  STL [R1+0x2ec], R100 ;  /* 0x0002ec6401007387 */ /* 0x000fe80000100800 */
[----:B------:R0:W-:Y:S01]  /*d5f0*/  STL [R1+0x2e8], R99 ;  /* 0x0002e86301007387 */ /* 0x0001e20000100800 */
[----:B---3--:R-:W-:-:S04]  /*d600*/  F2FP.BF16.F32.PACK_AB R50, R50, R53 ;  /* 0x000000353232723e */ /* 0x008fc800000010ff */
[C---:B------:R-:W-:Y:S02]  /*d610*/  PRMT R95, R50.reuse, 0x7610, R95 ;  /* 0x00007610325f7816 */ /* 0x040fe4000000005f */
[----:B------:R-:W-:Y:S02]  /*d620*/  PRMT R96, R50, 0x7632, R96 ;  /* 0x0000763232607816 */ /* 0x000fe40000000060 */
[----:B----4-:R-:W-:Y:S02]  /*d630*/  F2FP.BF16.F32.PACK_AB R49, R49, R251 ;  /* 0x000000fb3131723e */ /* 0x010fe400000010ff */
[----:B--2---:R-:W-:-:S04]  /*d640*/  F2FP.BF16.F32.PACK_AB R51, R51, R52 ;  /* 0x000000343333723e */ /* 0x004fc800000010ff */
[C---:B------:R-:W-:Y:S02]  /*d650*/  PRMT R98, R51.reuse, 0x7632, R98 ;  /* 0x0000763233627816 */ /* 0x040fe40000000062 */
[----:B------:R-:W-:Y:S02]  /*d660*/  PRMT R97, R51, 0x7610, R97 ;  /* 0x0000761033617816 */ /* 0x000fe40000000061 */
[----:B------:R-:W2:Y:S04]  /*d670*/  LDL.LU R51, [R1+0x5c] ;  /* 0x00005c0001337983 */ /* 0x000ea80000300800 */
[----:B------:R-:W3:Y:S04]  /*d680*/  LDL.LU R52, [R1+0x58] ;  /* 0x0000580001347983 */ /* 0x000ee80000300800 */
[----:B------:R-:W-:Y:S04]  /*d690*/  STL [R1+0x2f4], R98 ;  /* 0x0002f46201007387 */ /* 0x000fe80000100800 */
[----:B------:R4:W-:Y:S04]  /*d6a0*/  STL [R1+0x2f0], R97 ;  /* 0x0002f06101007387 */ /* 0x0009e80000100800 */
[----:B------:R-:W3:Y:S04]  /*d6b0*/  LDL.LU R50, [R1+0x60] ;  /* 0x0000600001327983 */ /* 0x000ee80000300800 */
[----:B------:R-:W4:Y:S04]  /*d6c0*/  LDL.LU R53, [R1+0x54] ;  /* 0x0000540001357983 */ /* 0x000f280000300800 */
[----:B------:R0:W-:Y:S04]  /*d6d0*/  STL [R1+0x2f8], R95 ;  /* 0x0002f85f01007387 */ /* 0x0001e80000100800 */
[----:B------:R-:W4:Y:S01]  /*d6e0*/  LDL.LU R251, [R1+0x34c] ;  /* 0x00034c0001fb7983 */ /* 0x000f220000300800 */
[----:B------:R-:W-:-:S02]  /*d6f0*/  PRMT R93, R49, 0x7610, R93 ;  /* 0x00007610315d7816 */ /* 0x000fc4000000005d */
[----:B------:R-:W-:Y:S02]  /*d700*/  PRMT R94, R49, 0x7632, R94 ;  /* 0x00007632315e7816 */ /* 0x000fe4000000005e */
[----:B------:R-:W-:Y:S02]  /*d710*/  F2FP.BF16.F32.PACK_AB R36, R36, R249 ;  /* 0x000000f92424723e */ /* 0x000fe400000010ff */
[----:B------:R-:W-:Y:S02]  /*d720*/  F2FP.BF16.F32.PACK_AB R35, R35, R247 ;  /* 0x000000f72323723e */ /* 0x000fe400000010ff */
[----:B------:R-:W-:Y:S02]  /*d730*/  F2FP.BF16.F32.PACK_AB R34, R34, R245 ;  /* 0x000000f52222723e */ /* 0x000fe400000010ff */
[----:B--2---:R-:W-:-:S04]  /*d740*/  F2FP.BF16.F32.PACK_AB R47, R47, R51 ;  /* 0x000000332f2f723e */ /* 0x004fc800000010ff */
[C---:B------:R-:W-:Y:S02]  /*d750*/  PRMT R89, R47.reuse, 0x7610, R89 ;  /* 0x000076102f597816 */ /* 0x040fe40000000059 */
[----:B------:R-:W-:Y:S02]  /*d760*/  PRMT R90, R47, 0x7632, R90 ;  /* 0x000076322f5a7816 */ /* 0x000fe4000000005a */
[----:B---3--:R-:W-:-:S04]  /*d770*/  F2FP.BF16.F32.PACK_AB R48, R48, R50 ;  /* 0x000000323030723e */ /* 0x008fc800000010ff */
[C---:B------:R-:W-:Y:S02]  /*d780*/  PRMT R91, R48.reuse, 0x7610, R91 ;  /* 0x00007610305b7816 */ /* 0x040fe4000000005b */
[----:B------:R-:W-:Y:S02]  /*d790*/  PRMT R92, R48, 0x7632, R92 ;  /* 0x00007632305c7816 */ /* 0x000fe4000000005c */
[----:B------:R-:W2:Y:S01]  /*d7a0*/  LDL.LU R48, [R1+0x4c] ;  /* 0x00004c0001307983 */ /* 0x000ea20000300800 */
[----:B------:R-:W-:-:S03]  /*d7b0*/  F2FP.BF16.F32.PACK_AB R46, R46, R52 ;  /* 0x000000342e2e723e */ /* 0x000fc600000010ff */
[----:B------:R-:W3:Y:S01]  /*d7c0*/  LDL.LU R47, [R1+0x50] ;  /* 0x00005000012f7983 */ /* 0x000ee20000300800 */
[----:B----4-:R-:W-:-:S03]  /*d7d0*/  F2FP.BF16.F32.PACK_AB R45, R45, R53 ;  /* 0x000000352d2d723e */ /* 0x010fc600000010ff */
[----:B------:R-:W4:Y:S01]  /*d7e0*/  LDL.LU R49, [R1+0x48] ;  /* 0x0000480001317983 */ /* 0x000f220000300800 */
[----:B------:R-:W-:-:S03]  /*d7f0*/  F2FP.BF16.F32.PACK_AB R37, R37, R251 ;  /* 0x000000fb2525723e */ /* 0x000fc600000010ff */
[----:B------:R-:W2:Y:S01]  /*d800*/  LDL.LU R50, [R1+0x44] ;  /* 0x0000440001327983 */ /* 0x000ea20000300800 */
[----:B------:R-:W-:Y:S02]  /*d810*/  F2FP.BF16.F32.PACK_AB R33, R33, R243 ;  /* 0x000000f32121723e */ /* 0x000fe400000010ff */
[----:B------:R-:W-:Y:S01]  /*d820*/  F2FP.BF16.F32.PACK_AB R32, R32, R241 ;  /* 0x000000f12020723e */ /* 0x000fe200000010ff */
[----:B------:R-:W2:Y:S01]  /*d830*/  LDL.LU R51, [R1+0x40] ;  /* 0x0000400001337983 */ /* 0x000ea20000300800 */
[----:B------:R-:W-:Y:S02]  /*d840*/  F2FP.BF16.F32.PACK_AB R31, R31, R239 ;  /* 0x000000ef1f1f723e */ /* 0x000fe400000010ff */
[----:B------:R-:W-:Y:S01]  /*d850*/  F2FP.BF16.F32.PACK_AB R30, R30, R237 ;  /* 0x000000ed1e1e723e */ /* 0x000fe200000010ff */
[----:B------:R-:W2:Y:S01]  /*d860*/  LDL.LU R52, [R1+0x3c] ;  /* 0x00003c0001347983 */ /* 0x000ea20000300800 */
[----:B------:R-:W-:Y:S02]  /*d870*/  F2FP.BF16.F32.PACK_AB R29, R29, R235 ;  /* 0x000000eb1d1d723e */ /* 0x000fe400000010ff */
[----:B------:R-:W-:Y:S01]  /*d880*/  F2FP.BF16.F32.PACK_AB R28, R28, R233 ;  /* 0x000000e91c1c723e */ /* 0x000fe200000010ff */
[----:B------:R-:W2:Y:S01]  /*d890*/  LDL.LU R53, [R1+0x38] ;  /* 0x0000380001357983 */ /* 0x000ea20000300800 */
[----:B------:R-:W-:-:S02]  /*d8a0*/  F2FP.BF16.F32.PACK_AB R27, R27, R231 ;  /* 0x000000e71b1b723e */ /* 0x000fc400000010ff */
[----:B------:R-:W-:Y:S01]  /*d8b0*/  F2FP.BF16.F32.PACK_AB R26, R26, R229 ;  /* 0x000000e51a1a723e */ /* 0x000fe200000010ff */
[----:B------:R0:W2:Y:S01]  /*d8c0*/  LDL.LU R251, [R1+0x348] ;  /* 0x0003480001fb7983 */ /* 0x0000a20000300800 */
[----:B------:R-:W-:Y:S02]  /*d8d0*/  F2FP.BF16.F32.PACK_AB R25, R25, R227 ;  /* 0x000000e31919723e */ /* 0x000fe400000010ff */
[----:B------:R-:W-:Y:S01]  /*d8e0*/  F2FP.BF16.F32.PACK_AB R24, R24, R225 ;  /* 0x000000e11818723e */ /* 0x000fe200000010ff */
[----:B------:R0:W3:Y:S01]  /*d8f0*/  LDL.LU R249, [R1+0x344] ;  /* 0x0003440001f97983 */ /* 0x0000e20000300800 */
[----:B------:R-:W-:Y:S02]  /*d900*/  F2FP.BF16.F32.PACK_AB R23, R23, R223 ;  /* 0x000000df1717723e */ /* 0x000fe400000010ff */
[C---:B------:R-:W-:Y:S01]  /*d910*/  PRMT R87, R46.reuse, 0x7610, R87 ;  /* 0x000076102e577816 */ /* 0x040fe20000000057 */
[----:B------:R0:W4:Y:S01]  /*d920*/  LDL.LU R247, [R1+0x340] ;  /* 0x0003400001f77983 */ /* 0x0001220000300800 */
[----:B------:R-:W-:-:S03]  /*d930*/  PRMT R88, R46, 0x7632, R88 ;  /* 0x000076322e587816 */ /* 0x000fc60000000058 */
[----:B------:R0:W4:Y:S04]  /*d940*/  LDL.LU R245, [R1+0x33c] ;  /* 0x00033c0001f57983 */ /* 0x0001280000300800 */
        /* <DEDUP_REMOVED lines=10> */
[----:B------:R0:W4:Y:S01]  /*d9f0*/  LDL.LU R223, [R1+0x310] ;  /* 0x0003100001df7983 */ /* 0x0001220000300800 */
[----:B--2---:R-:W-:-:S03]  /*da00*/  F2FP.BF16.F32.PACK_AB R251, R22, R221 ;  /* 0x000000dd16fb723e */ /* 0x004fc600000010ff */
[----:B------:R2:W2:Y:S01]  /*da10*/  LDL.LU R221, [R1+0x30c] ;  /* 0x00030c0001dd7983 */ /* 0x0004a20000300800 */
[----:B---3--:R-:W-:-:S03]  /*da20*/  F2FP.BF16.F32.PACK_AB R249, R21, R219 ;  /* 0x000000db15f9723e */ /* 0x008fc600000010ff */
[----:B------:R3:W3:Y:S01]  /*da30*/  LDL.LU R219, [R1+0x308] ;  /* 0x0003080001db7983 */ /* 0x0006e20000300800 */
[----:B----4-:R-:W-:-:S03]  /*da40*/  F2FP.BF16.F32.PACK_AB R247, R20, R217 ;  /* 0x000000d914f7723e */ /* 0x010fc600000010ff */
[----:B------:R4:W4:Y:S01]  /*da50*/  LDL.LU R217, [R1+0x304] ;  /* 0x0003040001d97983 */ /* 0x0009220000300800 */
[----:B------:R-:W-:-:S03]  /*da60*/  F2FP.BF16.F32.PACK_AB R245, R19, R211 ;  /* 0x000000d313f5723e */ /* 0x000fc600000010ff */
[----:B------:R0:W4:Y:S01]  /*da70*/  LDL.LU R211, [R1+0x300] ;  /* 0x0003000001d37983 */ /* 0x0001220000300800 */
[----:B------:R-:W-:Y:S02]  /*da80*/  F2FP.BF16.F32.PACK_AB R44, R44, R47 ;  /* 0x0000002f2c2c723e */ /* 0x000fe400000010ff */
[----:B------:R-:W-:Y:S02]  /*da90*/  F2FP.BF16.F32.PACK_AB R43, R43, R48 ;  /* 0x000000302b2b723e */ /* 0x000fe400000010ff */
[----:B------:R-:W-:Y:S02]  /*daa0*/  F2FP.BF16.F32.PACK_AB R42, R42, R49 ;  /* 0x000000312a2a723e */ /* 0x000fe400000010ff */
[----:B------:R-:W-:Y:S02]  /*dab0*/  F2FP.BF16.F32.PACK_AB R41, R41, R50 ;  /* 0x000000322929723e */ /* 0x000fe400000010ff */
[----:B------:R-:W-:Y:S02]  /*dac0*/  F2FP.BF16.F32.PACK_AB R40, R40, R51 ;  /* 0x000000332828723e */ /* 0x000fe400000010ff */
[----:B------:R-:W-:-:S02]  /*dad0*/  F2FP.BF16.F32.PACK_AB R39, R39, R52 ;  /* 0x000000342727723e */ /* 0x000fc400000010ff */
[----:B------:R-:W-:Y:S02]  /*dae0*/  F2FP.BF16.F32.PACK_AB R38, R38, R53 ;  /* 0x000000352626723e */ /* 0x000fe400000010ff */
[C---:B------:R-:W-:Y:S02]  /*daf0*/  PRMT R85, R45.reuse, 0x7610, R85 ;  /* 0x000076102d557816 */ /* 0x040fe40000000055 */
[----:B------:R-:W-:Y:S02]  /*db00*/  PRMT R86, R45, 0x7632, R86 ;  /* 0x000076322d567816 */ /* 0x000fe40000000056 */
[C---:B------:R-:W-:Y:S02]  /*db10*/  PRMT R83, R44.reuse, 0x7610, R83 ;  /* 0x000076102c537816 */ /* 0x040fe40000000053 */
[----:B------:R-:W-:Y:S02]  /*db20*/  PRMT R84, R44, 0x7632, R84 ;  /* 0x000076322c547816 */ /* 0x000fe40000000054 */
[----:B------:R-:W-:-:S02]  /*db30*/  PRMT R81, R43, 0x7610, R81 ;  /* 0x000076102b517816 */ /* 0x000fc40000000051 */
[----:B------:R-:W-:Y:S02]  /*db40*/  PRMT R82, R43, 0x7632, R82 ;  /* 0x000076322b527816 */ /* 0x000fe40000000052 */
[C---:B------:R-:W-:Y:S02]  /*db50*/  PRMT R79, R42.reuse, 0x7610, R79 ;  /* 0x000076102a4f7816 */ /* 0x040fe4000000004f */
[----:B------:R-:W-:Y:S02]  /*db60*/  PRMT R80, R42, 0x7632, R80 ;  /* 0x000076322a507816 */ /* 0x000fe40000000050 */
[C---:B------:R-:W-:Y:S02]  /*db70*/  PRMT R77, R41.reuse, 0x7610, R77 ;  /* 0x00007610294d7816 */ /* 0x040fe4000000004d */
[----:B------:R-:W-:Y:S02]  /*db80*/  PRMT R78, R41, 0x7632, R78 ;  /* 0x00007632294e7816 */ /* 0x000fe4000000004e */
[----:B-1----:R-:W-:-:S02]  /*db90*/  PRMT R129, R40, 0x7610, R129 ;  /* 0x0000761028817816 */ /* 0x002fc40000000081 */
[----:B------:R-:W-:Y:S02]  /*dba0*/  PRMT R76, R40, 0x7632, R76 ;  /* 0x00007632284c7816 */ /* 0x000fe4000000004c */
[C---:B0-----:R-:W-:Y:S02]  /*dbb0*/  PRMT R127, R39.reuse, 0x7610, R127 ;  /* 0x00007610277f7816 */ /* 0x041fe4000000007f */
        /* <DEDUP_REMOVED lines=33> */
[----:B------:R-:W-:-:S02]  /*ddd0*/  F2FP.BF16.F32.PACK_AB R243, R18, R252 ;  /* 0x000000fc12f3723e */ /* 0x000fc400000010ff */
[----:B------:R-:W-:Y:S01]  /*dde0*/  F2FP.BF16.F32.PACK_AB R241, R17, R54 ;  /* 0x0000003611f1723e */ /* 0x000fe200000010ff */
[----:B------:R-:W4:Y:S01]  /*ddf0*/  LDL.LU R252, [R1+0x2fc] ;  /* 0x0002fc0001fc7983 */ /* 0x000f220000300800 */
        /* <DEDUP_REMOVED lines=9> */
[----:B--2---:R-:W-:Y:S02]  /*de90*/  F2FP.BF16.F32.PACK_AB R221, R7, R64 ;  /* 0x0000004007dd723e */ /* 0x004fe400000010ff */
[----:B---3--:R-:W-:-:S02]  /*dea0*/  F2FP.BF16.F32.PACK_AB R219, R6, R65 ;  /* 0x0000004106db723e */ /* 0x008fc400000010ff */
[----:B----4-:R-:W-:Y:S02]  /*deb0*/  F2FP.BF16.F32.PACK_AB R217, R5, R66 ;  /* 0x0000004205d9723e */ /* 0x010fe400000010ff */
[----:B------:R-:W-:Y:S02]  /*dec0*/  F2FP.BF16.F32.PACK_AB R211, R4, R67 ;  /* 0x0000004304d3723e */ /* 0x000fe400000010ff */
[----:B------:R-:W0:Y:S02]  /*ded0*/  LDTM.x64 R4, tmem[UR10+0x180] ;  /* 0x0001800a000479ee */ /* 0x000e240008340000 */
[----:B0-----:R-:W-:Y:S02]  /*dee0*/  F2FP.BF16.F32.PACK_AB R195, R67, R195 ;  /* 0x000000c343c3723e */ /* 0x001fe400000010ff */
        /* <DEDUP_REMOVED lines=63> */
[----:B------:R-:W0:Y:S01]  /*e2e0*/  LDTM.x64 R4, tmem[UR10+0x1c0] ;  /* 0x0001c00a000479ee */ /* 0x000e220008340000 */
[----:B------:R-:W-:Y:S01]  /*e2f0*/  NOP ;  /* 0x0000000000007918 */ /* 0x000fe20000000000 */
[----:B------:R-:W1:Y:S01]  /*e300*/  LDCU.64 UR10, c[0x0][0x398] ;  /* 0x00007300ff0a77ac */ /* 0x000e620008000a00 */
[----:B0-----:R-:W-:Y:S02]  /*e310*/  F2FP.BF16.F32.PACK_AB R67, R67, R131 ;  /* 0x000000834343723e */ /* 0x001fe400000010ff */
[----:B------:R-:W-:-:S03]  /*e320*/  F2FP.BF16.F32.PACK_AB R11, R11, R75 ;  /* 0x0000004b0b0b723e */ /* 0x000fc600000010ff */
[----:B------:R0:W-:Y:S04]  /*e330*/  STL [R1+0x190], R67 ;  /* 0x0001904301007387 */ /* 0x0001e80000100800 */
[----:B0-----:R-:W2:Y:S04]  /*e340*/  LDL.LU R67, [R1+0x18c] ;  /* 0x00018c0001437983 */ /* 0x001ea80000300800 */
[----:B------:R-:W3:Y:S01]  /*e350*/  LDL R75, [R1+0x188] ;  /* 0x00018800014b7983 */ /* 0x000ee20000100800 */
[----:B------:R-:W-:Y:S02]  /*e360*/  F2FP.BF16.F32.PACK_AB R10, R10, R74 ;  /* 0x0000004a0a0a723e */ /* 0x000fe400000010ff */
[----:B------:R-:W3:Y:S01]  /*e370*/  LDC R74, c[0x0][0x3b4] ;  /* 0x0000ed00ff4a7b82 */ /* 0x000ee20000000800 */
[----:B------:R-:W-:-:S02]  /*e380*/  F2FP.BF16.F32.PACK_AB R71, R7, R71 ;  /* 0x000000470747723e */ /* 0x000fc400000010ff */
[----:B------:R-:W-:Y:S02]  /*e390*/  F2FP.BF16.F32.PACK_AB R70, R6, R70 ;  /* 0x000000460646723e */ /* 0x000fe400000010ff */
[----:B------:R-:W-:Y:S02]  /*e3a0*/  F2FP.BF16.F32.PACK_AB R69, R5, R69 ;  /* 0x000000450545723e */ /* 0x000fe400000010ff */
[----:B------:R-:W-:Y:S02]  /*e3b0*/  F2FP.BF16.F32.PACK_AB R73, R9, R73 ;  /* 0x000000490949723e */ /* 0x000fe400000010ff */
[----:B------:R-:W-:Y:S02]  /*e3c0*/  F2FP.BF16.F32.PACK_AB R72, R8, R72 ;  /* 0x000000480848723e */ /* 0x000fe400000010ff */
[----:B------:R-:W-:Y:S01]  /*e3d0*/  F2FP.BF16.F32.PACK_AB R68, R4, R68 ;  /* 0x000000440444723e */ /* 0x000fe200000010ff */
[C---:B---3--:R-:W-:Y:S01]  /*e3e0*/  IMAD R7, R75.reuse, R74, RZ ;  /* 0x0000004a4b077224 */ /* 0x048fe200078e02ff */
[----:B------:R-:W-:-:S04]  /*e3f0*/  ISETP.GE.AND P0, PT, R75, UR14, PT ;  /* 0x0000000e4b007c0c */ /* 0x000fc8000bf06270 */
[C---:B------:R-:W-:Y:S02]  /*e400*/  LEA R6, P2, R7.reuse, UR12, 0x1 ;  /* 0x0000000c07067c11 */ /* 0x040fe4000f8408ff */
[----:B------:R-:W-:Y:S01]  /*e410*/  ISETP.LT.AND P0, PT, R252, UR33, !P0 ;  /* 0x00000021fc007c0c */ /* 0x000fe2000c701270 */
[----:B------:R-:W-:Y:S01]  /*e420*/  IMAD R5, R74, 0x80, R7 ;  /* 0x000000804a057824 */ /* 0x000fe200078e0207 */
[----:B------:R-:W-:Y:S01]  /*e430*/  LEA.HI.X.SX32 R7, R7, UR13, 0x1, P2 ;  /* 0x0000000d07077c11 */ /* 0x000fe200090f0eff */
[----:B------:R-:W-:Y:S01]  /*e440*/  IMAD R74, R252, UR30, RZ ;  /* 0x0000001efc4a7c24 */ /* 0x000fe2000f8e02ff */
[----:B------:R-:W0:Y:S03]  /*e450*/  LDCU UR33, c[0x0][0x398] ;  /* 0x00007300ff2177ac */ /* 0x000e260008000800 */
[----:B------:R-:W-:Y:S01]  /*e460*/  IMAD.WIDE R8, R74, 0x2, R6 ;  /* 0x000000024a087825 */ /* 0x000fe200078e0206 */
[----:B------:R-:W-:-:S05]  /*e470*/  LEA R4, P1, R5, UR12, 0x1 ;  /* 0x0000000c05047c11 */ /* 0x000fca000f8208ff */
[----:B------:R3:W-:Y:S01]  /*e480*/  @P0 STG.E.U16 desc[UR22][R8.64], R0 ;  /* 0x0000000008000986 */ /* 0x0007e2000c101516 */
[----:B------:R-:W-:Y:S01]  /*e490*/  ISETP.GE.AND P0, PT, R252, UR15, PT ;  /* 0x0000000ffc007c0c */ /* 0x000fe2000bf06270 */
[----:B------:R-:W4:Y:S03]  /*e4a0*/  LDCU.64 UR14, c[0x0][0x398] ;  /* 0x00007300ff0e77ac */ /* 0x000f260008000a00 */
[----:B--2---:R-:W-:Y:S01]  /*e4b0*/  ISETP.LT.AND P0, PT, R67, UR4, !P0 ;  /* 0x0000000443007c0c */ /* 0x004fe2000c701270 */
[----:B------:R-:W2:Y:S01]  /*e4c0*/  LDCU UR4, c[0x0][0x39c] ;  /* 0x00007380ff0477ac */ /* 0x000ea20008000800 */
[----:B------:R-:W-:Y:S01]  /*e4d0*/  LEA.HI.X.SX32 R5, R5, UR13, 0x1, P1 ;  /* 0x0000000d05057c11 */ /* 0x000fe200088f0eff */
[----:B------:R-:W0:Y:S01]  /*e4e0*/  LDCU.64 UR12, c[0x0][0x398] ;  /* 0x00007300ff0c77ac */ /* 0x000e220008000a00 */
[----:B---3--:R-:W-:Y:S01]  /*e4f0*/  PRMT R0, R0, 0x7632, R0 ;  /* 0x0000763200007816 */ /* 0x008fe20000000000 */
[----:B------:R-:W-:-:S08]  /*e500*/  IMAD.WIDE R8, R74, 0x2, R4 ;  /* 0x000000024a087825 */ /* 0x000fd000078e0204 */
[----:B------:R3:W-:Y:S02]  /*e510*/  @P0 STG.E.U16 desc[UR22][R8.64], R0 ;  /* 0x0000000008000986 */ /* 0x0007e4000c101516 */
[----:B---3--:R-:W-:-:S05]  /*e520*/  VIADD R0, R252, 0x1 ;  /* 0x00000001fc007836 */ /* 0x008fca0000000000 */
[----:B------:R-:W-:Y:S01]  /*e530*/  ISETP.GE.AND P0, PT, R0, UR6, PT ;  /* 0x0000000600007c0c */ /* 0x000fe2000bf06270 */
[----:B------:R-:W-:Y:S01]  /*e540*/  VIADD R74, R74, UR30 ;  /* 0x0000001e4a4a7c36 */ /* 0x000fe20008000000 */
[----:B------:R-:W-:Y:S01]  /*e550*/  PRMT R0, R2, 0x7632, R0 ;  /* 0x0000763202007816 */ /* 0x000fe20000000000 */
[----:B------:R-:W3:Y:S01]  /*e560*/  LDCU.64 UR6, c[0x0][0x398] ;  /* 0x00007300ff0677ac */ /* 0x000ee20008000a00 */
[----:B----4-:R-:W-:Y:S02]  /*e570*/  ISETP.LT.AND P1, PT, R75, UR14, !P0 ;  /* 0x0000000e4b007c0c */ /* 0x010fe4000c721270 */
[----:B------:R-:W-:Y:S01]  /*e580*/  ISETP.LT.AND P0, PT, R67, UR26, !P0 ;  /* 0x0000001a43007c0c */ /* 0x000fe2000c701270 */
[C---:B------:R-:W-:Y:S01]  /*e590*/  IMAD.WIDE R8, R74.reuse, 0x2, R6 ;  /* 0x000000024a087825 */ /* 0x040fe200078e0206 */
[----:B------:R-:W4:Y:S01]  /*e5a0*/  LDCU UR26, c[0x0][0x398] ;  /* 0x00007300ff1a77ac */ /* 0x000f220008000800 */
[----:B------:R-:W0:Y:S08]  /*e5b0*/  LDCU UR14, c[0x0][0x398] ;  /* 0x00007300ff0e77ac */ /* 0x000e300008000800 */
[----:B------:R0:W-:Y:S02]  /*e5c0*/  @P1 STG.E.U16 desc[UR22][R8.64], R2 ;  /* 0x0000000208001986 */ /* 0x0001e4000c101516 */
[----:B0-----:R-:W-:-:S05]  /*e5d0*/  IMAD.WIDE R8, R74, 0x2, R4 ;  /* 0x000000024a087825 */ /* 0x001fca00078e0204 */
[----:B------:R0:W-:Y:S02]  /*e5e0*/  @P0 STG.E.U16 desc[UR22][R8.64], R0 ;  /* 0x0000000008000986 */ /* 0x0001e4000c101516 */
[----:B0-----:R-:W-:-:S05]  /*e5f0*/  VIADD R0, R252, 0x2 ;  /* 0x00000002fc007836 */ /* 0x001fca0000000000 */
[----:B--2---:R-:W-:Y:S01]  /*e600*/  ISETP.GE.AND P0, PT, R0, UR4, PT ;  /* 0x0000000400007c0c */ /* 0x004fe2000bf06270 */
[----:B------:R-:W-:Y:S01]  /*e610*/  VIADD R74, R74, UR30 ;  /* 0x0000001e4a4a7c36 */ /* 0x000fe20008000000 */
[----:B------:R-:W0:Y:S02]  /*e620*/  LDCU UR4, c[0x0][0x39c] ;  /* 0x00007380ff0477ac */ /* 0x000e240008000800 */
[----:B------:R-:W-:Y:S02]  /*e630*/  ISETP.LT.AND P1, PT, R75, UR20, !P0 ;  /* 0x000000144b007c0c */ /* 0x000fe4000c721270 */
[----:B------:R-:W-:Y:S01]  /*e640*/  ISETP.LT.AND P0, PT, R67, UR12, !P0 ;  /* 0x0000000c43007c0c */ /* 0x000fe2000c701270 */
[C---:B------:R-:W-:Y:S01]  /*e650*/  IMAD.WIDE R8, R74.reuse, 0x2, R6 ;  /* 0x000000024a087825 */ /* 0x040fe200078e0206 */
[----:B------:R-:W-:Y:S01]  /*e660*/  PRMT R0, R3, 0x7632, R0 ;  /* 0x0000763203007816 */ /* 0x000fe20000000000 */
[----:B------:R-:W2:Y:S01]  /*e670*/  LDCU UR20, c[0x0][0x398] ;  /* 0x00007300ff1477ac */ /* 0x000ea20008000800 */
[----:B------:R-:W0:Y:S07]  /*e680*/  LDCU UR12, c[0x0][0x398] ;  /* 0x00007300ff0c77ac */ /* 0x000e2e0008000800 */
[----:B------:R0:W-:Y:S02]  /*e690*/  @P1 STG.E.U16 desc[UR22][R8.64], R3 ;  /* 0x0000000308001986 */ /* 0x0001e4000c101516 */
[----:B0-----:R-:W-:-:S05]  /*e6a0*/  IMAD.WIDE R2, R74, 0x2, R4 ;  /* 0x000000024a027825 */ /* 0x001fca00078e0204 */
[----:B------:R0:W-:Y:S02]  /*e6b0*/  @P0 STG.E.U16 desc[UR22][R2.64], R0 ;  /* 0x0000000002000986 */ /* 0x0001e4000c101516 */
[----:B0-----:R-:W-:-:S05]  /*e6c0*/  VIADD R0, R252, 0x3 ;  /* 0x00000003fc007836 */ /* 0x001fca0000000000 */
[----:B------:R-:W-:Y:S01]  /*e6d0*/  ISETP.GE.AND P0, PT, R0, UR4, PT ;  /* 0x0000000400007c0c */ /* 0x000fe2000bf06270 */
[----:B------:R-:W-:Y:S01]  /*e6e0*/  VIADD R74, R74, UR30 ;  /* 0x0000001e4a4a7c36 */ /* 0x000fe20008000000 */
[----:B------:R-:W0:Y:S02]  /*e6f0*/  LDCU UR4, c[0x0][0x39c] ;  /* 0x00007380ff0477ac */ /* 0x000e240008000800 */
[----:B---3--:R-:W-:Y:S02]  /*e700*/  ISETP.LT.AND P1, PT, R75, UR6, !P0 ;  /* 0x000000064b007c0c */ /* 0x008fe4000c721270 */
[----:B------:R-:W-:Y:S01]  /*e710*/  ISETP.LT.AND P0, PT, R67, UR24, !P0 ;  /* 0x0000001843007c0c */ /* 0x000fe2000c701270 */
[----:B------:R-:W-:Y:S01]  /*e720*/  IMAD.WIDE R2, R74, 0x2, R6 ;  /* 0x000000024a027825 */ /* 0x000fe200078e0206 */
[----:B------:R-:W-:Y:S01]  /*e730*/  PRMT R0, R196, 0x7632, R0 ;  /* 0x00007632c4007816 */ /* 0x000fe20000000000 */
[----:B------:R-:W3:Y:S01]  /*e740*/  LDCU UR6, c[0x0][0x398] ;  /* 0x00007300ff0677ac */ /* 0x000ee20008000800 */
[----:B------:R-:W-:Y:S01]  /*e750*/  PRMT R9, R215, 0x7632, R9 ;  /* 0x00007632d7097816 */ /* 0x000fe20000000009 */
[----:B------:R-:W0:Y:S06]  /*e760*/  LDCU UR24, c[0x0][0x398] ;  /* 0x00007300ff1877ac */ /* 0x000e2c0008000800 */
[----:B------:R0:W-:Y:S02]  /*e770*/  @P1 STG.E.U16 desc[UR22][R2.64], R196 ;  /* 0x000000c402001986 */ /* 0x0001e4000c101516 */
[----:B0-----:R-:W-:-:S05]  /*e780*/  IMAD.WIDE R2, R74, 0x2, R4 ;  /* 0x000000024a027825 */ /* 0x001fca00078e0204 */
[----:B------:R0:W-:Y:S02]  /*e790*/  @P0 STG.E.U16 desc[UR22][R2.64], R0 ;  /* 0x0000000002000986 */ /* 0x0001e4000c101516 */
[----:B0-----:R-:W-:-:S05]  /*e7a0*/  VIADD R0, R252, 0x4 ;  /* 0x00000004fc007836 */ /* 0x001fca0000000000 */
[----:B------:R-:W-:Y:S01]  /*e7b0*/  ISETP.GE.AND P0, PT, R0, UR4, PT ;  /* 0x0000000400007c0c */ /* 0x000fe2000bf06270 */
[----:B------:R-:W-:Y:S01]  /*e7c0*/  VIADD R74, R74, UR30 ;  /* 0x0000001e4a4a7c36 */ /* 0x000fe20008000000 */
[----:B------:R-:W0:Y:S02]  /*e7d0*/  LDCU UR4, c[0x0][0x39c] ;  /* 0x00007380ff0477ac */ /* 0x000e240008000800 */
[----:B------:R-:W-:Y:S02]  /*e7e0*/  ISETP.LT.AND P1, PT, R75, UR28, !P0 ;  /* 0x0000001c4b007c0c */ /* 0x000fe4000c721270 */
[----:B------:R-:W-:Y:S01]  /*e7f0*/  ISETP.LT.AND P0, PT, R67, UR16, !P0 ;  /* 0x0000001043007c0c */ /* 0x000fe2000c701270 */
[----:B------:R-:W-:Y:S01]  /*e800*/  IMAD.WIDE R2, R74, 0x2, R6 ;  /* 0x000000024a027825 */ /* 0x000fe200078e0206 */
[----:B------:R-:W-:Y:S01]  /*e810*/  PRMT R0, R197, 0x7632, R0 ;  /* 0x00007632c5007816 */ /* 0x000fe20000000000 */
[----:B------:R-:W0:Y:S02]  /*e820*/  LDCU UR28, c[0x0][0x39c] ;  /* 0x00007380ff1c77ac */ /* 0x000e240008000800 */
[----:B------:R-:W-:Y:S01]  /*e830*/  VIADD R8, R252, 0x17 ;  /* 0x00000017fc087836 */ /* 0x000fe20000000000 */
[----:B------:R-:W0:Y:S05]  /*e840*/  LDCU UR16, c[0x0][0x398] ;  /* 0x00007300ff1077ac */ /* 0x000e2a0008000800 */
[----:B------:R1:W-:Y:S02]  /*e850*/  @P1 STG.E.U16 desc[UR22][R2.64], R197 ;  /* 0x000000c502001986 */ /* 0x0003e4000c101516 */
[----:B-1----:R-:W-:-:S02]  /*e860*/  IMAD.WIDE R2, R74, 0x2, R4 ;  /* 0x000000024a027825 */ /* 0x002fc400078e0204 */
[----:B------:R-:W2:Y:S04]  /*e870*/  LDL.S16 R197, [R1+0x12a] ;  /* 0x00012a0001c57983 */ /* 0x000ea80000100600 */
[----:B------:R1:W-:Y:S02]  /*e880*/  @P0 STG.E.U16 desc[UR22][R2.64], R0 ;  /* 0x0000000002000986 */ /* 0x0003e4000c101516 */
[----:B-1----:R-:W-:-:S05]  /*e890*/  VIADD R0, R252, 0x5 ;  /* 0x00000005fc007836 */ /* 0x002fca0000000000 */
[----:B0-----:R-:W-:Y:S01]  /*e8a0*/  ISETP.GE.AND P0, PT, R0, UR4, PT ;  /* 0x0000000400007c0c */ /* 0x001fe2000bf06270 */
[----:B------:R-:W-:Y:S01]  /*e8b0*/  VIADD R74, R74, UR30 ;  /* 0x0000001e4a4a7c36 */ /* 0x000fe20008000000 */
[----:B------:R-:W0:Y:S02]  /*e8c0*/  LDCU UR4, c[0x0][0x39c] ;  /* 0x00007380ff0477ac */ /* 0x000e240008000800 */
[----:B------:R-:W-:Y:S02]  /*e8d0*/  ISETP.LT.AND P1, PT, R75, UR10, !P0 ;  /* 0x0000000a4b007c0c */ /* 0x000fe4000c721270 */
[----:B------:R-:W-:Y:S01]  /*e8e0*/  ISETP.LT.AND P0, PT, R67, UR18, !P0 ;  /* 0x0000001243007c0c */ /* 0x000fe2000c701270 */
[----:B------:R-:W-:Y:S01]  /*e8f0*/  IMAD.WIDE R2, R74, 0x2, R6 ;  /* 0x000000024a027825 */ /* 0x000fe200078e0206 */
[----:B------:R-:W-:Y:S01]  /*e900*/  PRMT R0, R198, 0x7632, R0 ;  /* 0x00007632c6007816 */ /* 0x000fe20000000000 */
[----:B------:R-:W1:Y:S01]  /*e910*/  LDCU UR18, c[0x0][0x39c] ;  /* 0x00007380ff1277ac */ /* 0x000e620008000800 */
[----:B------:R-:W-:Y:S01]  /*e920*/  ISETP.GE.AND P5, PT, R8, UR48, PT ;  /* 0x0000003008007c0c */ /* 0x000fe2000bfa6270 */
[----:B------:R-:W0:Y:S06]  /*e930*/  LDCU UR10, c[0x0][0x398] ;  /* 0x00007300ff0a77ac */ /* 0x000e2c0008000800 */
[----:B------:R0:W-:Y:S01]  /*e940*/  @P1 STG.E.U16 desc[UR22][R2.64], R198 ;  /* 0x000000c602001986 */ /* 0x0001e2000c101516 */
[----:B------:R-:W-:Y:S01]  /*e950*/  VIADD R8, R252, 0x18 ;  /* 0x00000018fc087836 */ /* 0x000fe20000000000 */
[----:B------:R-:W1:Y:S01]  /*e960*/  LDCU UR48, c[0x0][0x398] ;  /* 0x00007300ff3077ac */ /* 0x000e620008000800 */
[----:B0-----:R-:W-:-:S05]  /*e970*/  IMAD.WIDE R2, R74, 0x2, R4 ;  /* 0x000000024a027825 */ /* 0x001fca00078e0204 */
[----:B------:R0:W-:Y:S02]  /*e980*/  @P0 STG.E.U16 desc[UR22][R2.64], R0 ;  /* 0x0000000002000986 */ /* 0x0001e4000c101516 */
[----:B0-----:R-:W-:-:S05]  /*e990*/  VIADD R0, R252, 0x6 ;  /* 0x00000006fc007836 */ /* 0x001fca0000000000 */
[----:B------:R-:W-:Y:S01]  /*e9a0*/  ISETP.GE.AND P0, PT, R0, UR4, PT ;  /* 0x0000000400007c0c */ /* 0x000fe2000bf06270 */
[----:B------:R-:W-:Y:S01]  /*e9b0*/  VIADD R74, R74, UR30 ;  /* 0x0000001e4a4a7c36 */ /* 0x000fe20008000000 */
[----:B------:R-:W0:Y:S02]  /*e9c0*/  LDCU UR4, c[0x0][0x39c] ;  /* 0x00007380ff0477ac */ /* 0x000e240008000800 */
[----:B------:R-:W-:Y:S02]  /*e9d0*/  ISETP.LT.AND P1, PT, R75, UR32, !P0 ;  /* 0x000000204b007c0c */ /* 0x000fe4000c721270 */
[----:B---3--:R-:W-:Y:S01]  /*e9e0*/  ISETP.LT.AND P0, PT, R67, UR6, !P0 ;  /* 0x0000000643007c0c */ /* 0x008fe2000c701270 */
[----:B------:R-:W-:Y:S01]  /*e9f0*/  IMAD.WIDE R2, R74, 0x2, R6 ;  /* 0x000000024a027825 */ /* 0x000fe200078e0206 */
[----:B------:R-:W3:Y:S01]  /*ea00*/  LDCU UR6, c[0x0][0x398] ;  /* 0x00007300ff0677ac */ /* 0x000ee20008000800 */
[----:B------:R-:W-:Y:S02]  /*ea10*/  PRMT R0, R199, 0x7632, R0 ;  /* 0x00007632c7007816 */ /* 0x000fe40000000000 */
[----:B------:R-:W-:Y:S01]  /*ea20*/  ISETP.GE.AND P4, PT, R8, UR52, PT ;  /* 0x0000003408007c0c */ /* 0x000fe2000bf86270 */
[----:B------:R-:W0:Y:S05]  /*ea30*/  LDCU UR32, c[0x0][0x398] ;  /* 0x00007300ff2077ac */ /* 0x000e2a0008000800 */
[----:B------:R1:W-:Y:S01]  /*ea40*/  @P1 STG.E.U16 desc[UR22][R2.64], R199 ;  /* 0x000000c702001986 */ /* 0x0003e2000c101516 */
[----:B------:R-:W-:Y:S01]  /*ea50*/  VIADD R8, R252, 0x19 ;  /* 0x00000019fc087836 */ /* 0x000fe20000000000 */
[----:B------:R-:W0:Y:S01]  /*ea60*/  LDCU UR52, c[0x0][0x398] ;  /* 0x00007300ff3477ac */ /* 0x000e220008000800 */
[----:B-1----:R-:W-:-:S05]  /*ea70*/  IMAD.WIDE R2, R74, 0x2, R4 ;  /* 0x000000024a027825 */ /* 0x002fca00078e0204 */
[----:B------:R1:W-:Y:S02]  /*ea80*/  @P0 STG.E.U16 desc[UR22][R2.64], R0 ;  /* 0x0000000002000986 */ /* 0x0003e4000c101516 */
[----:B-1----:R-:W-:-:S05]  /*ea90*/  VIADD R0, R252, 0x7 ;  /* 0x00000007fc007836 */ /* 0x002fca0000000000 */
[----:B0-----:R-:W-:Y:S01]  /*eaa0*/  ISETP.GE.AND P0, PT, R0, UR4, PT ;  /* 0x0000000400007c0c */ /* 0x001fe2000bf06270 */
[----:B------:R-:W-:Y:S01]  /*eab0*/  VIADD R74, R74, UR30 ;  /* 0x0000001e4a4a7c36 */ /* 0x000fe20008000000 */
[----:B------:R-:W-:Y:S01]  /*eac0*/  PRMT R0, R200, 0x7632, R0 ;  /* 0x00007632c8007816 */ /* 0x000fe20000000000 */
[----:B------:R-:W0:Y:S01]  /*ead0*/  LDCU UR4, c[0x0][0x39c] ;  /* 0x00007380ff0477ac */ /* 0x000e220008000800 */
[----:B---3--:R-:W-:Y:S01]  /*eae0*/  ISETP.LT.AND P1, PT, R75, UR6, !P0 ;  /* 0x000000064b007c0c */ /* 0x008fe2000c721270 */
[C---:B------:R-:W-:Y:S01]  /*eaf0*/  IMAD.WIDE R2, R74.reuse, 0x2, R6 ;  /* 0x000000024a027825 */ /* 0x040fe200078e0206 */
[----:B------:R-:W1:Y:S11]  /*eb00*/  LDCU UR6, c[0x0][0x398] ;  /* 0x00007300ff0677ac */ /* 0x000e760008000800 */
[----:B------:R3:W-:Y:S04]  /*eb10*/  @P1 STG.E.U16 desc[UR22][R2.64], R200 ;  /* 0x000000c802001986 */ /* 0x0007e8000c101516 */
[----:B---3--:R-:W1:Y:S01]  /*eb20*/  LDL.LU R200, [R1+0x188] ;  /* 0x0001880001c87983 */ /* 0x008e620000300800 */
[----:B------:R-:W-:Y:S01]  /*eb30*/  ISETP.LT.AND P0, PT, R67, UR9, !P0 ;  /* 0x0000000943007c0c */ /* 0x000fe2000c701270 */
[----:B------:R-:W-:Y:S01]  /*eb40*/  IMAD.WIDE R2, R74, 0x2, R4 ;  /* 0x000000024a027825 */ /* 0x000fe200078e0204 */
[----:B------:R-:W3:Y:S11]  /*eb50*/  LDCU UR9, c[0x0][0x398] ;  /* 0x00007300ff0977ac */ /* 0x000ef60008000800 */
[----:B------:R0:W-:Y:S02]  /*eb60*/  @P0 STG.E.U16 desc[UR22][R2.64], R0 ;  /* 0x0000000002000986 */ /* 0x0001e4000c101516 */
[----:B0-----:R-:W-:-:S05]  /*eb70*/  VIADD R0, R252, 0x8 ;  /* 0x00000008fc007836 */ /* 0x001fca0000000000 */
[----:B------:R-:W-:Y:S01]  /*eb80*/  ISETP.GE.AND P0, PT, R0, UR4, PT ;  /* 0x0000000400007c0c */ /* 0x000fe2000bf06270 */
[----:B------:R-:W-:Y:S01]  /*eb90*/  VIADD R74, R74, UR30 ;  /* 0x0000001e4a4a7c36 */ /* 0x000fe20008000000 */
[----:B------:R-:W0:Y:S03]  /*eba0*/  LDCU UR4, c[0x0][0x39c] ;  /* 0x00007380ff0477ac */ /* 0x000e260008000800 */
[----:B------:R-:W-:Y:S01]  /*ebb0*/  IMAD.WIDE R2, R74, 0x2, R6 ;  /* 0x000000024a027825 */ /* 0x000fe200078e0206 */
[----:B------:R-:W-:Y:S02]  /*ebc0*/  PRMT R0, R201, 0x7632, R0 ;  /* 0x00007632c9007816 */ /* 0x000fe40000000000 */
[----:B-1----:R-:W-:Y:S01]  /*ebd0*/  ISETP.LT.AND P1, PT, R200, UR6, !P0 ;  /* 0x00000006c8007c0c */ /* 0x002fe2000c721270 */
[----:B------:R-:W1:Y:S01]  /*ebe0*/  LDCU UR6, c[0x0][0x398] ;  /* 0x00007300ff0677ac */ /* 0x000e620008000800 */
[----:B---3--:R-:W-:Y:S01]  /*ebf0*/  ISETP.LT.AND P0, PT, R67, UR9, !P0 ;  /* 0x0000000943007c0c */ /* 0x008fe2000c701270 */
[----:B------:R-:W3:Y:S10]  /*ec00*/  LDCU UR9, c[0x0][0x398] ;  /* 0x00007300ff0977ac */ /* 0x000ef40008000800 */
[----:B------:R0:W-:Y:S02]  /*ec10*/  @P1 STG.E.U16 desc[UR22][R2.64], R201 ;  /* 0x000000c902001986 */ /* 0x0001e4000c101516 */
[----:B0-----:R-:W-:-:S02]  /*ec20*/  IMAD.WIDE R2, R74, 0x2, R4 ;  /* 0x000000024a027825 */ /* 0x001fc400078e0204 */
[----:B------:R-:W2:Y:S04]  /*ec30*/  LDL.S16 R201, [R1+0x12e] ;  /* 0x00012e0001c97983 */ /* 0x000ea80000100600 */
[----:B------:R0:W-:Y:S02]  /*ec40*/  @P0 STG.E.U16 desc[UR22][R2.64], R0 ;  /* 0x0000000002000986 */ /* 0x0001e4000c101516 */
[----:B0-----:R-:W-:-:S05]  /*ec50*/  VIADD R0, R252, 0x9 ;  /* 0x00000009fc007836 */ /* 0x001fca0000000000 */
[----:B------:R-:W-:Y:S01]  /*ec60*/  ISETP.GE.AND P0, PT, R0, UR4, PT ;  /* 0x0000000400007c0c */ /* 0x000fe2000bf06270 */
[----:B------:R-:W-:Y:S01]  /*ec70*/  VIADD R74, R74, UR30 ;  /* 0x0000001e4a4a7c36 */ /* 0x000fe20008000000 */
[----:B------:R-:W0:Y:S02]  /*ec80*/  LDCU UR4, c[0x0][0x39c] ;  /* 0x00007380ff0477ac */ /* 0x000e240008000800 */
[----:B-1----:R-:W-:Y:S02]  /*ec90*/  ISETP.LT.AND P1, PT, R200, UR6, !P0 ;  /* 0x00000006c8007c0c */ /* 0x002fe4000c721270 */
[----:B---3--:R-:W-:Y:S01]  /*eca0*/  ISETP.LT.AND P0, PT, R67, UR9, !P0 ;  /* 0x0000000943007c0c */ /* 0x008fe2000c701270 */
[----:B------:R-:W-:Y:S01]  /*ecb0*/  IMAD.WIDE R2, R74, 0x2, R6 ;  /* 0x000000024a027825 */ /* 0x000fe200078e0206 */
[----:B------:R-:W1:Y:S01]  /*ecc0*/  LDCU UR6, c[0x0][0x398] ;  /* 0x00007300ff0677ac */ /* 0x000e620008000800 */
[----:B------:R-:W-:Y:S01]  /*ecd0*/  PRMT R0, R202, 0x7632, R0 ;  /* 0x00007632ca007816 */ /* 0x000fe20000000000 */
[----:B------:R-:W3:Y:S07]  /*ece0*/  LDCU UR9, c[0x0][0x398] ;  /* 0x00007300ff0977ac */ /* 0x000eee0008000800 */
        /* <DEDUP_REMOVED lines=10> */
[C---:B------:R-:W-:Y:S01]  /*ed90*/  IMAD.WIDE R2, R74.reuse, 0x2, R6 ;  /* 0x000000024a027825 */ /* 0x040fe200078e0206 */
[----:B------:R-:W1:Y:S01]  /*eda0*/  LDCU UR6, c[0x0][0x398] ;  /* 0x00007300ff0677ac */ /* 0x000e620008000800 */
[----:B------:R-:W-:Y:S01]  /*edb0*/  PRMT R0, R203, 0x7632, R0 ;  /* 0x00007632cb007816 */ /* 0x000fe20000000000 */
[----:B------:R-:W3:Y:S07]  /*edc0*/  LDCU UR9, c[0x0][0x398] ;  /* 0x00007300ff0977ac */ /* 0x000eee0008000800 */
[----:B------:R0:W-:Y:S02]  /*edd0*/  @P1 STG.E.U16 desc[UR22][R2.64], R203 ;  /* 0x000000cb02001986 */ /* 0x0001e4000c101516 */
[----:B0-----:R-:W-:-:S02]  /*ede0*/  IMAD.WIDE R2, R74, 0x2, R4 ;  /* 0x000000024a027825 */ /* 0x001fc400078e0204 */
[----:B------:R-:W2:Y:S04]  /*edf0*/  LDL.LU.S16 R203, [R1+0x12c] ;  /* 0x00012c0001cb7983 */ /* 0x000ea80000300600 */
        /* <DEDUP_REMOVED lines=26> */
[----:B0-----:R-:W-:-:S05]  /*efa0*/  IMAD.WIDE R2, R74, 0x2, R4 ;  /* 0x000000024a027825 */ /* 0x001fca00078e0204 */
        /* <DEDUP_REMOVED lines=82> */
[----:B------:R-:W-:Y:S01]  /*f4d0*/  PRMT R0, R213, 0x7632, R0 ;  /* 0x00007632d5007816 */ /* 0x000fe20000000000 */
[----:B------:R-:W-:Y:S01]  /*f4e0*/  VIADD R75, R252, 0x1c ;  /* 0x0000001cfc4b7836 */ /* 0x000fe20000000000 */
[----:B-1----:R-:W-:Y:S01]  /*f4f0*/  ISETP.LT.AND P1, PT, R200, UR6, !P0 ;  /* 0x00000006c8007c0c */ /* 0x002fe2000c721270 */
[C---:B------:R-:W-:Y:S01]  /*f500*/  IMAD.WIDE R2, R74.reuse, 0x2, R6 ;  /* 0x000000024a027825 */ /* 0x040fe200078e0206 */
[----:B---3--:R-:W-:Y:S01]  /*f510*/  ISETP.LT.AND P0, PT, R67, UR9, !P0 ;  /* 0x0000000943007c0c */ /* 0x008fe2000c701270 */
[----:B------:R-:W0:Y:S01]  /*f520*/  LDCU UR9, c[0x0][0x39c] ;  /* 0x00007380ff0977ac */ /* 0x000e220008000800 */
[----:B------:R-:W1:Y:S01]  /*f530*/  LDCU UR4, c[0x0][0x398] ;  /* 0x00007300ff0477ac */ /* 0x000e620008000800 */
[----:B------:R-:W3:Y:S08]  /*f540*/  LDCU UR6, c[0x0][0x398] ;  /* 0x00007300ff0677ac */ /* 0x000ef00008000800 */
[----:B------:R0:W-:Y:S02]  /*f550*/  @P1 STG.E.U16 desc[UR22][R2.64], R213 ;  /* 0x000000d502001986 */ /* 0x0001e4000c101516 */
[----:B0-----:R-:W-:-:S05]  /*f560*/  IMAD.WIDE R2, R74, 0x2, R4 ;  /* 0x000000024a027825 */ /* 0x001fca00078e0204 */
[----:B------:R0:W-:Y:S02]  /*f570*/  @P0 STG.E.U16 desc[UR22][R2.64], R0 ;  /* 0x0000000002000986 */ /* 0x0001e4000c101516 */
[----:B0-----:R-:W-:-:S05]  /*f580*/  VIADD R0, R252, 0x14 ;  /* 0x00000014fc007836 */ /* 0x001fca0000000000 */
[----:B------:R-:W-:Y:S01]  /*f590*/  ISETP.GE.AND P0, PT, R0, UR28, PT ;  /* 0x0000001c00007c0c */ /* 0x000fe2000bf06270 */
[----:B------:R-:W-:Y:S01]  /*f5a0*/  VIADD R0, R252, 0x15 ;  /* 0x00000015fc007836 */ /* 0x000fe20000000000 */
[----:B------:R-:W0:Y:S02]  /*f5b0*/  LDCU UR28, c[0x0][0x398] ;  /* 0x00007300ff1c77ac */ /* 0x000e240008000800 */
[----:B------:R-:W-:Y:S01]  /*f5c0*/  ISETP.LT.AND P1, PT, R200, UR44, !P0 ;  /* 0x0000002cc8007c0c */ /* 0x000fe2000c721270 */
[----:B------:R-:W-:Y:S01]  /*f5d0*/  VIADD R74, R74, UR30 ;  /* 0x0000001e4a4a7c36 */ /* 0x000fe20008000000 */
[----:B------:R-:W-:Y:S01]  /*f5e0*/  ISETP.LT.AND P3, PT, R67, UR38, !P0 ;  /* 0x0000002643007c0c */ /* 0x000fe2000c761270 */
[----:B------:R-:W0:Y:S01]  /*f5f0*/  LDCU UR44, c[0x0][0x39c] ;  /* 0x00007380ff2c77ac */ /* 0x000e220008000800 */
[----:B------:R-:W-:Y:S01]  /*f600*/  ISETP.GE.AND P2, PT, R0, UR18, PT ;  /* 0x0000001200007c0c */ /* 0x000fe2000bf46270 */
[----:B------:R-:W-:Y:S01]  /*f610*/  IMAD.WIDE R2, R74, 0x2, R6 ;  /* 0x000000024a027825 */ /* 0x000fe200078e0206 */
[----:B------:R-:W0:Y:S03]  /*f620*/  LDCU UR38, c[0x0][0x398] ;  /* 0x00007300ff2677ac */ /* 0x000e260008000800 */
[----:B------:R-:W-:Y:S01]  /*f630*/  VIADD R0, R252, 0x16 ;  /* 0x00000016fc007836 */ /* 0x000fe20000000000 */
[----:B------:R-:W0:Y:S03]  /*f640*/  LDCU UR18, c[0x0][0x398] ;  /* 0x00007300ff1277ac */ /* 0x000e260008000800 */
[----:B------:R1:W-:Y:S01]  /*f650*/  @P1 STG.E.U16 desc[UR22][R2.64], R214 ;  /* 0x000000d602001986 */ /* 0x0003e2000c101516 */
[----:B------:R-:W-:Y:S01]  /*f660*/  ISETP.GE.AND P1, PT, R0, UR75, PT ;  /* 0x0000004b00007c0c */ /* 0x000fe2000bf26270 */
[----:B------:R-:W0:Y:S01]  /*f670*/  LDCU UR75, c[0x0][0x398] ;  /* 0x00007300ff4b77ac */ /* 0x000e220008000800 */
[----:B------:R-:W-:-:S02]  /*f680*/  PRMT R0, R214, 0x7632, R0 ;  /* 0x00007632d6007816 */ /* 0x000fc40000000000 */
[----:B------:R-:W-:Y:S01]  /*f690*/  ISETP.LT.AND P0, PT, R200, UR68, !P2 ;  /* 0x00000044c8007c0c */ /* 0x000fe2000d701270 */
[----:B------:R-:W0:Y:S01]  /*f6a0*/  LDCU UR68, c[0x0][0x39c] ;  /* 0x00007380ff4477ac */ /* 0x000e220008000800 */
[----:B-1----:R-:W-:Y:S01]  /*f6b0*/  IMAD.WIDE R2, R74, 0x2, R4 ;  /* 0x000000024a027825 */ /* 0x002fe200078e0204 */
[----:B------:R-:W-:Y:S01]  /*f6c0*/  ISETP.LT.AND P2, PT, R67, UR34, !P2 ;  /* 0x0000002243007c0c */ /* 0x000fe2000d741270 */
[----:B------:R-:W1:Y:S03]  /*f6d0*/  LDCU UR34, c[0x0][0x398] ;  /* 0x00007300ff2277ac */ /* 0x000e660008000800 */
[----:B------:R0:W-:Y:S01]  /*f6e0*/  @P3 STG.E.U16 desc[UR22][R2.64], R0 ;  /* 0x0000000002003986 */ /* 0x0001e2000c101516 */
[----:B------:R-:W-:Y:S01]  /*f6f0*/  ISETP.LT.AND P3, PT, R200, UR67, !P1 ;  /* 0x00000043c8007c0c */ /* 0x000fe2000cf61270 */
[----:B------:R-:W1:Y:S01]  /*f700*/  LDCU UR67, c[0x0][0x39c] ;  /* 0x00007380ff4377ac */ /* 0x000e620008000800 */
[----:B0-----:R-:W-:-:S04]  /*f710*/  VIADD R0, R74, UR30 ;  /* 0x0000001e4a007c36 */ /* 0x001fc80008000000 */
[----:B------:R-:W-:-:S05]  /*f720*/  IMAD.WIDE R2, R0, 0x2, R6 ;  /* 0x0000000200027825 */ /* 0x000fca00078e0206 */
[----:B------:R0:W-:Y:S01]  /*f730*/  @P0 STG.E.U16 desc[UR22][R2.64], R215 ;  /* 0x000000d702000986 */ /* 0x0001e2000c101516 */
[----:B------:R-:W-:Y:S01]  /*f740*/  ISETP.LT.AND P1, PT, R67, UR43, !P1 ;  /* 0x0000002b43007c0c */ /* 0x000fe2000cf21270 */
[----:B------:R-:W1:Y:S01]  /*f750*/  LDCU UR43, c[0x0][0x398] ;  /* 0x00007300ff2b77ac */ /* 0x000e620008000800 */
[----:B0-----:R-:W-:-:S04]  /*f760*/  IMAD.WIDE R2, R0, 0x2, R4 ;  /* 0x0000000200027825 */ /* 0x001fc800078e0204 */
[----:B------:R-:W-:Y:S01]  /*f770*/  VIADD R0, R0, UR30 ;  /* 0x0000001e00007c36 */ /* 0x000fe20008000000 */
[----:B------:R0:W-:Y:S01]  /*f780*/  @P2 STG.E.U16 desc[UR22][R2.64], R9 ;  /* 0x0000000902002986 */ /* 0x0001e2000c101516 */
[----:B------:R-:W-:Y:S01]  /*f790*/  ISETP.LT.AND P0, PT, R200, UR24, !P5 ;  /* 0x00000018c8007c0c */ /* 0x000fe2000ef01270 */
[----:B------:R-:W1:Y:S01]  /*f7a0*/  LDCU UR24, c[0x0][0x39c] ;  /* 0x00007380ff1877ac */ /* 0x000e620008000800 */
[----:B0-----:R-:W-:Y:S01]  /*f7b0*/  IMAD.WIDE R2, R0, 0x2, R6 ;  /* 0x0000000200027825 */ /* 0x001fe200078e0206 */
[----:B------:R-:W-:-:S04]  /*f7c0*/  PRMT R9, R216, 0x7632, R9 ;  /* 0x00007632d8097816 */ /* 0x000fc80000000009 */
[----:B------:R0:W-:Y:S01]  /*f7d0*/  @P3 STG.E.U16 desc[UR22][R2.64], R216 ;  /* 0x000000d802003986 */ /* 0x0001e2000c101516 */
[----:B------:R-:W-:Y:S01]  /*f7e0*/  ISETP.LT.AND P5, PT, R67, UR33, !P5 ;  /* 0x0000002143007c0c */ /* 0x000fe2000efa1270 */
[----:B------:R-:W1:Y:S01]  /*f7f0*/  LDCU UR33, c[0x0][0x398] ;  /* 0x00007300ff2177ac */ /* 0x000e620008000800 */
[----:B0-----:R-:W-:-:S05]  /*f800*/  IMAD.WIDE R2, R0, 0x2, R4 ;  /* 0x0000000200027825 */ /* 0x001fca00078e0204 */
[----:B------:R0:W-:Y:S01]  /*f810*/  @P1 STG.E.U16 desc[UR22][R2.64], R9 ;  /* 0x0000000902001986 */ /* 0x0001e2000c101516 */
[----:B------:R-:W-:Y:S01]  /*f820*/  VIADD R0, R0, UR30 ;  /* 0x0000001e00007c36 */ /* 0x000fe20008000000 */
[----:B------:R-:W-:Y:S01]  /*f830*/  ISETP.GE.AND P3, PT, R8, UR76, PT ;  /* 0x0000004c08007c0c */ /* 0x000fe2000bf66270 */
[----:B------:R-:W1:Y:S01]  /*f840*/  LDCU UR76, c[0x0][0x398] ;  /* 0x00007300ff4c77ac */ /* 0x000e620008000800 */
[----:B------:R-:W-:Y:S01]  /*f850*/  PRMT R74, R218, 0x7632, R74 ;  /* 0x00007632da4a7816 */ /* 0x000fe2000000004a */
[----:B0-----:R-:W-:Y:S02]  /*f860*/  VIADD R2, R252, 0x1a ;  /* 0x0000001afc027836 */ /* 0x001fe40000000000 */
[----:B------:R-:W-:-:S03]  /*f870*/  IMAD.WIDE R8, R0, 0x2, R4 ;  /* 0x0000000200087825 */ /* 0x000fc600078e0204 */
[----:B------:R-:W-:Y:S01]  /*f880*/  ISETP.GE.AND P6, PT, R2, UR35, PT ;  /* 0x0000002302007c0c */ /* 0x000fe2000bfc6270 */
[----:B------:R-:W-:Y:S01]  /*f890*/  IMAD.WIDE R2, R0, 0x2, R6 ;  /* 0x0000000200027825 */ /* 0x000fe200078e0206 */
[C---:B------:R-:W-:Y:S01]  /*f8a0*/  ISETP.LT.AND P2, PT, R200.reuse, UR66, !P4 ;  /* 0x00000042c8007c0c */ /* 0x040fe2000e741270 */
[----:B------:R-:W0:Y:S03]  /*f8b0*/  LDCU UR66, c[0x0][0x39c] ;  /* 0x00007380ff4277ac */ /* 0x000e260008000800 */
[----:B------:R-:W-:Y:S01]  /*f8c0*/  @P0 STG.E.U16 desc[UR22][R2.64], R218 ;  /* 0x000000da02000986 */ /* 0x000fe2000c101516 */
[C---:B------:R-:W-:Y:S01]  /*f8d0*/  ISETP.LT.AND P4, PT, R67.reuse, UR77, !P4 ;  /* 0x0000004d43007c0c */ /* 0x040fe2000e781270 */
[----:B------:R-:W0:Y:S02]  /*f8e0*/  LDCU UR77, c[0x0][0x398] ;  /* 0x00007300ff4d77ac */ /* 0x000e240008000800 */
[----:B------:R1:W-:Y:S01]  /*f8f0*/  @P5 STG.E.U16 desc[UR22][R8.64], R74 ;  /* 0x0000004a08005986 */ /* 0x0003e2000c101516 */
[----:B------:R-:W-:Y:S01]  /*f900*/  ISETP.LT.AND P1, PT, R200, UR53, !P3 ;  /* 0x00000035c8007c0c */ /* 0x000fe2000df21270 */
[----:B------:R-:W0:Y:S01]  /*f910*/  LDCU UR53, c[0x0][0x39c] ;  /* 0x00007380ff3577ac */ /* 0x000e220008000800 */
[----:B------:R-:W-:-:S02]  /*f920*/  ISETP.LT.AND P3, PT, R67, UR32, !P3 ;  /* 0x0000002043007c0c */ /* 0x000fc4000df61270 */
[----:B--2---:R-:W-:Y:S01]  /*f930*/  ISETP.LT.AND P0, PT, R200, UR20, !P6 ;  /* 0x00000014c8007c0c */ /* 0x004fe2000f701270 */
[----:B------:R-:W2:Y:S01]  /*f940*/  LDCU UR20, c[0x0][0x39c] ;  /* 0x00007380ff1477ac */ /* 0x000ea20008000800 */
[----:B------:R-:W-:Y:S01]  /*f950*/  PRMT R131, R204, 0x7610, R131 ;  /* 0x00007610cc837816 */ /* 0x000fe20000000083 */
[----:B------:R-:W0:Y:S01]  /*f960*/  LDCU UR35, c[0x0][0x398] ;  /* 0x00007300ff2377ac */ /* 0x000e220008000800 */
[----:B-1----:R-:W-:Y:S02]  /*f970*/  VIADD R8, R0, UR30 ;  /* 0x0000001e00087c36 */ /* 0x002fe40008000000 */
[----:B------:R-:W-:Y:S01]  /*f980*/  VIADD R0, R252, 0x1b ;  /* 0x0000001bfc007836 */ /* 0x000fe20000000000 */
[----:B------:R-:W1:Y:S01]  /*f990*/  LDCU UR32, c[0x0][0x398] ;  /* 0x00007300ff2077ac */ /* 0x000e620008000800 */
[----:B------:R-:W-:-:S03]  /*f9a0*/  IMAD.WIDE R2, R8, 0x2, R6 ;  /* 0x0000000208027825 */ /* 0x000fc600078e0206 */
[----:B------:R-:W-:Y:S01]  /*f9b0*/  ISETP.GE.AND P5, PT, R0, UR59, PT ;  /* 0x0000003b00007c0c */ /* 0x000fe2000bfa6270 */
[----:B------:R-:W-:Y:S01]  /*f9c0*/  VIADD R74, R8, UR30 ;  /* 0x0000001e084a7c36 */ /* 0x000fe20008000000 */
[----:B------:R0:W-:Y:S01]  /*f9d0*/  @P2 STG.E.U16 desc[UR22][R2.64], R220 ;  /* 0x000000dc02002986 */ /* 0x0001e2000c101516 */
[----:B------:R-:W-:Y:S01]  /*f9e0*/  PRMT R0, R220, 0x7632, R0 ;  /* 0x00007632dc007816 */ /* 0x000fe20000000000 */
[----:B------:R-:W1:Y:S01]  /*f9f0*/  LDCU UR59, c[0x0][0x398] ;  /* 0x00007300ff3b77ac */ /* 0x000e620008000800 */
[----:B------:R-:W-:Y:S01]  /*fa00*/  ISETP.LT.AND P6, PT, R67, UR51, !P6 ;  /* 0x0000003343007c0c */ /* 0x000fe2000f7c1270 */
[----:B0-----:R-:W-:Y:S01]  /*fa10*/  IMAD.WIDE R2, R8, 0x2, R4 ;  /* 0x0000000208027825 */ /* 0x001fe200078e0204 */
[----:B------:R-:W-:Y:S01]  /*fa20*/  ISETP.LT.AND P2, PT, R200, UR65, !P5 ;  /* 0x00000041c8007c0c */ /* 0x000fe2000ef41270 */
[----:B------:R-:W0:Y:S02]  /*fa30*/  LDCU UR65, c[0x0][0x39c] ;  /* 0x00007380ff4177ac */ /* 0x000e240008000800 */
[C---:B------:R-:W-:Y:S01]  /*fa40*/  IMAD.WIDE R8, R74.reuse, 0x2, R6 ;  /* 0x000000024a087825 */ /* 0x040fe200078e0206 */
[----:B------:R1:W-:Y:S01]  /*fa50*/  @P4 STG.E.U16 desc[UR22][R2.64], R0 ;  /* 0x0000000002004986 */ /* 0x0003e2000c101516 */
[----:B------:R-:W-:Y:S01]  /*fa60*/  ISETP.GE.AND P4, PT, R75, UR42, PT ;  /* 0x0000002a4b007c0c */ /* 0x000fe2000bf86270 */
[----:B------:R-:W0:Y:S01]  /*fa70*/  LDCU UR51, c[0x0][0x398] ;  /* 0x00007300ff3377ac */ /* 0x000e220008000800 */
[----:B------:R-:W-:Y:S01]  /*fa80*/  VIADD R75, R74, UR30 ;  /* 0x0000001e4a4b7c36 */ /* 0x000fe20008000000 */
[----:B------:R2:W-:Y:S01]  /*fa90*/  @P1 STG.E.U16 desc[UR22][R8.64], R222 ;  /* 0x000000de08001986 */ /* 0x0005e2000c101516 */
[----:B------:R-:W-:Y:S01]  /*faa0*/  ISETP.LT.AND P5, PT, R67, UR12, !P5 ;  /* 0x0000000c43007c0c */ /* 0x000fe2000efa1270 */
[----:B------:R-:W0:Y:S01]  /*fab0*/  LDCU UR12, c[0x0][0x398] ;  /* 0x00007300ff0c77ac */ /* 0x000e220008000800 */
[----:B-1----:R-:W-:Y:S01]  /*fac0*/  PRMT R0, R222, 0x7632, R0 ;  /* 0x00007632de007816 */ /* 0x002fe20000000000 */
[----:B------:R-:W-:Y:S01]  /*fad0*/  IMAD.WIDE R2, R74, 0x2, R4 ;  /* 0x000000024a027825 */ /* 0x000fe200078e0204 */
[----:B------:R-:W1:Y:S03]  /*fae0*/  LDCU UR42, c[0x0][0x398] ;  /* 0x00007300ff2a77ac */ /* 0x000e660008000800 */
[----:B------:R-:W-:Y:S01]  /*faf0*/  VIADD R74, R252, 0x1d ;  /* 0x0000001dfc4a7836 */ /* 0x000fe20000000000 */
[----:B------:R0:W-:Y:S01]  /*fb00*/  @P3 STG.E.U16 desc[UR22][R2.64], R0 ;  /* 0x0000000002003986 */ /* 0x0001e2000c101516 */
[----:B--2---:R-:W-:-:S03]  /*fb10*/  IMAD.WIDE R8, R75, 0x2, R6 ;  /* 0x000000024b087825 */ /* 0x004fc600078e0206 */
[----:B------:R-:W-:Y:S01]  /*fb20*/  ISETP.GE.AND P3, PT, R74, UR74, PT ;  /* 0x0000004a4a007c0c */ /* 0x000fe2000bf66270 */
[C---:B------:R-:W-:Y:S01]  /*fb30*/  VIADD R74, R75.reuse, UR30 ;  /* 0x0000001e4b4a7c36 */ /* 0x040fe20008000000 */
[----:B------:R2:W-:Y:S01]  /*fb40*/  @P0 STG.E.U16 desc[UR22][R8.64], R224 ;  /* 0x000000e008000986 */ /* 0x0005e2000c101516 */
[----:B------:R-:W-:Y:S01]  /*fb50*/  ISETP.LT.AND P1, PT, R200, UR10, !P4 ;  /* 0x0000000ac8007c0c */ /* 0x000fe2000e721270 */
[----:B------:R-:W1:Y:S01]  /*fb60*/  LDCU UR10, c[0x0][0x39c] ;  /* 0x00007380ff0a77ac */ /* 0x000e620008000800 */
[----:B0-----:R-:W-:Y:S01]  /*fb70*/  PRMT R0, R224, 0x7632, R0 ;  /* 0x00007632e0007816 */ /* 0x001fe20000000000 */
[----:B------:R-:W-:Y:S01]  /*fb80*/  IMAD.WIDE R2, R75, 0x2, R4 ;  /* 0x000000024b027825 */ /* 0x000fe200078e0204 */
[----:B------:R-:W0:Y:S03]  /*fb90*/  LDCU UR74, c[0x0][0x398] ;  /* 0x00007300ff4a77ac */ /* 0x000e260008000800 */
[----:B------:R-:W-:Y:S01]  /*fba0*/  VIADD R75, R252, 0x1e ;  /* 0x0000001efc4b7836 */ /* 0x000fe20000000000 */
[----:B------:R1:W-:Y:S01]  /*fbb0*/  @P6 STG.E.U16 desc[UR22][R2.64], R0 ;  /* 0x0000000002006986 */ /* 0x0003e2000c101516 */
[----:B------:R-:W-:Y:S01]  /*fbc0*/  ISETP.LT.AND P4, PT, R67, UR37, !P4 ;  /* 0x0000002543007c0c */ /* 0x000fe2000e781270 */
[----:B--2---:R-:W-:Y:S01]  /*fbd0*/  IMAD.WIDE R8, R74, 0x2, R6 ;  /* 0x000000024a087825 */ /* 0x004fe200078e0206 */
[----:B------:R-:W-:Y:S01]  /*fbe0*/  ISETP.LT.AND P0, PT, R200, UR57, !P3 ;  /* 0x00000039c8007c0c */ /* 0x000fe2000df01270 */
[----:B------:R-:W2:Y:S01]  /*fbf0*/  LDCU UR57, c[0x0][0x39c] ;  /* 0x00007380ff3977ac */ /* 0x000ea20008000800 */
[----:B------:R-:W-:Y:S01]  /*fc00*/  ISETP.GE.AND P6, PT, R75, UR9, PT ;  /* 0x000000094b007c0c */ /* 0x000fe2000bfc6270 */
[----:B------:R-:W-:Y:S01]  /*fc10*/  VIADD R75, R74, UR30 ;  /* 0x0000001e4a4b7c36 */ /* 0x000fe20008000000 */
[----:B------:R0:W-:Y:S01]  /*fc20*/  @P2 STG.E.U16 desc[UR22][R8.64], R226 ;  /* 0x000000e208002986 */ /* 0x0001e2000c101516 */
[----:B-1----:R-:W-:Y:S01]  /*fc30*/  PRMT R0, R226, 0x7632, R0 ;  /* 0x00007632e2007816 */ /* 0x002fe20000000000 */
[----:B------:R-:W-:Y:S01]  /*fc40*/  IMAD.WIDE R2, R74, 0x2, R4 ;  /* 0x000000024a027825 */ /* 0x000fe200078e0204 */
[----:B------:R-:W-:Y:S01]  /*fc50*/  ISETP.LT.AND P3, PT, R67, UR31, !P3 ;  /* 0x0000001f43007c0c */ /* 0x000fe2000df61270 */
[----:B------:R-:W1:Y:S02]  /*fc60*/  LDCU UR37, c[0x0][0x398] ;  /* 0x00007300ff2577ac */ /* 0x000e640008000800 */
[----:B------:R-:W-:Y:S01]  /*fc70*/  VIADD R74, R252, 0x1f ;  /* 0x0000001ffc4a7836 */ /* 0x000fe20000000000 */
[----:B------:R2:W-:Y:S01]  /*fc80*/  @P5 STG.E.U16 desc[UR22][R2.64], R0 ;  /* 0x0000000002005986 */ /* 0x0005e2000c101516 */
[C---:B0-----:R-:W-:Y:S01]  /*fc90*/  IMAD.WIDE R8, R75.reuse, 0x2, R6 ;  /* 0x000000024b087825 */ /* 0x041fe200078e0206 */
[----:B------:R-:W-:Y:S01]  /*fca0*/  ISETP.LT.AND P2, PT, R200, UR64, !P6 ;  /* 0x00000040c8007c0c */ /* 0x000fe2000f741270 */
[----:B------:R-:W0:Y:S01]  /*fcb0*/  LDCU UR64, c[0x0][0x39c] ;  /* 0x00007380ff4077ac */ /* 0x000e220008000800 */
[----:B------:R-:W-:Y:S01]  /*fcc0*/  ISETP.GE.AND P5, PT, R74, UR73, PT ;  /* 0x000000494a007c0c */ /* 0x000fe2000bfa6270 */
[C---:B------:R-:W-:Y:S01]  /*fcd0*/  VIADD R74, R75.reuse, UR30 ;  /* 0x0000001e4b4a7c36 */ /* 0x040fe20008000000 */
[----:B------:R1:W-:Y:S01]  /*fce0*/  @P1 STG.E.U16 desc[UR22][R8.64], R228 ;  /* 0x000000e408001986 */ /* 0x0003e2000c101516 */
[----:B------:R-:W0:Y:S01]  /*fcf0*/  LDCU UR31, c[0x0][0x398] ;  /* 0x00007300ff1f77ac */ /* 0x000e220008000800 */
[----:B------:R-:W0:Y:S01]  /*fd00*/  LDCU UR9, c[0x0][0x398] ;  /* 0x00007300ff0977ac */ /* 0x000e220008000800 */
[----:B--2---:R-:W-:Y:S01]  /*fd10*/  PRMT R0, R228, 0x7632, R0 ;  /* 0x00007632e4007816 */ /* 0x004fe20000000000 */
[----:B------:R-:W-:Y:S01]  /*fd20*/  IMAD.WIDE R2, R75, 0x2, R4 ;  /* 0x000000024b027825 */ /* 0x000fe200078e0204 */
[----:B------:R-:W-:Y:S01]  /*fd30*/  ISETP.LT.AND P6, PT, R67, UR58, !P6 ;  /* 0x0000003a43007c0c */ /* 0x000fe2000f7c1270 */
[----:B------:R-:W2:Y:S02]  /*fd40*/  LDCU UR58, c[0x0][0x398] ;  /* 0x00007300ff3a77ac */ /* 0x000ea40008000800 */
[----:B------:R-:W-:Y:S01]  /*fd50*/  VIADD R75, R252, 0x20 ;  /* 0x00000020fc4b7836 */ /* 0x000fe20000000000 */
[----:B------:R0:W-:Y:S01]  /*fd60*/  @P4 STG.E.U16 desc[UR22][R2.64], R0 ;  /* 0x0000000002004986 */ /* 0x0001e2000c101516 */
[C---:B-1----:R-:W-:Y:S01]  /*fd70*/  IMAD.WIDE R8, R74.reuse, 0x2, R6 ;  /* 0x000000024a087825 */ /* 0x042fe200078e0206 */
[----:B------:R-:W1:Y:S02]  /*fd80*/  LDCU UR73, c[0x0][0x398] ;  /* 0x00007300ff4977ac */ /* 0x000e640008000800 */
[----:B------:R-:W-:Y:S01]  /*fd90*/  ISETP.GE.AND P4, PT, R75, UR46, PT ;  /* 0x0000002e4b007c0c */ /* 0x000fe2000bf86270 */
[----:B------:R-:W-:Y:S01]  /*fda0*/  VIADD R75, R74, UR30 ;  /* 0x0000001e4a4b7c36 */ /* 0x000fe20008000000 */
[----:B------:R1:W-:Y:S01]  /*fdb0*/  @P0 STG.E.U16 desc[UR22][R8.64], R230 ;  /* 0x000000e608000986 */ /* 0x0003e2000c101516 */
[----:B------:R-:W-:Y:S01]  /*fdc0*/  ISETP.LT.AND P1, PT, R200, UR40, !P5 ;  /* 0x00000028c8007c0c */ /* 0x000fe2000ef21270 */
[----:B------:R-:W2:Y:S01]  /*fdd0*/  LDCU UR40, c[0x0][0x39c] ;  /* 0x00007380ff2877ac */ /* 0x000ea20008000800 */
[----:B0-----:R-:W-:Y:S01]  /*fde0*/  PRMT R0, R230, 0x7632, R0 ;  /* 0x00007632e6007816 */ /* 0x001fe20000000000 */
[----:B------:R-:W-:Y:S01]  /*fdf0*/  IMAD.WIDE R2, R74, 0x2, R4 ;  /* 0x000000024a027825 */ /* 0x000fe200078e0204 */
[----:B------:R-:W0:Y:S03]  /*fe00*/  LDCU UR46, c[0x0][0x398] ;  /* 0x00007300ff2e77ac */ /* 0x000e260008000800 */
[----:B------:R-:W-:Y:S01]  /*fe10*/  VIADD R74, R252, 0x21 ;  /* 0x00000021fc4a7836 */ /* 0x000fe20000000000 */
[----:B------:R2:W-:Y:S01]  /*fe20*/  @P3 STG.E.U16 desc[UR22][R2.64], R0 ;  /* 0x0000000002003986 */ /* 0x0005e2000c101516 */
[----:B------:R-:W-:Y:S01]  /*fe30*/  ISETP.LT.AND P5, PT, R67, UR63, !P5 ;  /* 0x0000003f43007c0c */ /* 0x000fe2000efa1270 */
[C---:B-1----:R-:W-:Y:S01]  /*fe40*/  IMAD.WIDE R8, R75.reuse, 0x2, R6 ;  /* 0x000000024b087825 */ /* 0x042fe200078e0206 */
[----:B----4-:R-:W-:Y:S01]  /*fe50*/  ISETP.LT.AND P0, PT, R200, UR26, !P4 ;  /* 0x0000001ac8007c0c */ /* 0x010fe2000e701270 */
[----:B------:R-:W1:Y:S01]  /*fe60*/  LDCU UR26, c[0x0][0x39c] ;  /* 0x00007380ff1a77ac */ /* 0x000e620008000800 */
[----:B------:R-:W-:Y:S01]  /*fe70*/  ISETP.GE.AND P3, PT, R74, UR72, PT ;  /* 0x000000484a007c0c */ /* 0x000fe2000bf66270 */
[C---:B------:R-:W-:Y:S01]  /*fe80*/  VIADD R74, R75.reuse, UR30 ;  /* 0x0000001e4b4a7c36 */ /* 0x040fe20008000000 */
[----:B------:R4:W-:Y:S01]  /*fe90*/  @P2 STG.E.U16 desc[UR22][R8.64], R232 ;  /* 0x000000e808002986 */ /* 0x0009e2000c101516 */
[----:B--2---:R-:W-:Y:S01]  /*fea0*/  PRMT R0, R232, 0x7632, R0 ;  /* 0x00007632e8007816 */ /* 0x004fe20000000000 */
[----:B------:R-:W-:Y:S01]  /*feb0*/  IMAD.WIDE R2, R75, 0x2, R4 ;  /* 0x000000024b027825 */ /* 0x000fe200078e0204 */
[----:B------:R-:W-:Y:S01]  /*fec0*/  ISETP.LT.AND P4, PT, R67, UR49, !P4 ;  /* 0x0000003143007c0c */ /* 0x000fe2000e781270 */
[----:B------:R-:W2:Y:S02]  /*fed0*/  LDCU UR63, c[0x0][0x398] ;  /* 0x00007300ff3f77ac */ /* 0x000ea40008000800 */
[----:B------:R-:W-:Y:S01]  /*fee0*/  VIADD R75, R252, 0x22 ;  /* 0x00000022fc4b7836 */ /* 0x000fe20000000000 */
[----:B------:R0:W-:Y:S01]  /*fef0*/  @P6 STG.E.U16 desc[UR22][R2.64], R0 ;  /* 0x0000000002006986 */ /* 0x0001e2000c101516 */
[----:B----4-:R-:W-:Y:S01]  /*ff00*/  IMAD.WIDE R8, R74, 0x2, R6 ;  /* 0x000000024a087825 */ /* 0x010fe200078e0206 */
[----:B------:R-:W-:Y:S01]  /*ff10*/  ISETP.LT.AND P2, PT, R200, UR45, !P3 ;  /* 0x0000002dc8007c0c */ /* 0x000fe2000df41270 */
[----:B------:R-:W4:Y:S01]  /*ff20*/  LDCU UR45, c[0x0][0x39c] ;  /* 0x00007380ff2d77ac */ /* 0x000f220008000800 */
[----:B------:R-:W-:Y:S01]  /*ff30*/  ISETP.GE.AND P6, PT, R75, UR41, PT ;  /* 0x000000294b007c0c */ /* 0x000fe2000bfc6270 */
[----:B------:R-:W-:Y:S01]  /*ff40*/  VIADD R75, R74, UR30 ;  /* 0x0000001e4a4b7c36 */ /* 0x000fe20008000000 */
[----:B------:R1:W-:Y:S01]  /*ff50*/  @P1 STG.E.U16 desc[UR22][R8.64], R234 ;  /* 0x000000ea08001986 */ /* 0x0003e2000c101516 */
[----:B------:R-:W2:Y:S01]  /*ff60*/  LDCU UR49, c[0x0][0x398] ;  /* 0x00007300ff3177ac */ /* 0x000ea20008000800 */
[----:B------:R-:W2:Y:S01]  /*ff70*/  LDCU UR72, c[0x0][0x398] ;  /* 0x00007300ff4877ac */ /* 0x000ea20008000800 */
[----:B0-----:R-:W-:Y:S01]  /*ff80*/  PRMT R0, R234, 0x7632, R0 ;  /* 0x00007632ea007816 */ /* 0x001fe20000000000 */
[----:B------:R-:W-:Y:S01]  /*ff90*/  IMAD.WIDE R2, R74, 0x2, R4 ;  /* 0x000000024a027825 */ /* 0x000fe200078e0204 */
[----:B------:R-:W-:Y:S01]  /*ffa0*/  ISETP.LT.AND P3, PT, R67, UR39, !P3 ;  /* 0x0000002743007c0c */ /* 0x000fe2000df61270 */
[----:B------:R-:W0:Y:S02]  /*ffb0*/  LDCU UR39, c[0x0][0x398] ;  /* 0x00007300ff2777ac */ /* 0x000e240008000800 */
[----:B------:R-:W-:Y:S01]  /*ffc0*/  VIADD R74, R252, 0x23 ;  /* 0x00000023fc4a7836 */ /* 0x000fe20000000000 */
[----:B------:R2:W-:Y:S01]  /*ffd0*/  @P5 STG.E.U16 desc[UR22][R2.64], R0 ;  /* 0x0000000002005986 */ /* 0x0005e2000c101516 */
[C---:B-1----:R-:W-:Y:S01]  /*ffe0*/  IMAD.WIDE R8, R75.reuse, 0x2, R6 ;  /* 0x000000024b087825 */ /* 0x042fe200078e0206 */
[----:B------:R-:W1:Y:S02]  /*fff0*/  LDCU UR41, c[0x0][0x398] ;  /* 0x00007300ff2977ac */ /* 0x000e640008000800 */
[----:B------:R-:W-:Y:S01]  /*10000*/  ISETP.GE.AND P5, PT, R74, UR71, PT ;  /* 0x000000474a007c0c */ /* 0x000fe2000bfa6270 */
[C---:B------:R-:W-:Y:S01]  /*10010*/  VIADD R74, R75.reuse, UR30 ;  /* 0x0000001e4b4a7c36 */ /* 0x040fe20008000000 */
[----:B------:R0:W-:Y:S01]  /*10020*/  @P0 STG.E.U16 desc[UR22][R8.64], R236 ;  /* 0x000000ec08000986 */ /* 0x0001e2000c101516 */
[----:B------:R-:W-:Y:S01]  /*10030*/  ISETP.LT.AND P1, PT, R200, UR16, !P6 ;  /* 0x00000010c8007c0c */ /* 0x000fe2000f721270 */
[----:B------:R-:W1:Y:S01]  /*10040*/  LDCU UR16, c[0x0][0x39c] ;  /* 0x00007380ff1077ac */ /* 0x000e620008000800 */
[----:B--2---:R-:W-:Y:S01]  /*10050*/  PRMT R0, R236, 0x7632, R0 ;  /* 0x00007632ec007816 */ /* 0x004fe20000000000 */
[----:B------:R-:W-:Y:S01]  /*10060*/  IMAD.WIDE R2, R75, 0x2, R4 ;  /* 0x000000024b027825 */ /* 0x000fe200078e0204 */
[----:B------:R-:W2:Y:S03]  /*10070*/  LDCU UR71, c[0x0][0x398] ;  /* 0x00007300ff4777ac */ /* 0x000ea60008000800 */
[----:B------:R-:W-:Y:S01]  /*10080*/  VIADD R75, R252, 0x24 ;  /* 0x00000024fc4b7836 */ /* 0x000fe20000000000 */
[----:B------:R1:W-:Y:S01]  /*10090*/  @P4 STG.E.U16 desc[UR22][R2.64], R0 ;  /* 0x0000000002004986 */ /* 0x0003e2000c101516 */
[----:B------:R-:W-:Y:S01]  /*100a0*/  ISETP.LT.AND P6, PT, R67, UR4, !P6 ;  /* 0x0000000443007c0c */ /* 0x000fe2000f7c1270 */
[----:B0-----:R-:W-:Y:S01]  /*100b0*/  IMAD.WIDE R8, R74, 0x2, R6 ;  /* 0x000000024a087825 */ /* 0x001fe200078e0206 */
[----:B------:R-:W-:Y:S01]  /*100c0*/  ISETP.LT.AND P0, PT, R200, UR36, !P5 ;  /* 0x00000024c8007c0c */ /* 0x000fe2000ef01270 */
[----:B------:R-:W0:Y:S01]  /*100d0*/  LDCU UR36, c[0x0][0x39c] ;  /* 0x00007380ff2477ac */ /* 0x000e220008000800 */
        /* <DEDUP_REMOVED lines=9> */
[C---:B--2---:R-:W-:Y:S01]  /*10170*/  IMAD.WIDE R8, R75.reuse, 0x2, R6 ;  /* 0x000000024b087825 */ /* 0x044fe200078e0206 */
[----:B------:R-:W-:Y:S01]  /*10180*/  ISETP.LT.AND P2, PT, R200, UR50, !P4 ;  /* 0x00000032c8007c0c */ /* 0x000fe2000e741270 */
[----:B------:R-:W2:Y:S01]  /*10190*/  LDCU UR50, c[0x0][0x39c] ;  /* 0x00007380ff3277ac */ /* 0x000ea20008000800 */
[----:B------:R-:W-:Y:S01]  /*101a0*/  ISETP.GE.AND P3, PT, R74, UR70, PT ;  /* 0x000000464a007c0c */ /* 0x000fe2000bf66270 */
[C---:B------:R-:W-:Y:S01]  /*101b0*/  VIADD R74, R75.reuse, UR30 ;  /* 0x0000001e4b4a7c36 */ /* 0x040fe20008000000 */
        /* <DEDUP_REMOVED lines=21> */
[----:B---3--:R-:W-:Y:S01]  /*10310*/  ISETP.LT.AND P3, PT, R67, UR6, !P3 ;  /* 0x0000000643007c0c */ /* 0x008fe2000df61270 */
[C---:B0-----:R-:W-:Y:S01]  /*10320*/  IMAD.WIDE R8, R75.reuse, 0x2, R6 ;  /* 0x000000024b087825 */ /* 0x041fe200078e0206 */
[----:B------:R-:W-:Y:S01]  /*10330*/  ISETP.LT.AND P0, PT, R200, UR54, !P6 ;  /* 0x00000036c8007c0c */ /* 0x000fe2000f701270 */
[----:B------:R-:W0:Y:S01]  /*10340*/  LDCU UR54, c[0x0][0x39c] ;  /* 0x00007380ff3677ac */ /* 0x000e220008000800 */
[----:B------:R-:W-:Y:S01]  /*10350*/  ISETP.GE.AND P5, PT, R74, UR69, PT ;  /* 0x000000454a007c0c */ /* 0x000fe2000bfa6270 */
[C---:B------:R-:W-:Y:S01]  /*10360*/  VIADD R74, R75.reuse, UR30 ;  /* 0x0000001e4b4a7c36 */ /* 0x040fe20008000000 */
[----:B------:R3:W-:Y:S01]  /*10370*/  @P2 STG.E.U16 desc[UR22][R8.64], R244 ;  /* 0x000000f408002986 */ /* 0x0007e2000c101516 */
[----:B-1----:R-:W-:Y:S01]  /*10380*/  PRMT R0, R244, 0x7632, R0 ;  /* 0x00007632f4007816 */ /* 0x002fe20000000000 */
[----:B------:R-:W-:Y:S01]  /*10390*/  IMAD.WIDE R2, R75, 0x2, R4 ;  /* 0x000000024b027825 */ /* 0x000fe200078e0204 */
[----:B------:R-:W-:Y:S01]  /*103a0*/  ISETP.LT.AND P6, PT, R67, UR28, !P6 ;  /* 0x0000001c43007c0c */ /* 0x000fe2000f7c1270 */
[----:B------:R-:W1:Y:S02]  /*103b0*/  LDCU UR6, c[0x0][0x398] ;  /* 0x00007300ff0677ac */ /* 0x000e640008000800 */
[----:B------:R-:W-:Y:S01]  /*103c0*/  VIADD R75, R252, 0x28 ;  /* 0x00000028fc4b7836 */ /* 0x000fe20000000000 */
[----:B------:R0:W-:Y:S01]  /*103d0*/  @P4 STG.E.U16 desc[UR22][R2.64], R0 ;  /* 0x0000000002004986 */ /* 0x0001e2000c101516 */
[----:B---3--:R-:W-:Y:S01]  /*103e0*/  IMAD.WIDE R8, R74, 0x2, R6 ;  /* 0x000000024a087825 */ /* 0x008fe200078e0206 */
[----:B------:R-:W-:Y:S01]  /*103f0*/  ISETP.LT.AND P2, PT, R200, UR60, !P5 ;  /* 0x0000003cc8007c0c */ /* 0x000fe2000ef41270 */
[----:B------:R-:W3:Y:S01]  /*10400*/  LDCU UR60, c[0x0][0x39c] ;  /* 0x00007380ff3c77ac */ /* 0x000ee20008000800 */
[----:B------:R-:W-:Y:S01]  /*10410*/  ISETP.GE.AND P4, PT, R75, UR44, PT ;  /* 0x0000002c4b007c0c */ /* 0x000fe2000bf86270 */
[----:B------:R-:W-:Y:S01]  /*10420*/  VIADD R75, R74, UR30 ;  /* 0x0000001e4a4b7c36 */ /* 0x000fe20008000000 */
[----:B------:R-:W-:Y:S01]  /*10430*/  ISETP.LT.AND P5, PT, R67, UR47, !P5 ;  /* 0x0000002f43007c0c */ /* 0x000fe2000efa1270 */
[----:B------:R1:W-:Y:S01]  /*10440*/  @P1 STG.E.U16 desc[UR22][R8.64], R246 ;  /* 0x000000f608001986 */ /* 0x0003e2000c101516 */
[----:B------:R-:W2:Y:S01]  /*10450*/  LDCU UR28, c[0x0][0x398] ;  /* 0x00007300ff1c77ac */ /* 0x000ea20008000800 */
[----:B0-----:R-:W-:Y:S01]  /*10460*/  PRMT R0, R246, 0x7632, R0 ;  /* 0x00007632f6007816 */ /* 0x001fe20000000000 */
[----:B------:R-:W-:Y:S01]  /*10470*/  IMAD.WIDE R2, R74, 0x2, R4 ;  /* 0x000000024a027825 */ /* 0x000fe200078e0204 */
[----:B------:R-:W0:Y:S03]  /*10480*/  LDCU UR69, c[0x0][0x398] ;  /* 0x00007300ff4577ac */ /* 0x000e260008000800 */
        /* <DEDUP_REMOVED lines=12> */
[----:B0-----:R-:W-:Y:S01]  /*10550*/  IMAD.WIDE R8, R74, 0x2, R6 ;  /* 0x000000024a087825 */ /* 0x001fe200078e0206 */
[----:B------:R0:W-:Y:S01]  /*10560*/  @P6 STG.E.U16 desc[UR22][R2.64], R0 ;  /* 0x0000000002006986 */ /* 0x0001e2000c101516 */
[----:B------:R-:W1:Y:S03]  /*10570*/  LDCU UR68, c[0x0][0x398] ;  /* 0x00007300ff4477ac */ /* 0x000e660008000800 */
[----:B------:R-:W-:Y:S01]  /*10580*/  @P2 STG.E.U16 desc[UR22][R8.64], R250 ;  /* 0x000000fa08002986 */ /* 0x000fe2000c101516 */
[----:B0-----:R-:W-:Y:S01]  /*10590*/  PRMT R0, R250, 0x7632, R0 ;  /* 0x00007632fa007816 */ /* 0x001fe20000000000 */
[----:B------:R-:W-:-:S05]  /*105a0*/  IMAD.WIDE R2, R74, 0x2, R4 ;  /* 0x000000024a027825 */ /* 0x000fca00078e0204 */
[----:B------:R0:W-:Y:S02]  /*105b0*/  @P5 STG.E.U16 desc[UR22][R2.64], R0 ;  /* 0x0000000002005986 */ /* 0x0001e4000c101516 */
[----:B0-----:R-:W-:Y:S02]  /*105c0*/  PRMT R0, R197, 0x7610, R0 ;  /* 0x00007610c5007816 */ /* 0x001fe40000000000 */
[----:B------:R-:W2:Y:S01]  /*105d0*/  LDL.LU.S16 R197, [R1+0x132] ;  /* 0x0001320001c57983 */ /* 0x000ea20000300600 */
[----:B------:R-:W-:Y:S01]  /*105e0*/  VIADD R75, R252, 0x2a ;  /* 0x0000002afc4b7836 */ /* 0x000fe20000000000 */
[----:B------:R-:W-:Y:S01]  /*105f0*/  ISETP.LT.AND P4, PT, R67, UR18, !P4 ;  /* 0x0000001243007c0c */ /* 0x000fe2000e781270 */
[----:B------:R-:W0:Y:S01]  /*10600*/  LDCU UR18, c[0x0][0x398] ;  /* 0x00007300ff1277ac */ /* 0x000e220008000800 */
[----:B------:R-:W-:Y:S01]  /*10610*/  ISETP.LT.AND P0, PT, R200, UR34, !P3 ;  /* 0x00000022c8007c0c */ /* 0x000fe2000df01270 */
[----:B------:R-:W3:Y:S01]  /*10620*/  LDL.S16 R204, [R1+0x134] ;  /* 0x0001340001cc7983 */ /* 0x000ee20000100600 */
[----:B------:R-:W-:Y:S01]  /*10630*/  ISETP.GE.AND P6, PT, R75, UR67, PT ;  /* 0x000000434b007c0c */ /* 0x000fe2000bfc6270 */
[----:B------:R-:W-:Y:S01]  /*10640*/  VIADD R75, R74, UR30 ;  /* 0x0000001e4a4b7c36 */ /* 0x000fe20008000000 */
[----:B------:R-:W-:Y:S01]  /*10650*/  ISETP.LT.AND P3, PT, R67, UR75, !P3 ;  /* 0x0000004b43007c0c */ /* 0x000fe2000df61270 */
[----:B------:R-:W-:Y:S01]  /*10660*/  VIADD R74, R252, 0x2b ;  /* 0x0000002bfc4a7836 */ /* 0x000fe20000000000 */
[----:B------:R-:W-:Y:S01]  /*10670*/  ISETP.LT.AND P2, PT, R200, UR43, !P6 ;  /* 0x0000002bc8007c0c */ /* 0x000fe2000f741270 */
[C---:B------:R-:W-:Y:S01]  /*10680*/  IMAD.WIDE R8, R75.reuse, 0x2, R6 ;  /* 0x000000024b087825 */ /* 0x040fe200078e0206 */
[----:B------:R-:W0:Y:S02]  /*10690*/  LDCU UR34, c[0x0][0x39c] ;  /* 0x00007380ff2277ac */ /* 0x000e240008000800 */
[----:B------:R-:W-:Y:S01]  /*106a0*/  ISETP.GE.AND P5, PT, R74, UR24, PT ;  /* 0x000000184a007c0c */ /* 0x000fe2000bfa6270 */
[----:B------:R-:W-:Y:S01]  /*106b0*/  IMAD.WIDE R2, R75, 0x2, R4 ;  /* 0x000000024b027825 */ /* 0x000fe200078e0204 */
[----:B------:R1:W-:Y:S01]  /*106c0*/  @P1 STG.E.U16 desc[UR22][R8.64], R131 ;  /* 0x0000008308001986 */ /* 0x0003e2000c101516 */
[----:B------:R-:W-:Y:S01]  /*106d0*/  ISETP.LT.AND P6, PT, R67, UR48, !P6 ;  /* 0x0000003043007c0c */ /* 0x000fe2000f7c1270 */
[----:B------:R-:W0:Y:S01]  /*106e0*/  LDCU UR43, c[0x0][0x39c] ;  /* 0x00007380ff2b77ac */ /* 0x000e220008000800 */
[----:B------:R-:W-:Y:S01]  /*106f0*/  VIADD R74, R75, UR30 ;  /* 0x0000001e4b4a7c36 */ /* 0x000fe20008000000 */
[----:B------:R4:W-:Y:S01]  /*10700*/  @P4 STG.E.U16 desc[UR22][R2.64], R0 ;  /* 0x0000000002004986 */ /* 0x0009e2000c101516 */
[----:B------:R-:W0:Y:S01]  /*10710*/  LDCU UR75, c[0x0][0x398] ;  /* 0x00007300ff4b77ac */ /* 0x000e220008000800 */
[----:B------:R-:W0:Y:S01]  /*10720*/  LDCU UR67, c[0x0][0x398] ;  /* 0x00007300ff4377ac */ /* 0x000e220008000800 */
[----:B-1----:R-:W-:Y:S01]  /*10730*/  PRMT R131, R203, 0x7610, R131 ;  /* 0x00007610cb837816 */ /* 0x002fe20000000083 */
[----:B------:R-:W-:Y:S01]  /*10740*/  IMAD.WIDE R8, R74, 0x2, R6 ;  /* 0x000000024a087825 */ /* 0x000fe200078e0206 */
[----:B------:R-:W-:Y:S01]  /*10750*/  ISETP.LT.AND P1, PT, R200, UR33, !P5 ;  /* 0x00000021c8007c0c */ /* 0x000fe2000ef21270 */
[----:B------:R-:W1:Y:S01]  /*10760*/  LDCU UR33, c[0x0][0x39c] ;  /* 0x00007380ff2177ac */ /* 0x000e620008000800 */
[----:B----4-:R-:W-:Y:S01]  /*10770*/  PRMT R0, R201, 0x7610, R0 ;  /* 0x00007610c9007816 */ /* 0x010fe20000000000 */
[----:B------:R-:W-:Y:S01]  /*10780*/  IMAD.WIDE R2, R74, 0x2, R4 ;  /* 0x000000024a027825 */ /* 0x000fe200078e0204 */
[----:B------:R-:W4:Y:S01]  /*10790*/  LDL.LU.S16 R201, [R1+0x136] ;  /* 0x0001360001c97983 */ /* 0x000f220000300600 */
[----:B------:R-:W0:Y:S03]  /*107a0*/  LDCU UR48, c[0x0][0x398] ;  /* 0x00007300ff3077ac */ /* 0x000e260008000800 */
[----:B------:R-:W-:Y:S01]  /*107b0*/  @P0 STG.E.U16 desc[UR22][R8.64], R131 ;  /* 0x0000008308000986 */ /* 0x000fe2000c101516 */
[----:B------:R-:W0:Y:S03]  /*107c0*/  LDCU UR24, c[0x0][0x398] ;  /* 0x00007300ff1877ac */ /* 0x000e260008000800 */
[----:B------:R2:W-:Y:S04]  /*107d0*/  @P3 STG.E.U16 desc[UR22][R2.64], R0 ;  /* 0x0000000002003986 */ /* 0x0005e8000c101516 */
[----:B------:R-:W4:Y:S01]  /*107e0*/  LDL.S16 R203, [R1+0x138] ;  /* 0x0001380001cb7983 */ /* 0x000f220000100600 */
[----:B--2---:R-:W-:-:S03]  /*107f0*/  PRMT R0, R197, 0x7610, R0 ;  /* 0x00007610c5007816 */ /* 0x004fc60000000000 */
[----:B------:R-:W2:Y:S01]  /*10800*/  LDL.LU.S16 R197, [R1+0x13a] ;  /* 0x00013a0001c57983 */ /* 0x000ea20000300600 */
[----:B------:R-:W-:-:S05]  /*10810*/  VIADD R75, R252, 0x2c ;  /* 0x0000002cfc4b7836 */ /* 0x000fca0000000000 */
[----:B------:R-:W-:Y:S01]  /*10820*/  ISETP.GE.AND P4, PT, R75, UR66, PT ;  /* 0x000000424b007c0c */ /* 0x000fe2000bf86270 */
[----:B------:R-:W-:Y:S01]  /*10830*/  VIADD R75, R74, UR30 ;  /* 0x0000001e4a4b7c36 */ /* 0x000fe20008000000 */
[----:B------:R-:W-:Y:S01]  /*10840*/  ISETP.LT.AND P5, PT, R67, UR52, !P5 ;  /* 0x0000003443007c0c */ /* 0x000fe2000efa1270 */
[----:B------:R-:W-:Y:S01]  /*10850*/  VIADD R74, R252, 0x2d ;  /* 0x0000002dfc4a7836 */ /* 0x000fe20000000000 */
[----:B------:R-:W-:Y:S01]  /*10860*/  PRMT R131, R202, 0x7610, R131 ;  /* 0x00007610ca837816 */ /* 0x000fe20000000083 */
[C---:B------:R-:W-:Y:S01]  /*10870*/  IMAD.WIDE R8, R75.reuse, 0x2, R6 ;  /* 0x000000024b087825 */ /* 0x040fe200078e0206 */
[----:B------:R-:W2:Y:S01]  /*10880*/  LDL.S16 R202, [R1+0x13c] ;  /* 0x00013c0001ca7983 */ /* 0x000ea20000100600 */
[----:B------:R-:W-:Y:S01]  /*10890*/  ISETP.LT.AND P0, PT, R200, UR77, !P4 ;  /* 0x0000004dc8007c0c */ /* 0x000fe2000e701270 */
[----:B------:R-:W0:Y:S01]  /*108a0*/  LDCU UR77, c[0x0][0x39c] ;  /* 0x00007380ff4d77ac */ /* 0x000e220008000800 */
        /* <DEDUP_REMOVED lines=9> */
[----:B---3--:R-:W-:Y:S01]  /*10940*/  PRMT R131, R204, 0x7610, R131 ;  /* 0x00007610cc837816 */ /* 0x008fe20000000083 */
[----:B------:R-:W-:Y:S01]  /*10950*/  IMAD.WIDE R8, R74, 0x2, R6 ;  /* 0x000000024a087825 */ /* 0x000fe200078e0206 */
[----:B------:R-:W-:Y:S01]  /*10960*/  ISETP.LT.AND P2, PT, R200, UR32, !P3 ;  /* 0x00000020c8007c0c */ /* 0x000fe2000df41270 */
[----:B------:R-:W3:Y:S01]  /*10970*/  LDCU UR32, c[0x0][0x39c] ;  /* 0x00007380ff2077ac */ /* 0x000ee20008000800 */
[----:B----4-:R-:W-:Y:S01]  /*10980*/  PRMT R0, R201, 0x7610, R0 ;  /* 0x00007610c9007816 */ /* 0x010fe20000000000 */
[----:B------:R-:W-:Y:S01]  /*10990*/  IMAD.WIDE R2, R74, 0x2, R4 ;  /* 0x000000024a027825 */ /* 0x000fe200078e0204 */
[----:B------:R-:W4:Y:S01]  /*109a0*/  LDL.LU.S16 R201, [R1+0x13e] ;  /* 0x00013e0001c97983 */ /* 0x000f220000300600 */
[----:B------:R-:W0:Y:S03]  /*109b0*/  LDCU UR76, c[0x0][0x398] ;  /* 0x00007300ff4c77ac */ /* 0x000e260008000800 */
[----:B------:R-:W-:Y:S04]  /*109c0*/  @P1 STG.E.U16 desc[UR22][R8.64], R131 ;  /* 0x0000008308001986 */ /* 0x000fe8000c101516 */
[----:B------:R2:W-:Y:S04]  /*109d0*/  @P5 STG.E.U16 desc[UR22][R2.64], R0 ;  /* 0x0000000002005986 */ /* 0x0005e8000c101516 */
[----:B------:R-:W3:Y:S01]  /*109e0*/  LDL.S16 R204, [R1+0x140] ;  /* 0x0001400001cc7983 */ /* 0x000ee20000100600 */
        /* <DEDUP_REMOVED lines=9> */
[----:B------:R-:W3:Y:S01]  /*10a80*/  LDL.S16 R203, [R1+0x144] ;  /* 0x0001440001cb7983 */ /* 0x000ee20000100600 */
        /* <DEDUP_REMOVED lines=19> */
[----:B------:R-:W-:Y:S04]  /*10bc0*/  @P2 STG.E.U16 desc[UR22][R8.64], R131 ;  /* 0x0000008308002986 */ /* 0x000fe8000c101516 */
        /* <DEDUP_REMOVED lines=9> */
[----:B---3--:R-:W-:Y:S01]  /*10c60*/  PRMT R131, R204, 0x7610, R131 ;  /* 0x00007610cc837816 */ /* 0x008fe20000000083 */
        /* <DEDUP_REMOVED lines=175> */
[----:B------:R-:W3:Y:S01]  /*11760*/  LDL.LU.S16 R202, [R1+0x176] ;  /* 0x0001760001ca7983 */ /* 0x000ee20000300600 */
[----:B------:R-:W-:Y:S01]  /*11770*/  ISETP.LT.AND P0, PT, R200, UR47, !P5 ;  /* 0x0000002fc8007c0c */ /* 0x000fe2000ef01270 */
[----:B------:R-:W1:Y:S01]  /*11780*/  LDCU UR69, c[0x0][0x398] ;  /* 0x00007300ff4577ac */ /* 0x000e620008000800 */
[----:B----4-:R-:W-:Y:S01]  /*11790*/  PRMT R0, R201, 0x7610, R0 ;  /* 0x00007610c9007816 */ /* 0x010fe20000000000 */
[----:B------:R-:W-:Y:S01]  /*117a0*/  IMAD.WIDE R2, R74, 0x2, R4 ;  /* 0x000000024a027825 */ /* 0x000fe200078e0204 */
[----:B------:R-:W4:Y:S04]  /*117b0*/  LDL.S16 R201, [R1+0x178] ;  /* 0x0001780001c97983 */ /* 0x000f280000100600 */
[----:B------:R-:W-:Y:S01]  /*117c0*/  @P2 STG.E.U16 desc[UR22][R8.64], R131 ;  /* 0x0000008308002986 */ /* 0x000fe2000c101516 */
[----:B------:R-:W-:Y:S01]  /*117d0*/  VIADD R75, R252, 0x3c ;  /* 0x0000003cfc4b7836 */ /* 0x000fe20000000000 */
[----:B------:R-:W0:Y:S02]  /*117e0*/  LDCU UR47, c[0x0][0x39c] ;  /* 0x00007380ff2f77ac */ /* 0x000e240008000800 */
[----:B------:R2:W-:Y:S02]  /*117f0*/  @P3 STG.E.U16 desc[UR22][R2.64], R0 ;  /* 0x0000000002003986 */ /* 0x0005e4000c101516 */
[----:B--2---:R-:W-:-:S02]  /*11800*/  PRMT R0, R197, 0x7610, R0 ;  /* 0x00007610c5007816 */ /* 0x004fc40000000000 */
[----:B------:R-:W2:Y:S01]  /*11810*/  LDL.LU.S16 R197, [R1+0x17a] ;  /* 0x00017a0001c57983 */ /* 0x000ea20000300600 */
[----:B------:R-:W-:Y:S01]  /*11820*/  ISETP.GE.AND P4, PT, R75, UR38, PT ;  /* 0x000000264b007c0c */ /* 0x000fe2000bf86270 */
[----:B------:R-:W-:Y:S01]  /*11830*/  VIADD R75, R74, UR30 ;  /* 0x0000001e4a4b7c36 */ /* 0x000fe20008000000 */
[----:B---3--:R-:W-:Y:S01]  /*11840*/  PRMT R131, R204, 0x7610, R131 ;  /* 0x00007610cc837816 */ /* 0x008fe20000000083 */
[----:B------:R-:W-:Y:S01]  /*11850*/  VIADD R74, R252, 0x3d ;  /* 0x0000003dfc4a7836 */ /* 0x000fe20000000000 */
[----:B------:R-:W3:Y:S01]  /*11860*/  LDL.S16 R205, [R1+0x17c] ;  /* 0x00017c0001cd7983 */ /* 0x000ee20000100600 */
[----:B------:R-:W-:Y:S01]  /*11870*/  IMAD.WIDE R8, R75, 0x2, R6 ;  /* 0x000000024b087825 */ /* 0x000fe200078e0206 */
[----:B------:R-:W-:Y:S01]  /*11880*/  ISETP.LT.AND P5, PT, R67, UR44, !P5 ;  /* 0x0000002c43007c0c */ /* 0x000fe2000efa1270 */
[----:B------:R-:W1:Y:S01]  /*11890*/  LDCU UR44, c[0x0][0x398] ;  /* 0x00007300ff2c77ac */ /* 0x000e620008000800 */
[----:B0-----:R-:W-:Y:S01]  /*118a0*/  ISETP.GE.AND P3, PT, R74, UR34, PT ;  /* 0x000000224a007c0c */ /* 0x001fe2000bf66270 */
[C---:B------:R-:W-:Y:S01]  /*118b0*/  VIADD R74, R75.reuse, UR30 ;  /* 0x0000001e4b4a7c36 */ /* 0x040fe20008000000 */
[----:B------:R-:W3:Y:S01]  /*118c0*/  LDL.LU.S16 R204, [R1+0x17e] ;  /* 0x00017e0001cc7983 */ /* 0x000ee20000300600 */
[----:B------:R-:W-:Y:S01]  /*118d0*/  IMAD.WIDE R2, R75, 0x2, R4 ;  /* 0x000000024b027825 */ /* 0x000fe200078e0204 */
[----:B------:R-:W-:Y:S01]  /*118e0*/  ISETP.LT.AND P2, PT, R200, UR18, !P4 ;  /* 0x00000012c8007c0c */ /* 0x000fe2000e741270 */
[----:B------:R-:W0:Y:S01]  /*118f0*/  LDCU UR38, c[0x0][0x398] ;  /* 0x00007300ff2677ac */ /* 0x000e220008000800 */
[----:B------:R1:W-:Y:S01]  /*11900*/  @P1 STG.E.U16 desc[UR22][R8.64], R131 ;  /* 0x0000008308001986 */ /* 0x0003e2000c101516 */
[----:B------:R-:W-:Y:S01]  /*11910*/  VIADD R75, R252, 0x3e ;  /* 0x0000003efc4b7836 */ /* 0x000fe20000000000 */
[----:B------:R-:W0:Y:S02]  /*11920*/  LDCU UR18, c[0x0][0x39c] ;  /* 0x00007380ff1277ac */ /* 0x000e240008000800 */
[----:B------:R4:W-:Y:S01]  /*11930*/  @P6 STG.E.U16 desc[UR22][R2.64], R0 ;  /* 0x0000000002006986 */ /* 0x0009e2000c101516 */
[----:B------:R-:W-:Y:S01]  /*11940*/  PRMT R196, R239, 0x7632, R196 ;  /* 0x00007632efc47816 */ /* 0x000fe200000000c4 */
[----:B------:R-:W0:Y:S01]  /*11950*/  LDCU UR34, c[0x0][0x398] ;  /* 0x00007300ff2277ac */ /* 0x000e220008000800 */
[----:B-1----:R-:W-:Y:S01]  /*11960*/  PRMT R131, R203, 0x7610, R131 ;  /* 0x00007610cb837816 */ /* 0x002fe20000000083 */
[----:B------:R-:W-:Y:S01]  /*11970*/  IMAD.WIDE R8, R74, 0x2, R6 ;  /* 0x000000024a087825 */ /* 0x000fe200078e0206 */
[----:B------:R-:W3:Y:S01]  /*11980*/  LDL.S16 R203, [R1+0x180] ;  /* 0x0001800001cb7983 */ /* 0x000ee20000100600 */
[----:B----4-:R-:W-:-:S02]  /*11990*/  PRMT R0, R202, 0x7610, R0 ;  /* 0x00007610ca007816 */ /* 0x010fc40000000000 */
[----:B------:R-:W-:Y:S01]  /*119a0*/  IMAD.WIDE R2, R74, 0x2, R4 ;  /* 0x000000024a027825 */ /* 0x000fe200078e0204 */
[----:B------:R1:W-:Y:S04]  /*119b0*/  @P0 STG.E.U16 desc[UR22][R8.64], R131 ;  /* 0x0000008308000986 */ /* 0x0003e8000c101516 */
[----:B------:R-:W4:Y:S01]  /*119c0*/  LDL.LU.S16 R202, [R1+0x182] ;  /* 0x0001820001ca7983 */ /* 0x000f220000300600 */
[----:B-1----:R-:W-:-:S03]  /*119d0*/  PRMT R131, R201, 0x7610, R131 ;  /* 0x00007610c9837816 */ /* 0x002fc60000000083 */
[----:B------:R-:W4:Y:S04]  /*119e0*/  LDL.S16 R201, [R1+0x184] ;  /* 0x0001840001c97983 */ /* 0x000f280000100600 */
[----:B------:R2:W-:Y:S02]  /*119f0*/  @P5 STG.E.U16 desc[UR22][R2.64], R0 ;  /* 0x0000000002005986 */ /* 0x0005e4000c101516 */
[----:B--2---:R-:W-:Y:S02]  /*11a00*/  PRMT R0, R197, 0x7610, R0 ;  /* 0x00007610c5007816 */ /* 0x004fe40000000000 */
[----:B------:R-:W2:Y:S01]  /*11a10*/  LDL.LU.S16 R197, [R1+0x186] ;  /* 0x0001860001c57983 */ /* 0x000ea20000300600 */
[----:B------:R-:W-:Y:S01]  /*11a20*/  ISETP.LT.AND P4, PT, R67, UR68, !P4 ;  /* 0x0000004443007c0c */ /* 0x000fe2000e781270 */
[----:B------:R-:W1:Y:S01]  /*11a30*/  LDCU UR68, c[0x0][0x398] ;  /* 0x00007300ff4477ac */ /* 0x000e620008000800 */
[----:B------:R-:W-:Y:S01]  /*11a40*/  ISETP.GE.AND P6, PT, R75, UR43, PT ;  /* 0x0000002b4b007c0c */ /* 0x000fe2000bfc6270 */
[----:B------:R-:W-:-:S02]  /*11a50*/  VIADD R75, R74, UR30 ;  /* 0x0000001e4a4b7c36 */ /* 0x000fc40008000000 */
[----:B------:R-:W-:Y:S01]  /*11a60*/  VIADD R74, R252, 0x3f ;  /* 0x0000003ffc4a7836 */ /* 0x000fe20000000000 */
[----:B------:R-:W-:Y:S01]  /*11a70*/  ISETP.LT.AND P1, PT, R200, UR75, !P3 ;  /* 0x0000004bc8007c0c */ /* 0x000fe2000df21270 */
[----:B------:R-:W-:Y:S01]  /*11a80*/  IMAD.WIDE R8, R75, 0x2, R6 ;  /* 0x000000024b087825 */ /* 0x000fe200078e0206 */
[----:B------:R-:W-:Y:S01]  /*11a90*/  ISETP.LT.AND P3, PT, R67, UR67, !P3 ;  /* 0x0000004343007c0c */ /* 0x000fe2000df61270 */
[----:B------:R-:W0:Y:S01]  /*11aa0*/  LDCU UR75, c[0x0][0x39c] ;  /* 0x00007380ff4b77ac */ /* 0x000e220008000800 */
[----:B------:R-:W-:Y:S01]  /*11ab0*/  ISETP.GE.AND P5, PT, R74, UR33, PT ;  /* 0x000000214a007c0c */ /* 0x000fe2000bfa6270 */
[C---:B------:R-:W-:Y:S02]  /*11ac0*/  VIADD R74, R75.reuse, UR30 ;  /* 0x0000001e4b4a7c36 */ /* 0x040fe40008000000 */
[----:B------:R-:W-:Y:S01]  /*11ad0*/  IMAD.WIDE R2, R75, 0x2, R4 ;  /* 0x000000024b027825 */ /* 0x000fe200078e0204 */
[----:B------:R-:W-:Y:S01]  /*11ae0*/  ISETP.LT.AND P0, PT, R200, UR48, !P6 ;  /* 0x00000030c8007c0c */ /* 0x000fe2000f701270 */
[----:B------:R3:W-:Y:S01]  /*11af0*/  @P2 STG.E.U16 desc[UR22][R8.64], R131 ;  /* 0x0000008308002986 */ /* 0x0007e2000c101516 */
[----:B------:R-:W0:Y:S01]  /*11b00*/  LDCU UR67, c[0x0][0x398] ;  /* 0x00007300ff4377ac */ /* 0x000e220008000800 */
[----:B------:R-:W-:-:S02]  /*11b10*/  VIADD R75, R252, 0x40 ;  /* 0x00000040fc4b7836 */ /* 0x000fc40000000000 */
[----:B------:R1:W-:Y:S01]  /*11b20*/  @P4 STG.E.U16 desc[UR22][R2.64], R0 ;  /* 0x0000000002004986 */ /* 0x0003e2000c101516 */
[----:B------:R-:W0:Y:S02]  /*11b30*/  LDCU UR43, c[0x0][0x398] ;  /* 0x00007300ff2b77ac */ /* 0x000e240008000800 */
[----:B------:R-:W-:Y:S01]  /*11b40*/  ISETP.GE.AND P4, PT, R75, UR77, PT ;  /* 0x0000004d4b007c0c */ /* 0x000fe2000bf86270 */
[C---:B------:R-:W-:Y:S01]  /*11b50*/  VIADD R75, R74.reuse, UR30 ;  /* 0x0000001e4a4b7c36 */ /* 0x040fe20008000000 */
[----:B------:R-:W-:Y:S01]  /*11b60*/  ISETP.LT.AND P6, PT, R67, UR24, !P6 ;  /* 0x0000001843007c0c */ /* 0x000fe2000f7c1270 */
[----:B------:R-:W0:Y:S01]  /*11b70*/  LDCU UR48, c[0x0][0x39c] ;  /* 0x00007380ff3077ac */ /* 0x000e220008000800 */
[----:B---3--:R-:W-:Y:S01]  /*11b80*/  PRMT R131, R205, 0x7610, R131 ;  /* 0x00007610cd837816 */ /* 0x008fe20000000083 */
[----:B------:R-:W-:Y:S01]  /*11b90*/  IMAD.WIDE R8, R74, 0x2, R6 ;  /* 0x000000024a087825 */ /* 0x000fe200078e0206 */
[----:B------:R-:W-:Y:S01]  /*11ba0*/  ISETP.LT.AND P2, PT, R200, UR52, !P5 ;  /* 0x00000034c8007c0c */ /* 0x000fe2000ef41270 */
[----:B------:R-:W3:Y:S01]  /*11bb0*/  LDCU UR24, c[0x0][0x398] ;  /* 0x00007300ff1877ac */ /* 0x000ee20008000800 */
[----:B-1----:R-:W-:Y:S01]  /*11bc0*/  PRMT R0, R204, 0x7610, R0 ;  /* 0x00007610cc007816 */ /* 0x002fe20000000000 */
[----:B------:R-:W-:Y:S01]  /*11bd0*/  IMAD.WIDE R2, R74, 0x2, R4 ;  /* 0x000000024a027825 */ /* 0x000fe200078e0204 */
[----:B------:R1:W-:Y:S01]  /*11be0*/  @P1 STG.E.U16 desc[UR22][R8.64], R131 ;  /* 0x0000008308001986 */ /* 0x0003e2000c101516 */
[----:B------:R-:W0:Y:S02]  /*11bf0*/  LDCU UR33, c[0x0][0x398] ;  /* 0x00007300ff2177ac */ /* 0x000e240008000800 */
[----:B------:R-:W-:Y:S01]  /*11c00*/  VIADD R74, R252, 0x41 ;  /* 0x00000041fc4a7836 */ /* 0x000fe20000000000 */
[----:B------:R4:W-:Y:S01]  /*11c10*/  @P3 STG.E.U16 desc[UR22][R2.64], R0 ;  /* 0x0000000002003986 */ /* 0x0009e2000c101516 */
[----:B------:R-:W-:Y:S01]  /*11c20*/  ISETP.LT.AND P5, PT, R67, UR66, !P5 ;  /* 0x0000004243007c0c */ /* 0x000fe2000efa1270 */
[----:B------:R-:W0:Y:S02]  /*11c30*/  LDCU UR52, c[0x0][0x39c] ;  /* 0x00007380ff3477ac */ /* 0x000e240008000800 */
[----:B------:R-:W-:Y:S01]  /*11c40*/  ISETP.GE.AND P3, PT, R74, UR32, PT ;  /* 0x000000204a007c0c */ /* 0x000fe2000bf66270 */
[----:B------:R-:W-:Y:S01]  /*11c50*/  VIADD R74, R75, UR30 ;  /* 0x0000001e4b4a7c36 */ /* 0x000fe20008000000 */
[----:B------:R-:W0:Y:S01]  /*11c60*/  LDCU UR77, c[0x0][0x398] ;  /* 0x00007300ff4d77ac */ /* 0x000e220008000800 */
[----:B-1----:R-:W-:Y:S01]  /*11c70*/  PRMT R131, R203, 0x7610, R131 ;  /* 0x00007610cb837816 */ /* 0x002fe20000000083 */
[C---:B------:R-:W-:Y:S01]  /*11c80*/  IMAD.WIDE R8, R75.reuse, 0x2, R6 ;  /* 0x000000024b087825 */ /* 0x040fe200078e0206 */
[----:B------:R-:W-:Y:S01]  /*11c90*/  ISETP.LT.AND P1, PT, R200, UR76, !P4 ;  /* 0x0000004cc8007c0c */ /* 0x000fe2000e721270 */
[----:B------:R-:W1:Y:S01]  /*11ca0*/  LDCU UR66, c[0x0][0x398] ;  /* 0x00007300ff4277ac */ /* 0x000e620008000800 */
[----:B----4-:R-:W-:Y:S01]  /*11cb0*/  PRMT R0, R202, 0x7610, R0 ;  /* 0x00007610ca007816 */ /* 0x010fe20000000000 */
[----:B------:R-:W-:Y:S01]  /*11cc0*/  IMAD.WIDE R2, R75, 0x2, R4 ;  /* 0x000000024b027825 */ /* 0x000fe200078e0204 */
[----:B------:R4:W-:Y:S01]  /*11cd0*/  @P0 STG.E.U16 desc[UR22][R8.64], R131 ;  /* 0x0000008308000986 */ /* 0x0009e2000c101516 */
[----:B------:R-:W0:Y:S02]  /*11ce0*/  LDCU UR76, c[0x0][0x39c] ;  /* 0x00007380ff4c77ac */ /* 0x000e240008000800 */
[----:B------:R-:W-:Y:S01]  /*11cf0*/  VIADD R75, R252, 0x42 ;  /* 0x00000042fc4b7836 */ /* 0x000fe20000000000 */
[----:B------:R0:W-:Y:S01]  /*11d00*/  @P6 STG.E.U16 desc[UR22][R2.64], R0 ;  /* 0x0000000002006986 */ /* 0x0001e2000c101516 */
[----:B------:R-:W-:Y:S01]  /*11d10*/  ISETP.LT.AND P4, PT, R67, UR53, !P4 ;  /* 0x0000003543007c0c */ /* 0x000fe2000e781270 */
[----:B------:R-:W1:Y:S01]  /*11d20*/  LDCU UR53, c[0x0][0x398] ;  /* 0x00007300ff3577ac */ /* 0x000e620008000800 */
[----:B------:R-:W1:Y:S01]  /*11d30*/  LDCU UR32, c[0x0][0x398] ;  /* 0x00007300ff2077ac */ /* 0x000e620008000800 */
[----:B----4-:R-:W-:Y:S01]  /*11d40*/  PRMT R131, R201, 0x7610, R131 ;  /* 0x00007610c9837816 */ /* 0x010fe20000000083 */
[C-C-:B------:R-:W-:Y:S01]  /*11d50*/  IMAD.WIDE R8, R74.reuse, 0x2, R6.reuse ;  /* 0x000000024a087825 */ /* 0x140fe200078e0206 */
[----:B------:R-:W-:Y:S01]  /*11d60*/  ISETP.GE.AND P6, PT, R75, UR51, PT ;  /* 0x000000334b007c0c */ /* 0x000fe2000bfc6270 */
[----:B------:R-:W4:Y:S02]  /*11d70*/  LDCU UR51, c[0x0][0x398] ;  /* 0x00007300ff3377ac */ /* 0x000f240008000800 */
[----:B------:R-:W-:Y:S01]  /*11d80*/  VIADD R75, R74, UR30 ;  /* 0x0000001e4a4b7c36 */ /* 0x000fe20008000000 */
[----:B------:R1:W-:Y:S01]  /*11d90*/  @P2 STG.E.U16 desc[UR22][R8.64], R131 ;  /* 0x0000008308002986 */ /* 0x0003e2000c101516 */
[----:B------:R-:W-:Y:S01]  /*11da0*/  ISETP.LT.AND P0, PT, R200, UR35, !P3 ;  /* 0x00000023c8007c0c */ /* 0x000fe2000df01270 */
[----:B------:R-:W2:Y:S01]  /*11db0*/  LDCU UR35, c[0x0][0x39c] ;  /* 0x00007380ff2377ac */ /* 0x000ea20008000800 */
[----:B------:R-:W-:Y:S01]  /*11dc0*/  ISETP.LT.AND P3, PT, R67, UR20, !P3 ;  /* 0x0000001443007c0c */ /* 0x000fe2000df61270 */
[----:B0-----:R-:W-:-:S04]  /*11dd0*/  IMAD.WIDE R2, R75, 0x2, R6 ;  /* 0x000000024b027825 */ /* 0x001fc800078e0206 */
[----:B-1----:R-:W-:Y:S01]  /*11de0*/  IMAD.WIDE R8, R74, 0x2, R4 ;  /* 0x000000024a087825 */ /* 0x002fe200078e0204 */
[----:B------:R-:W-:Y:S01]  /*11df0*/  ISETP.LT.AND P2, PT, R200, UR59, !P6 ;  /* 0x0000003bc8007c0c */ /* 0x000fe2000f741270 */
[----:B------:R-:W0:Y:S02]  /*11e00*/  LDCU UR20, c[0x0][0x398] ;  /* 0x00007300ff1477ac */ /* 0x000e240008000800 */
[----:B------:R-:W-:Y:S01]  /*11e10*/  VIADD R74, R252, 0x43 ;  /* 0x00000043fc4a7836 */ /* 0x000fe20000000000 */
[----:B------:R-:W-:Y:S01]  /*11e20*/  ISETP.LT.AND P6, PT, R67, UR65, !P6 ;  /* 0x0000004143007c0c */ /* 0x000fe2000f7c1270 */
[----:B------:R-:W1:Y:S01]  /*11e30*/  LDCU UR59, c[0x0][0x39c] ;  /* 0x00007380ff3b77ac */ /* 0x000e620008000800 */
[----:B------:R-:W-:Y:S01]  /*11e40*/  PRMT R131, R233, 0x7632, R131 ;  /* 0x00007632e9837816 */ /* 0x000fe20000000083 */
[----:B------:R-:W0:Y:S01]  /*11e50*/  LDCU UR65, c[0x0][0x398] ;  /* 0x00007300ff4177ac */ /* 0x000e220008000800 */
[----:B--2---:R-:W-:-:S05]  /*11e60*/  PRMT R0, R197, 0x7610, R0 ;  /* 0x00007610c5007816 */ /* 0x004fca0000000000 */
[----:B------:R2:W-:Y:S01]  /*11e70*/  @P5 STG.E.U16 desc[UR22][R8.64], R0 ;  /* 0x0000000008005986 */ /* 0x0005e2000c101516 */
[----:B------:R-:W-:Y:S01]  /*11e80*/  ISETP.GE.AND P5, PT, R74, UR12, PT ;  /* 0x0000000c4a007c0c */ /* 0x000fe2000bfa6270 */
[----:B------:R-:W-:Y:S01]  /*11e90*/  VIADD R74, R75, UR30 ;  /* 0x0000001e4b4a7c36 */ /* 0x000fe20008000000 */
[----:B------:R-:W0:Y:S01]  /*11ea0*/  LDCU UR12, c[0x0][0x398] ;  /* 0x00007300ff0c77ac */ /* 0x000e220008000800 */
[----:B------:R1:W-:Y:S01]  /*11eb0*/  @P1 STG.E.U16 desc[UR22][R2.64], R211 ;  /* 0x000000d302001986 */ /* 0x0003e2000c101516 */
[----:B--2---:R-:W-:Y:S01]  /*11ec0*/  PRMT R0, R211, 0x7632, R0 ;  /* 0x00007632d3007816 */ /* 0x004fe20000000000 */
[----:B------:R-:W-:-:S04]  /*11ed0*/  IMAD.WIDE R8, R75, 0x2, R4 ;  /* 0x000000024b087825 */ /* 0x000fc800078e0204 */
[----:B------:R-:W-:Y:S01]  /*11ee0*/  VIADD R75, R252, 0x44 ;  /* 0x00000044fc4b7836 */ /* 0x000fe20000000000 */
[----:B------:R2:W-:Y:S01]  /*11ef0*/  @P4 STG.E.U16 desc[UR22][R8.64], R0 ;  /* 0x0000000008004986 */ /* 0x0005e2000c101516 */
[----:B-1----:R-:W-:-:S03]  /*11f00*/  IMAD.WIDE R2, R74, 0x2, R6 ;  /* 0x000000024a027825 */ /* 0x002fc600078e0206 */
[----:B------:R-:W-:Y:S01]  /*11f10*/  ISETP.GE.AND P4, PT, R75, UR37, PT ;  /* 0x000000254b007c0c */ /* 0x000fe2000bf86270 */
[----:B------:R-:W-:Y:S01]  /*11f20*/  VIADD R75, R74, UR30 ;  /* 0x0000001e4a4b7c36 */ /* 0x000fe20008000000 */
[----:B------:R1:W-:Y:S01]  /*11f30*/  @P0 STG.E.U16 desc[UR22][R2.64], R217 ;  /* 0x000000d902000986 */ /* 0x0003e2000c101516 */
[----:B------:R-:W-:Y:S01]  /*11f40*/  ISETP.LT.AND P1, PT, R200, UR42, !P5 ;  /* 0x0000002ac8007c0c */ /* 0x000fe2000ef21270 */
[----:B------:R-:W0:Y:S01]  /*11f50*/  LDCU UR42, c[0x0][0x39c] ;  /* 0x00007380ff2a77ac */ /* 0x000e220008000800 */
[----:B--2---:R-:W-:Y:S01]  /*11f60*/  PRMT R0, R217, 0x7632, R0 ;  /* 0x00007632d9007816 */ /* 0x004fe20000000000 */
[----:B------:R-:W-:Y:S01]  /*11f70*/  IMAD.WIDE R8, R74, 0x2, R4 ;  /* 0x000000024a087825 */ /* 0x000fe200078e0204 */
[----:B------:R-:W2:Y:S03]  /*11f80*/  LDCU UR37, c[0x0][0x398] ;  /* 0x00007300ff2577ac */ /* 0x000ea60008000800 */
[----:B------:R-:W-:Y:S01]  /*11f90*/  VIADD R74, R252, 0x45 ;  /* 0x00000045fc4a7836 */ /* 0x000fe20000000000 */
[----:B------:R0:W-:Y:S01]  /*11fa0*/  @P3 STG.E.U16 desc[UR22][R8.64], R0 ;  /* 0x0000000008003986 */ /* 0x0001e2000c101516 */
[----:B------:R-:W-:Y:S01]  /*11fb0*/  ISETP.LT.AND P5, PT, R67, UR10, !P5 ;  /* 0x0000000a43007c0c */ /* 0x000fe2000efa1270 */
[C---:B-1----:R-:W-:Y:S01]  /*11fc0*/  IMAD.WIDE R2, R75.reuse, 0x2, R6 ;  /* 0x000000024b027825 */ /* 0x042fe200078e0206 */
[----:B------:R-:W-:Y:S01]  /*11fd0*/  ISETP.LT.AND P0, PT, R200, UR74, !P4 ;  /* 0x0000004ac8007c0c */ /* 0x000fe2000e701270 */
[----:B------:R-:W1:Y:S01]  /*11fe0*/  LDCU UR10, c[0x0][0x398] ;  /* 0x00007300ff0a77ac */ /* 0x000e620008000800 */
[----:B------:R-:W-:Y:S01]  /*11ff0*/  ISETP.GE.AND P3, PT, R74, UR31, PT ;  /* 0x0000001f4a007c0c */ /* 0x000fe2000bf66270 */
[----:B------:R-:W-:Y:S01]  /*12000*/  VIADD R74, R75, UR30 ;  /* 0x0000001e4b4a7c36 */ /* 0x000fe20008000000 */
[----:B------:R2:W-:Y:S01]  /*12010*/  @P2 STG.E.U16 desc[UR22][R2.64], R219 ;  /* 0x000000db02002986 */ /* 0x0005e2000c101516 */
[----:B0-----:R-:W-:Y:S01]  /*12020*/  PRMT R0, R219, 0x7632, R0 ;  /* 0x00007632db007816 */ /* 0x001fe20000000000 */
[----:B------:R-:W-:Y:S01]  /*12030*/  IMAD.WIDE R8, R75, 0x2, R4 ;  /* 0x000000024b087825 */ /* 0x000fe200078e0204 */
[----:B------:R-:W-:Y:S01]  /*12040*/  ISETP.LT.AND P4, PT, R67, UR57, !P4 ;  /* 0x0000003943007c0c */ /* 0x000fe2000e781270 */
[----:B------:R-:W0:Y:S02]  /*12050*/  LDCU UR74, c[0x0][0x39c] ;  /* 0x00007380ff4a77ac */ /* 0x000e240008000800 */
[----:B------:R-:W-:Y:S01]  /*12060*/  VIADD R75, R252, 0x46 ;  /* 0x00000046fc4b7836 */ /* 0x000fe20000000000 */
[----:B------:R1:W-:Y:S01]  /*12070*/  @P6 STG.E.U16 desc[UR22][R8.64], R0 ;  /* 0x0000000008006986 */ /* 0x0003e2000c101516 */
[----:B--2---:R-:W-:Y:S01]  /*12080*/  IMAD.WIDE R2, R74, 0x2, R6 ;  /* 0x000000024a027825 */ /* 0x004fe200078e0206 */
[----:B------:R-:W-:Y:S01]  /*12090*/  ISETP.LT.AND P2, PT, R200, UR9, !P3 ;  /* 0x00000009c8007c0c */ /* 0x000fe2000df41270 */
[----:B------:R-:W2:Y:S01]  /*120a0*/  LDCU UR57, c[0x0][0x398] ;  /* 0x00007300ff3977ac */ /* 0x000ea20008000800 */
[----:B------:R-:W-:Y:S01]  /*120b0*/  ISETP.GE.AND P6, PT, R75, UR58, PT ;  /* 0x0000003a4b007c0c */ /* 0x000fe2000bfc6270 */
[C---:B------:R-:W-:Y:S01]  /*120c0*/  VIADD R75, R74.reuse, UR30 ;  /* 0x0000001e4a4b7c36 */ /* 0x040fe20008000000 */
[----:B------:R0:W-:Y:S01]  /*120d0*/  @P1 STG.E.U16 desc[UR22][R2.64], R221 ;  /* 0x000000dd02001986 */ /* 0x0001e2000c101516 */
[----:B------:R-:W2:Y:S01]  /*120e0*/  LDCU UR31, c[0x0][0x398] ;  /* 0x00007300ff1f77ac */ /* 0x000ea20008000800 */
        /* <DEDUP_REMOVED lines=10> */
[----:B------:R-:W-:Y:S01]  /*12190*/  VIADD R74, R75, UR30 ;  /* 0x0000001e4b4a7c36 */ /* 0x000fe20008000000 */
[----:B------:R1:W-:Y:S01]  /*121a0*/  @P0 STG.E.U16 desc[UR22][R2.64], R223 ;  /* 0x000000df02000986 */ /* 0x0003e2000c101516 */
[----:B------:R-:W0:Y:S01]  /*121b0*/  LDCU UR58, c[0x0][0x398] ;  /* 0x00007300ff3a77ac */ /* 0x000e220008000800 */
[----:B--2---:R-:W-:Y:S01]  /*121c0*/  PRMT R0, R223, 0x7632, R0 ;  /* 0x00007632df007816 */ /* 0x004fe20000000000 */
[----:B------:R-:W-:Y:S01]  /*121d0*/  IMAD.WIDE R8, R75, 0x2, R4 ;  /* 0x000000024b087825 */ /* 0x000fe200078e0204 */
[----:B------:R-:W-:Y:S01]  /*121e0*/  ISETP.LT.AND P6, PT, R67, UR40, !P6 ;  /* 0x0000002843007c0c */ /* 0x000fe2000f7c1270 */
[----:B------:R-:W2:Y:S02]  /*121f0*/  LDCU UR73, c[0x0][0x39c] ;  /* 0x00007380ff4977ac */ /* 0x000ea40008000800 */
[----:B------:R-:W-:Y:S01]  /*12200*/  VIADD R75, R252, 0x48 ;  /* 0x00000048fc4b7836 */ /* 0x000fe20000000000 */
[----:B------:R0:W-:Y:S01]  /*12210*/  @P4 STG.E.U16 desc[UR22][R8.64], R0 ;  /* 0x0000000008004986 */ /* 0x0001e2000c101516 */
[----:B-1----:R-:W-:Y:S01]  /*12220*/  IMAD.WIDE R2, R74, 0x2, R6 ;  /* 0x000000024a027825 */ /* 0x002fe200078e0206 */
[----:B------:R-:W-:Y:S01]  /*12230*/  ISETP.LT.AND P0, PT, R200, UR46, !P5 ;  /* 0x0000002ec8007c0c */ /* 0x000fe2000ef01270 */
[----:B------:R-:W1:Y:S01]  /*12240*/  LDCU UR40, c[0x0][0x398] ;  /* 0x00007300ff2877ac */ /* 0x000e620008000800 */
[----:B------:R-:W-:Y:S01]  /*12250*/  ISETP.GE.AND P4, PT, R75, UR49, PT ;  /* 0x000000314b007c0c */ /* 0x000fe2000bf86270 */
[C---:B------:R-:W-:Y:S01]  /*12260*/  VIADD R75, R74.reuse, UR30 ;  /* 0x0000001e4a4b7c36 */ /* 0x040fe20008000000 */
[----:B------:R2:W-:Y:S01]  /*12270*/  @P2 STG.E.U16 desc[UR22][R2.64], R225 ;  /* 0x000000e102002986 */ /* 0x0005e2000c101516 */
[----:B------:R-:W1:Y:S01]  /*12280*/  LDCU UR63, c[0x0][0x398] ;  /* 0x00007300ff3f77ac */ /* 0x000e620008000800 */
[----:B0-----:R-:W-:Y:S01]  /*12290*/  PRMT R0, R225, 0x7632, R0 ;  /* 0x00007632e1007816 */ /* 0x001fe20000000000 */
[----:B------:R-:W-:Y:S01]  /*122a0*/  IMAD.WIDE R8, R74, 0x2, R4 ;  /* 0x000000024a087825 */ /* 0x000fe200078e0204 */
[----:B------:R-:W-:Y:S01]  /*122b0*/  ISETP.LT.AND P5, PT, R67, UR26, !P5 ;  /* 0x0000001a43007c0c */ /* 0x000fe2000efa1270 */
[----:B------:R-:W0:Y:S02]  /*122c0*/  LDCU UR46, c[0x0][0x39c] ;  /* 0x00007380ff2e77ac */ /* 0x000e240008000800 */
[----:B------:R-:W-:Y:S01]  /*122d0*/  VIADD R74, R252, 0x49 ;  /* 0x00000049fc4a7836 */ /* 0x000fe20000000000 */
[----:B------:R1:W-:Y:S01]  /*122e0*/  @P3 STG.E.U16 desc[UR22][R8.64], R0 ;  /* 0x0000000008003986 */ /* 0x0003e2000c101516 */
[C---:B--2---:R-:W-:Y:S01]  /*122f0*/  IMAD.WIDE R2, R75.reuse, 0x2, R6 ;  /* 0x000000024b027825 */ /* 0x044fe200078e0206 */
[----:B------:R-:W-:Y:S01]  /*12300*/  ISETP.LT.AND P2, PT, R200, UR72, !P4 ;  /* 0x00000048c8007c0c */ /* 0x000fe2000e741270 */
[----:B------:R-:W2:Y:S01]  /*12310*/  LDCU UR26, c[0x0][0x398] ;  /* 0x00007300ff1a77ac */ /* 0x000ea20008000800 */
[----:B------:R-:W-:Y:S01]  /*12320*/  ISETP.GE.AND P3, PT, R74, UR39, PT ;  /* 0x000000274a007c0c */ /* 0x000fe2000bf66270 */
[----:B------:R-:W-:Y:S01]  /*12330*/  VIADD R74, R75, UR30 ;  /* 0x0000001e4b4a7c36 */ /* 0x000fe20008000000 */
[----:B------:R0:W-:Y:S01]  /*12340*/  @P1 STG.E.U16 desc[UR22][R2.64], R227 ;  /* 0x000000e302001986 */ /* 0x0001e2000c101516 */
[----:B------:R-:W-:Y:S01]  /*12350*/  ISETP.LT.AND P4, PT, R67, UR45, !P4 ;  /* 0x0000002d43007c0c */ /* 0x000fe2000e781270 */
        /* <DEDUP_REMOVED lines=8> */
[----:B------:R-:W0:Y:S02]  /*123e0*/  LDCU UR45, c[0x0][0x398] ;  /* 0x00007300ff2d77ac */ /* 0x000e240008000800 */
[----:B------:R-:W-:Y:S01]  /*123f0*/  ISETP.GE.AND P6, PT, R75, UR4, PT ;  /* 0x000000044b007c0c */ /* 0x000fe2000bfc6270 */
[C---:B------:R-:W-:Y:S01]  /*12400*/  VIADD R75, R74.reuse, UR30 ;  /* 0x0000001e4a4b7c36 */ /* 0x040fe20008000000 */
[----:B------:R-:W-:Y:S01]  /*12410*/  ISETP.LT.AND P3, PT, R67, UR16, !P3 ;  /* 0x0000001043007c0c */ /* 0x000fe2000df61270 */
[----:B------:R1:W-:Y:S01]  /*12420*/  @P0 STG.E.U16 desc[UR22][R2.64], R229 ;  /* 0x000000e502000986 */ /* 0x0003e2000c101516 */
[----:B------:R-:W0:Y:S01]  /*12430*/  LDCU UR39, c[0x0][0x398] ;  /* 0x00007300ff2777ac */ /* 0x000e220008000800 */
[----:B--2---:R-:W-:Y:S01]  /*12440*/  PRMT R0, R229, 0x7632, R0 ;  /* 0x00007632e5007816 */ /* 0x004fe20000000000 */
[----:B------:R-:W-:Y:S01]  /*12450*/  IMAD.WIDE R8, R74, 0x2, R4 ;  /* 0x000000024a087825 */ /* 0x000fe200078e0204 */
[----:B------:R-:W2:Y:S03]  /*12460*/  LDCU UR41, c[0x0][0x39c] ;  /* 0x00007380ff2977ac */ /* 0x000ea60008000800 */
[----:B------:R-:W-:Y:S01]  /*12470*/  VIADD R74, R252, 0x4b ;  /* 0x0000004bfc4a7836 */ /* 0x000fe20000000000 */
[----:B------:R0:W-:Y:S01]  /*12480*/  @P5 STG.E.U16 desc[UR22][R8.64], R0 ;  /* 0x0000000008005986 */ /* 0x0001e2000c101516 */
[C---:B-1----:R-:W-:Y:S01]  /*12490*/  IMAD.WIDE R2, R75.reuse, 0x2, R6 ;  /* 0x000000024b027825 */ /* 0x042fe200078e0206 */
[----:B------:R-:W1:Y:S02]  /*124a0*/  LDCU UR16, c[0x0][0x398] ;  /* 0x00007300ff1077ac */ /* 0x000e640008000800 */
[----:B------:R-:W-:Y:S01]  /*124b0*/  ISETP.GE.AND P5, PT, R74, UR55, PT ;  /* 0x000000374a007c0c */ /* 0x000fe2000bfa6270 */
[----:B------:R-:W-:Y:S01]  /*124c0*/  VIADD R74, R75, UR30 ;  /* 0x0000001e4b4a7c36 */ /* 0x000fe20008000000 */
[----:B------:R-:W-:Y:S01]  /*124d0*/  ISETP.LT.AND P0, PT, R200, UR71, !P6 ;  /* 0x00000047c8007c0c */ /* 0x000fe2000f701270 */
        /* <DEDUP_REMOVED lines=15> */
[----:B-1----:R-:W-:-:S04]  /*125d0*/  IMAD.WIDE R8, R74, 0x2, R4 ;  /* 0x000000024a087825 */ /* 0x002fc800078e0204 */
[----:B------:R-:W-:Y:S01]  /*125e0*/  VIADD R0, R252, 0x4d ;  /* 0x0000004dfc007836 */ /* 0x000fe20000000000 */
[----:B------:R1:W-:Y:S01]  /*125f0*/  @P3 STG.E.U16 desc[UR22][R8.64], R131 ;  /* 0x0000008308003986 */ /* 0x0003e2000c101516 */
[----:B------:R-:W-:Y:S01]  /*12600*/  ISETP.LT.AND P5, PT, R67, UR50, !P5 ;  /* 0x0000003243007c0c */ /* 0x000fe2000efa1270 */
[----:B0-----:R-:W-:Y:S01]  /*12610*/  IMAD.WIDE R2, R75, 0x2, R6 ;  /* 0x000000024b027825 */ /* 0x001fe200078e0206 */
[----:B------:R-:W-:Y:S01]  /*12620*/  ISETP.LT.AND P1, PT, R200, UR70, !P4 ;  /* 0x00000046c8007c0c */ /* 0x000fe2000e721270 */
[----:B------:R-:W0:Y:S01]  /*12630*/  LDCU UR56, c[0x0][0x39c] ;  /* 0x00007380ff3877ac */ /* 0x000e220008000800 */
[----:B------:R-:W-:Y:S01]  /*12640*/  ISETP.GE.AND P3, PT, R0, UR6, PT ;  /* 0x0000000600007c0c */ /* 0x000fe2000bf66270 */
[----:B------:R-:W-:Y:S01]  /*12650*/  VIADD R74, R252, 0x4e ;  /* 0x0000004efc4a7836 */ /* 0x000fe20000000000 */
[----:B------:R-:W-:Y:S01]  /*12660*/  PRMT R0, R235, 0x7632, R0 ;  /* 0x00007632eb007816 */ /* 0x000fe20000000000 */
[C---:B------:R-:W-:Y:S01]  /*12670*/  VIADD R197, R75.reuse, UR30 ;  /* 0x0000001e4bc57c36 */ /* 0x040fe20008000000 */
[----:B------:R-:W0:Y:S01]  /*12680*/  LDCU UR61, c[0x0][0x398] ;  /* 0x00007300ff3d77ac */ /* 0x000e220008000800 */
[----:B-1----:R-:W-:Y:S01]  /*12690*/  IMAD.WIDE R8, R75, 0x2, R4 ;  /* 0x000000024b087825 */ /* 0x002fe200078e0204 */
[----:B------:R1:W-:Y:S01]  /*126a0*/  @P0 STG.E.U16 desc[UR22][R2.64], R235 ;  /* 0x000000eb02000986 */ /* 0x0003e2000c101516 */
[----:B------:R-:W-:Y:S01]  /*126b0*/  ISETP.LT.AND P4, PT, R67, UR14, !P4 ;  /* 0x0000000e43007c0c */ /* 0x000fe2000e781270 */
[----:B------:R-:W0:Y:S02]  /*126c0*/  LDCU UR50, c[0x0][0x398] ;  /* 0x00007300ff3277ac */ /* 0x000e240008000800 */
[----:B------:R2:W-:Y:S01]  /*126d0*/  @P6 STG.E.U16 desc[UR22][R8.64], R0 ;  /* 0x0000000008006986 */ /* 0x0005e2000c101516 */
[----:B------:R-:W-:Y:S01]  /*126e0*/  ISETP.GE.AND P6, PT, R74, UR28, PT ;  /* 0x0000001c4a007c0c */ /* 0x000fe2000bfc6270 */
[----:B------:R-:W-:Y:S01]  /*126f0*/  VIADD R75, R197, UR30 ;  /* 0x0000001ec54b7c36 */ /* 0x000fe20008000000 */
[----:B------:R-:W-:Y:S01]  /*12700*/  PRMT R74, R237, 0x7632, R74 ;  /* 0x00007632ed4a7816 */ /* 0x000fe2000000004a */
[----:B------:R-:W0:Y:S01]  /*12710*/  LDCU UR70, c[0x0][0x39c] ;  /* 0x00007380ff4677ac */ /* 0x000e220008000800 */
[C---:B-1----:R-:W-:Y:S01]  /*12720*/  IMAD.WIDE R2, R197.reuse, 0x2, R6 ;  /* 0x00000002c5027825 */ /* 0x042fe200078e0206 */
[----:B------:R-:W-:Y:S01]  /*12730*/  ISETP.LT.AND P0, PT, R200, UR62, !P3 ;  /* 0x0000003ec8007c0c */ /* 0x000fe2000df01270 */
[----:B------:R-:W1:Y:S02]  /*12740*/  LDCU UR14, c[0x0][0x398] ;  /* 0x00007300ff0e77ac */ /* 0x000e640008000800 */
[----:B--2---:R-:W-:Y:S01]  /*12750*/  IMAD.WIDE R8, R197, 0x2, R4 ;  /* 0x00000002c5087825 */ /* 0x004fe200078e0204 */
[----:B------:R-:W-:Y:S01]  /*12760*/  ISETP.LT.AND P3, PT, R67, UR54, !P3 ;  /* 0x0000003643007c0c */ /* 0x000fe2000df61270 */
[----:B------:R2:W-:Y:S01]  /*12770*/  @P2 STG.E.U16 desc[UR22][R2.64], R237 ;  /* 0x000000ed02002986 */ /* 0x0005e2000c101516 */
[----:B------:R-:W0:Y:S01]  /*12780*/  LDCU UR6, c[0x0][0x398] ;  /* 0x00007300ff0677ac */ /* 0x000e220008000800 */
[----:B------:R-:W-:-:S02]  /*12790*/  VIADD R0, R252, 0x4f ;  /* 0x0000004ffc007836 */ /* 0x000fc40000000000 */
[----:B------:R1:W-:Y:S01]  /*127a0*/  @P5 STG.E.U16 desc[UR22][R8.64], R74 ;  /* 0x0000004a08005986 */ /* 0x0003e2000c101516 */
[C---:B------:R-:W-:Y:S01]  /*127b0*/  VIADD R131, R75.reuse, UR30 ;  /* 0x0000001e4b837c36 */ /* 0x040fe20008000000 */
[----:B------:R-:W-:Y:S01]  /*127c0*/  ISETP.LT.AND P2, PT, R200, UR69, !P6 ;  /* 0x00000045c8007c0c */ /* 0x000fe2000f741270 */
[----:B------:R-:W0:Y:S01]  /*127d0*/  LDCU UR62, c[0x0][0x39c] ;  /* 0x00007380ff3e77ac */ /* 0x000e220008000800 */
[----:B------:R-:W-:Y:S01]  /*127e0*/  PRMT R197, R98, 0x7610, R197 ;  /* 0x0000761062c57816 */ /* 0x000fe200000000c5 */
[----:B------:R-:W0:Y:S01]  /*127f0*/  LDCU UR54, c[0x0][0x398] ;  /* 0x00007300ff3677ac */ /* 0x000e220008000800 */
[C---:B--2---:R-:W-:Y:S01]  /*12800*/  IMAD.WIDE R2, R75.reuse, 0x2, R6 ;  /* 0x000000024b027825 */ /* 0x044fe200078e0206 */
[----:B------:R-:W2:Y:S03]  /*12810*/  LDCU UR28, c[0x0][0x398] ;  /* 0x00007300ff1c77ac */ /* 0x000ea60008000800 */
[----:B-1----:R-:W-:Y:S01]  /*12820*/  IMAD.WIDE R8, R75, 0x2, R4 ;  /* 0x000000024b087825 */ /* 0x002fe200078e0204 */
[----:B------:R-:W-:Y:S01]  /*12830*/  ISETP.LT.AND P6, PT, R67, UR60, !P6 ;  /* 0x0000003c43007c0c */ /* 0x000fe2000f7c1270 */
[----:B------:R1:W-:Y:S01]  /*12840*/  @P1 STG.E.U16 desc[UR22][R2.64], R239 ;  /* 0x000000ef02001986 */ /* 0x0003e2000c101516 */
[----:B------:R-:W-:Y:S01]  /*12850*/  ISETP.GE.AND P5, PT, R0, UR47, PT ;  /* 0x0000002f00007c0c */ /* 0x000fe2000bfa6270 */
[----:B------:R-:W-:Y:S01]  /*12860*/  VIADD R0, R252, 0x50 ;  /* 0x00000050fc007836 */ /* 0x000fe20000000000 */
[----:B------:R-:W-:Y:S01]  /*12870*/  PRMT R74, R241, 0x7632, R74 ;  /* 0x00007632f14a7816 */ /* 0x000fe2000000004a */
[----:B------:R0:W-:Y:S01]  /*12880*/  @P4 STG.E.U16 desc[UR22][R8.64], R196 ;  /* 0x000000c408004986 */ /* 0x0001e2000c101516 */
[C---:B------:R-:W-:Y:S01]  /*12890*/  VIADD R75, R131.reuse, UR30 ;  /* 0x0000001e834b7c36 */ /* 0x040fe20008000000 */
[----:B------:R-:W-:Y:S01]  /*128a0*/  ISETP.LT.AND P1, PT, R200, UR44, !P5 ;  /* 0x0000002cc8007c0c */ /* 0x000fe2000ef21270 */
[----:B------:R-:W2:Y:S01]  /*128b0*/  LDCU UR69, c[0x0][0x39c] ;  /* 0x00007380ff4577ac */ /* 0x000ea20008000800 */
[----:B------:R-:W2:Y:S01]  /*128c0*/  LDCU UR60, c[0x0][0x398] ;  /* 0x00007300ff3c77ac */ /* 0x000ea20008000800 */
[----:B-1----:R-:W-:Y:S01]  /*128d0*/  IMAD.WIDE R2, R131, 0x2, R6 ;  /* 0x0000000283027825 */ /* 0x002fe200078e0206 */
[----:B------:R-:W-:-:S02]  /*128e0*/  PRMT R198, R124, 0x7610, R198 ;  /* 0x000076107cc67816 */ /* 0x000fc400000000c6 */
[----:B------:R-:W-:Y:S01]  /*128f0*/  PRMT R199, R123, 0x7610, R199 ;  /* 0x000076107bc77816 */ /* 0x000fe200000000c7 */
[----:B0-----:R-:W-:Y:S01]  /*12900*/  IMAD.WIDE R8, R131, 0x2, R4 ;  /* 0x0000000283087825 */ /* 0x001fe200078e0204 */
        /* <DEDUP_REMOVED lines=10> */
[C---:B0-----:R-:W-:Y:S01]  /*129b0*/  IMAD.WIDE R2, R75.reuse, 0x2, R6 ;  /* 0x000000024b027825 */ /* 0x041fe200078e0206 */
[----:B------:R-:W0:Y:S03]  /*129c0*/  LDCU UR38, c[0x0][0x398] ;  /* 0x00007300ff2677ac */ /* 0x000e260008000800 */
[----:B-1----:R-:W-:Y:S01]  /*129d0*/  IMAD.WIDE R8, R75, 0x2, R4 ;  /* 0x000000024b087825 */ /* 0x002fe200078e0204 */
[----:B------:R-:W-:Y:S01]  /*129e0*/  ISETP.LT.AND P4, PT, R67, UR34, !P4 ;  /* 0x0000002243007c0c */ /* 0x000fe2000e781270 */
[----:B------:R1:W-:Y:S01]  /*129f0*/  @P2 STG.E.U16 desc[UR22][R2.64], R243 ;  /* 0x000000f302002986 */ /* 0x0003e2000c101516 */
[----:B------:R-:W-:Y:S01]  /*12a00*/  ISETP.GE.AND P3, PT, R0, UR75, PT ;  /* 0x0000004b00007c0c */ /* 0x000fe2000bf66270 */
[----:B------:R-:W-:Y:S01]  /*12a10*/  VIADD R75, R131, UR30 ;  /* 0x0000001e834b7c36 */ /* 0x000fe20008000000 */
[----:B------:R-:W-:Y:S01]  /*12a20*/  PRMT R74, R245, 0x7632, R74 ;  /* 0x00007632f54a7816 */ /* 0x000fe2000000004a */
[----:B------:R0:W-:Y:S01]  /*12a30*/  @P6 STG.E.U16 desc[UR22][R8.64], R196 ;  /* 0x000000c408006986 */ /* 0x0001e2000c101516 */
[----:B------:R-:W-:Y:S01]  /*12a40*/  ISETP.LT.AND P2, PT, R200, UR67, !P3 ;  /* 0x00000043c8007c0c */ /* 0x000fe2000df41270 */
[----:B------:R-:W2:Y:S01]  /*12a50*/  LDCU UR18, c[0x0][0x398] ;  /* 0x00007300ff1277ac */ /* 0x000ea20008000800 */
[----:B------:R-:W-:Y:S01]  /*12a60*/  ISETP.LT.AND P3, PT, R67, UR43, !P3 ;  /* 0x0000002b43007c0c */ /* 0x000fe2000df61270 */
[----:B------:R-:W2:Y:S01]  /*12a70*/  LDCU UR68, c[0x0][0x39c] ;  /* 0x00007380ff4477ac */ /* 0x000ea20008000800 */
[C---:B-1----:R-:W-:Y:S01]  /*12a80*/  IMAD.WIDE R2, R131.reuse, 0x2, R6 ;  /* 0x0000000283027825 */ /* 0x042fe200078e0206 */
[----:B------:R-:W1:Y:S03]  /*12a90*/  LDCU UR67, c[0x0][0x39c] ;  /* 0x00007380ff4377ac */ /* 0x000e660008000800 */
[----:B0-----:R-:W-:Y:S01]  /*12aa0*/  IMAD.WIDE R8, R131, 0x2, R4 ;  /* 0x0000000283087825 */ /* 0x001fe200078e0204 */
[----:B------:R0:W-:Y:S01]  /*12ab0*/  @P1 STG.E.U16 desc[UR22][R2.64], R245 ;  /* 0x000000f502001986 */ /* 0x0001e2000c101516 */
[----:B------:R-:W-:Y:S01]  /*12ac0*/  PRMT R196, R247, 0x7632, R196 ;  /* 0x00007632f7c47816 */ /* 0x000fe200000000c4 */
[----:B------:R-:W1:Y:S02]  /*12ad0*/  LDCU UR34, c[0x0][0x398] ;  /* 0x00007300ff2277ac */ /* 0x000e640008000800 */
[----:B------:R2:W-:Y:S01]  /*12ae0*/  @P5 STG.E.U16 desc[UR22][R8.64], R74 ;  /* 0x0000004a08005986 */ /* 0x0005e2000c101516 */
[C---:B------:R-:W-:Y:S01]  /*12af0*/  VIADD R131, R75.reuse, UR30 ;  /* 0x0000001e4b837c36 */ /* 0x040fe20008000000 */
[----:B------:R-:W1:Y:S01]  /*12b00*/  LDCU UR75, c[0x0][0x398] ;  /* 0x00007300ff4b77ac */ /* 0x000e620008000800 */
[----:B------:R-:W-:Y:S01]  /*12b10*/  VIADD R0, R252, 0x52 ;  /* 0x00000052fc007836 */ /* 0x000fe20000000000 */
[----:B------:R-:W1:Y:S01]  /*12b20*/  LDCU UR43, c[0x0][0x398] ;  /* 0x00007300ff2b77ac */ /* 0x000e620008000800 */
[----:B0-----:R-:W-:-:S04]  /*12b30*/  IMAD.WIDE R2, R75, 0x2, R6 ;  /* 0x000000024b027825 */ /* 0x001fc800078e0206 */
[----:B--2---:R-:W-:Y:S01]  /*12b40*/  IMAD.WIDE R8, R75, 0x2, R4 ;  /* 0x000000024b087825 */ /* 0x004fe200078e0204 */
[----:B------:R0:W-:Y:S01]  /*12b50*/  @P0 STG.E.U16 desc[UR22][R2.64], R247 ;  /* 0x000000f702000986 */ /* 0x0001e2000c101516 */
[----:B------:R-:W-:-:S03]  /*12b60*/  PRMT R74, R249, 0x7632, R74 ;  /* 0x00007632f94a7816 */ /* 0x000fc6000000004a */
[----:B------:R2:W-:Y:S01]  /*12b70*/  @P4 STG.E.U16 desc[UR22][R8.64], R196 ;  /* 0x000000c408004986 */ /* 0x0005e2000c101516 */
[----:B------:R-:W-:Y:S01]  /*12b80*/  ISETP.GE.AND P6, PT, R0, UR48, PT ;  /* 0x0000003000007c0c */ /* 0x000fe2000bfc6270 */
[----:B------:R-:W-:Y:S01]  /*12b90*/  VIADD R0, R252, 0x53 ;  /* 0x00000053fc007836 */ /* 0x000fe20000000000 */
[----:B------:R-:W1:Y:S01]  /*12ba0*/  LDCU UR48, c[0x0][0x398] ;  /* 0x00007300ff3077ac */ /* 0x000e620008000800 */
[----:B0-----:R-:W-:-:S04]  /*12bb0*/  IMAD.WIDE R2, R131, 0x2, R6 ;  /* 0x0000000283027825 */ /* 0x001fc800078e0206 */
[----:B--2---:R-:W-:Y:S01]  /*12bc0*/  IMAD.WIDE R8, R131, 0x2, R4 ;  /* 0x0000000283087825 */ /* 0x004fe200078e0204 */
[----:B------:R-:W-:Y:S01]  /*12bd0*/  @P2 STG.E.U16 desc[UR22][R2.64], R249 ;  /* 0x000000f902002986 */ /* 0x000fe2000c101516 */
[----:B---3--:R-:W-:Y:S01]  /*12be0*/  ISETP.LT.AND P1, PT, R200, UR24, !P6 ;  /* 0x00000018c8007c0c */ /* 0x008fe2000f721270 */
[----:B------:R-:W0:Y:S01]  /*12bf0*/  LDCU UR24, c[0x0][0x39c] ;  /* 0x00007380ff1877ac */ /* 0x000e220008000800 */
[----:B------:R-:W-:Y:S01]  /*12c00*/  ISETP.LT.AND P6, PT, R67, UR33, !P6 ;  /* 0x0000002143007c0c */ /* 0x000fe2000f7c1270 */
[----:B------:R2:W-:Y:S01]  /*12c10*/  @P3 STG.E.U16 desc[UR22][R8.64], R74 ;  /* 0x0000004a08003986 */ /* 0x0005e2000c101516 */
[----:B------:R-:W-:Y:S01]  /*12c20*/  ISETP.GE.AND P5, PT, R0, UR52, PT ;  /* 0x0000003400007c0c */ /* 0x000fe2000bfa6270 */
[----:B------:R-:W-:Y:S01]  /*12c30*/  VIADD R75, R131, UR30 ;  /* 0x0000001e834b7c36 */ /* 0x000fe20008000000 */
[----:B------:R-:W-:Y:S01]  /*12c40*/  PRMT R196, R251, 0x7632, R196 ;  /* 0x00007632fbc47816 */ /* 0x000fe200000000c4 */
[----:B------:R-:W3:Y:S01]  /*12c50*/  LDCU UR33, c[0x0][0x398] ;  /* 0x00007300ff2177ac */ /* 0x000ee20008000800 */
[----:B------:R-:W-:-:S02]  /*12c60*/  ISETP.LT.AND P0, PT, R200, UR66, !P5 ;  /* 0x00000042c8007c0c */ /* 0x000fc4000ef01270 */
[----:B--2---:R-:W-:Y:S01]  /*12c70*/  PRMT R74, R95, 0x7610, R74 ;  /* 0x000076105f4a7816 */ /* 0x004fe2000000004a */
[----:B------:R-:W-:Y:S01]  /*12c80*/  IMAD.WIDE R2, R75, 0x2, R6 ;  /* 0x000000024b027825 */ /* 0x000fe200078e0206 */
[----:B------:R-:W2:Y:S01]  /*12c90*/  LDL.LU R95, [R1+0x2f8] ;  /* 0x0002f800015f7983 */ /* 0x000ea20000300800 */
[----:B------:R-:W-:Y:S01]  /*12ca0*/  ISETP.LT.AND P5, PT, R67, UR77, !P5 ;  /* 0x0000004d43007c0c */ /* 0x000fe2000efa1270 */
[----:B------:R-:W0:Y:S01]  /*12cb0*/  LDCU UR66, c[0x0][0x39c] ;  /* 0x00007380ff4277ac */ /* 0x000e220008000800 */
[C---:B------:R-:W-:Y:S01]  /*12cc0*/  IMAD.WIDE R8, R75.reuse, 0x2, R4 ;  /* 0x000000024b087825 */ /* 0x040fe200078e0204 */
[----:B------:R1:W-:Y:S01]  /*12cd0*/  @P1 STG.E.U16 desc[UR22][R2.64], R251 ;  /* 0x000000fb02001986 */ /* 0x0003e2000c101516 */
[----:B------:R-:W0:Y:S02]  /*12ce0*/  LDCU UR52, c[0x0][0x398] ;  /* 0x00007300ff3477ac */ /* 0x000e240008000800 */
[----:B------:R-:W-:Y:S02]  /*12cf0*/  VIADD R131, R75, UR30 ;  /* 0x0000001e4b837c36 */ /* 0x000fe40008000000 */
[----:B------:R-:W-:Y:S01]  /*12d00*/  VIADD R0, R252, 0x54 ;  /* 0x00000054fc007836 */ /* 0x000fe20000000000 */
[----:B------:R3:W-:Y:S01]  /*12d10*/  @P6 STG.E.U16 desc[UR22][R8.64], R196 ;  /* 0x000000c408006986 */ /* 0x0007e2000c101516 */
[----:B------:R-:W0:Y:S03]  /*12d20*/  LDCU UR77, c[0x0][0x398] ;  /* 0x00007300ff4d77ac */ /* 0x000e260008000800 */
[----:B------:R-:W2:Y:S01]  /*12d30*/  LDL.LU R98, [R1+0x2f4] ;  /* 0x0002f40001627983 */ /* 0x000ea20000300800 */
[----:B-1----:R-:W-:Y:S01]  /*12d40*/  IMAD.WIDE R2, R131, 0x2, R6 ;  /* 0x0000000283027825 */ /* 0x002fe200078e0206 */
[----:B------:R-:W-:Y:S01]  /*12d50*/  ISETP.GE.AND P4, PT, R0, UR76, PT ;  /* 0x0000004c00007c0c */ /* 0x000fe2000bf86270 */
[----:B------:R-:W1:Y:S02]  /*12d60*/  LDCU UR76, c[0x0][0x398] ;  /* 0x00007300ff4c77ac */ /* 0x000e640008000800 */
[----:B------:R-:W-:-:S02]  /*12d70*/  VIADD R0, R252, 0x55 ;  /* 0x00000055fc007836 */ /* 0x000fc40000000000 */
[----:B---3--:R-:W-:Y:S01]  /*12d80*/  IMAD.WIDE R8, R131, 0x2, R4 ;  /* 0x0000000283087825 */ /* 0x008fe200078e0204 */
[----:B------:R-:W-:Y:S02]  /*12d90*/  PRMT R196, R97, 0x7610, R196 ;  /* 0x0000761061c47816 */ /* 0x000fe400000000c4 */
[----:B------:R-:W3:Y:S01]  /*12da0*/  LDL.LU R97, [R1+0x2f0] ;  /* 0x0002f00001617983 */ /* 0x000ee20000300800 */
[----:B------:R-:W-:Y:S01]  /*12db0*/  ISETP.LT.AND P2, PT, R200, UR53, !P4 ;  /* 0x00000035c8007c0c */ /* 0x000fe2000e741270 */
[----:B------:R-:W-:Y:S02]  /*12dc0*/  VIADD R75, R131, UR30 ;  /* 0x0000001e834b7c36 */ /* 0x000fe40008000000 */
[----:B------:R0:W-:Y:S01]  /*12dd0*/  @P0 STG.E.U16 desc[UR22][R2.64], R74 ;  /* 0x0000004a02000986 */ /* 0x0001e2000c101516 */
[----:B------:R-:W-:Y:S02]  /*12de0*/  ISETP.LT.AND P4, PT, R67, UR32, !P4 ;  /* 0x0000002043007c0c */ /* 0x000fe4000e781270 */
[----:B------:R-:W-:Y:S01]  /*12df0*/  ISETP.GE.AND P3, PT, R0, UR35, PT ;  /* 0x0000002300007c0c */ /* 0x000fe2000bf66270 */
[----:B------:R1:W-:Y:S01]  /*12e00*/  @P5 STG.E.U16 desc[UR22][R8.64], R197 ;  /* 0x000000c508005986 */ /* 0x0003e2000c101516 */
[----:B------:R-:W2:Y:S01]  /*12e10*/  LDCU UR53, c[0x0][0x39c] ;  /* 0x00007380ff3577ac */ /* 0x000ea20008000800 */
[----:B0-----:R-:W-:Y:S01]  /*12e20*/  PRMT R74, R100, 0x7610, R74 ;  /* 0x00007610644a7816 */ /* 0x001fe2000000004a */
[----:B------:R-:W-:Y:S01]  /*12e30*/  IMAD.WIDE R2, R75, 0x2, R6 ;  /* 0x000000024b027825 */ /* 0x000fe200078e0206 */
[----:B------:R-:W2:Y:S01]  /*12e40*/  LDL.LU R100, [R1+0x2ec] ;  /* 0x0002ec0001647983 */ /* 0x000ea20000300800 */
[----:B------:R-:W0:Y:S01]  /*12e50*/  LDCU UR32, c[0x0][0x398] ;  /* 0x00007300ff2077ac */ /* 0x000e220008000800 */
[----:B-1----:R-:W-:-:S02]  /*12e60*/  PRMT R197, R99, 0x7610, R197 ;  /* 0x0000761063c57816 */ /* 0x002fc400000000c5 */
[----:B------:R-:W2:Y:S01]  /*12e70*/  LDL.LU R99, [R1+0x2e8] ;  /* 0x0002e80001637983 */ /* 0x000ea20000300800 */
[----:B------:R-:W-:Y:S01]  /*12e80*/  ISETP.LT.AND P1, PT, R200, UR20, !P3 ;  /* 0x00000014c8007c0c */ /* 0x000fe2000df21270 */
[----:B------:R-:W-:Y:S01]  /*12e90*/  IMAD.WIDE R8, R75, 0x2, R4 ;  /* 0x000000024b087825 */ /* 0x000fe200078e0204 */
[----:B----4-:R-:W-:-:S03]  /*12ea0*/  ISETP.LT.AND P3, PT, R67, UR51, !P3 ;  /* 0x0000003343007c0c */ /* 0x010fc6000df61270 */
[----:B------:R-:W-:Y:S02]  /*12eb0*/  VIADD R131, R75, UR30 ;  /* 0x0000001e4b837c36 */ /* 0x000fe40008000000 */
[----:B------:R-:W-:Y:S01]  /*12ec0*/  VIADD R0, R252, 0x56 ;  /* 0x00000056fc007836 */ /* 0x000fe20000000000 */
[----:B------:R1:W-:Y:S01]  /*12ed0*/  @P2 STG.E.U16 desc[UR22][R2.64], R196 ;  /* 0x000000c402002986 */ /* 0x0003e2000c101516 */
[----:B------:R-:W4:Y:S03]  /*12ee0*/  LDCU UR35, c[0x0][0x398] ;  /* 0x00007300ff2377ac */ /* 0x000f260008000800 */
[----:B------:R0:W-:Y:S01]  /*12ef0*/  @P4 STG.E.U16 desc[UR22][R8.64], R74 ;  /* 0x0000004a08004986 */ /* 0x0001e2000c101516 */
[----:B------:R-:W-:Y:S01]  /*12f00*/  ISETP.GE.AND P6, PT, R0, UR59, PT ;  /* 0x0000003b00007c0c */ /* 0x000fe2000bfc6270 */
[----:B------:R-:W-:Y:S01]  /*12f10*/  VIADD R0, R252, 0x57 ;  /* 0x00000057fc007836 */ /* 0x000fe20000000000 */
[----:B------:R-:W2:Y:S01]  /*12f20*/  LDCU UR20, c[0x0][0x39c] ;  /* 0x00007380ff1477ac */ /* 0x000ea20008000800 */
[----:B------:R-:W2:Y:S01]  /*12f30*/  LDCU UR51, c[0x0][0x398] ;  /* 0x00007300ff3377ac */ /* 0x000ea20008000800 */
[----:B-1----:R-:W-:Y:S01]  /*12f40*/  IMAD.WIDE R2, R131, 0x2, R6 ;  /* 0x0000000283027825 */ /* 0x002fe200078e0206 */
[----:B------:R-:W-:-:S02]  /*12f50*/  PRMT R196, R102, 0x7610, R196 ;  /* 0x0000761066c47816 */ /* 0x000fc400000000c4 */
[----:B------:R-:W2:Y:S01]  /*12f60*/  LDL.LU R102, [R1+0x2e4] ;  /* 0x0002e40001667983 */ /* 0x000ea20000300800 */
[----:B0-----:R-:W-:Y:S01]  /*12f70*/  IMAD.WIDE R8, R131, 0x2, R4 ;  /* 0x0000000283087825 */ /* 0x001fe200078e0204 */
[----:B------:R-:W-:Y:S01]  /*12f80*/  PRMT R74, R101, 0x7610, R74 ;  /* 0x00007610654a7816 */ /* 0x000fe2000000004a */
[----:B------:R-:W0:Y:S01]  /*12f90*/  LDCU UR59, c[0x0][0x398] ;  /* 0x00007300ff3b77ac */ /* 0x000e220008000800 */
[----:B------:R-:W2:Y:S01]  /*12fa0*/  LDL.LU R101, [R1+0x2e0] ;  /* 0x0002e00001657983 */ /* 0x000ea20000300800 */
[----:B------:R-:W-:-:S03]  /*12fb0*/  ISETP.LT.AND P0, PT, R200, UR65, !P6 ;  /* 0x00000041c8007c0c */ /* 0x000fc6000f701270 */
[----:B------:R1:W-:Y:S01]  /*12fc0*/  @P1 STG.E.U16 desc[UR22][R2.64], R197 ;  /* 0x000000c502001986 */ /* 0x0003e2000c101516 */
[----:B------:R-:W-:Y:S01]  /*12fd0*/  ISETP.LT.AND P6, PT, R67, UR12, !P6 ;  /* 0x0000000c43007c0c */ /* 0x000fe2000f7c1270 */
[----:B------:R-:W-:Y:S01]  /*12fe0*/  VIADD R75, R131, UR30 ;  /* 0x0000001e834b7c36 */ /* 0x000fe20008000000 */
[----:B------:R-:W-:Y:S01]  /*12ff0*/  ISETP.GE.AND P5, PT, R0, UR42, PT ;  /* 0x0000002a00007c0c */ /* 0x000fe2000bfa6270 */
[----:B------:R0:W-:Y:S01]  /*13000*/  @P3 STG.E.U16 desc[UR22][R8.64], R196 ;  /* 0x000000c408003986 */ /* 0x0001e2000c101516 */
[----:B------:R-:W2:Y:S01]  /*13010*/  LDCU UR65, c[0x0][0x39c] ;  /* 0x00007380ff4177ac */ /* 0x000ea20008000800 */
[----:B-1----:R-:W-:Y:S01]  /*13020*/  PRMT R197, R104, 0x7610, R197 ;  /* 0x0000761068c57816 */ /* 0x002fe200000000c5 */
[----:B------:R-:W-:Y:S01]  /*13030*/  IMAD.WIDE R2, R75, 0x2, R6 ;  /* 0x000000024b027825 */ /* 0x000fe200078e0206 */
[----:B------:R-:W2:Y:S01]  /*13040*/  LDL.LU R104, [R1+0x2dc] ;  /* 0x0002dc0001687983 */ /* 0x000ea20000300800 */
[----:B------:R-:W1:Y:S01]  /*13050*/  LDCU UR12, c[0x0][0x398] ;  /* 0x00007300ff0c77ac */ /* 0x000e620008000800 */
[----:B0-----:R-:W-:-:S02]  /*13060*/  PRMT R196, R103, 0x7610, R196 ;  /* 0x0000761067c47816 */ /* 0x001fc400000000c4 */
[----:B------:R-:W2:Y:S01]  /*13070*/  LDL.LU R103, [R1+0x2d8] ;  /* 0x0002d80001677983 */ /* 0x000ea20000300800 */
[----:B------:R-:W-:Y:S01]  /*13080*/  ISETP.LT.AND P2, PT, R200, UR10, !P5 ;  /* 0x0000000ac8007c0c */ /* 0x000fe2000ef41270 */
[----:B------:R-:W-:Y:S01]  /*13090*/  IMAD.WIDE R8, R75, 0x2, R4 ;  /* 0x000000024b087825 */ /* 0x000fe200078e0204 */
[----:B------:R-:W-:-:S03]  /*130a0*/  ISETP.LT.AND P5, PT, R67, UR37, !P5 ;  /* 0x0000002543007c0c */ /* 0x000fc6000efa1270 */
[----:B------:R-:W-:Y:S02]  /*130b0*/  VIADD R131, R75, UR30 ;  /* 0x0000001e4b837c36 */ /* 0x000fe40008000000 */
[----:B------:R-:W-:Y:S01]  /*130c0*/  VIADD R0, R252, 0x58 ;  /* 0x00000058fc007836 */ /* 0x000fe20000000000 */
[----:B------:R0:W-:Y:S01]  /*130d0*/  @P0 STG.E.U16 desc[UR22][R2.64], R74 ;  /* 0x0000004a02000986 */ /* 0x0001e2000c101516 */
[----:B------:R-:W1:Y:S03]  /*130e0*/  LDCU UR42, c[0x0][0x398] ;  /* 0x00007300ff2a77ac */ /* 0x000e660008000800 */
[----:B------:R4:W-:Y:S01]  /*130f0*/  @P6 STG.E.U16 desc[UR22][R8.64], R197 ;  /* 0x000000c508006986 */ /* 0x0009e2000c101516 */
[----:B------:R-:W-:Y:S01]  /*13100*/  ISETP.GE.AND P4, PT, R0, UR74, PT ;  /* 0x0000004a00007c0c */ /* 0x000fe2000bf86270 */
[----:B------:R-:W-:Y:S01]  /*13110*/  VIADD R0, R252, 0x59 ;  /* 0x00000059fc007836 */ /* 0x000fe20000000000 */
[----:B------:R-:W1:Y:S01]  /*13120*/  LDCU UR10, c[0x0][0x39c] ;  /* 0x00007380ff0a77ac */ /* 0x000e620008000800 */
[----:B------:R-:W1:Y:S01]  /*13130*/  LDCU UR37, c[0x0][0x398] ;  /* 0x00007300ff2577ac */ /* 0x000e620008000800 */
[----:B0-----:R-:W-:Y:S01]  /*13140*/  IMAD.WIDE R2, R131, 0x2, R6 ;  /* 0x0000000283027825 */ /* 0x001fe200078e0206 */
[----:B------:R-:W-:-:S02]  /*13150*/  PRMT R74, R106, 0x7610, R74 ;  /* 0x000076106a4a7816 */ /* 0x000fc4000000004a */
[----:B------:R-:W2:Y:S01]  /*13160*/  LDL.LU R106, [R1+0x2d4] ;  /* 0x0002d400016a7983 */ /* 0x000ea20000300800 */
[----:B----4-:R-:W-:Y:S01]  /*13170*/  IMAD.WIDE R8, R131, 0x2, R4 ;  /* 0x0000000283087825 */ /* 0x010fe200078e0204 */
[----:B------:R-:W-:Y:S01]  /*13180*/  PRMT R197, R105, 0x7610, R197 ;  /* 0x0000761069c57816 */ /* 0x000fe200000000c5 */
[----:B------:R-:W0:Y:S01]  /*13190*/  LDCU UR74, c[0x0][0x398] ;  /* 0x00007300ff4a77ac */ /* 0x000e220008000800 */
[----:B------:R-:W4:Y:S01]  /*131a0*/  LDL.LU R105, [R1+0x2d0] ;  /* 0x0002d00001697983 */ /* 0x000f220000300800 */
        /* <DEDUP_REMOVED lines=23> */
[----:B------:R-:W2:Y:S01]  /*13320*/  LDCU UR64, c[0x0][0x39c] ;  /* 0x00007380ff4077ac */ /* 0x000ea20008000800 */
[----:B------:R-:W2:Y:S01]  /*13330*/  LDCU UR58, c[0x0][0x398] ;  /* 0x00007300ff3a77ac */ /* 0x000ea20008000800 */
[----:B0-----:R-:W-:Y:S01]  /*13340*/  IMAD.WIDE R2, R131, 0x2, R6 ;  /* 0x0000000283027825 */ /* 0x001fe200078e0206 */
[----:B------:R-:W-:-:S02]  /*13350*/  PRMT R197, R110, 0x7610, R197 ;  /* 0x000076106ec57816 */ /* 0x000fc400000000c5 */
[----:B------:R-:W3:Y:S01]  /*13360*/  LDL.LU R110, [R1+0x2c4] ;  /* 0x0002c400016e7983 */ /* 0x000ee20000300800 */
[----:B-1----:R-:W-:Y:S01]  /*13370*/  IMAD.WIDE R8, R131, 0x2, R4 ;  /* 0x0000000283087825 */ /* 0x002fe200078e0204 */
[----:B------:R-:W-:Y:S01]  /*13380*/  PRMT R196, R109, 0x7610, R196 ;  /* 0x000076106dc47816 */ /* 0x000fe200000000c4 */
[----:B------:R-:W0:Y:S01]  /*13390*/  LDCU UR73, c[0x0][0x398] ;  /* 0x00007300ff4977ac */ /* 0x000e220008000800 */
[----:B------:R-:W3:Y:S01]  /*133a0*/  LDL.LU R109, [R1+0x2c0] ;  /* 0x0002c000016d7983 */ /* 0x000ee20000300800 */
[----:B------:R-:W-:-:S03]  /*133b0*/  ISETP.LT.AND P2, PT, R200, UR40, !P6 ;  /* 0x00000028c8007c0c */ /* 0x000fc6000f741270 */
[----:B------:R1:W-:Y:S01]  /*133c0*/  @P0 STG.E.U16 desc[UR22][R2.64], R74 ;  /* 0x0000004a02000986 */ /* 0x0003e2000c101516 */
[----:B------:R-:W-:Y:S01]  /*133d0*/  ISETP.LT.AND P6, PT, R67, UR63, !P6 ;  /* 0x0000003f43007c0c */ /* 0x000fe2000f7c1270 */
[----:B------:R-:W-:Y:S01]  /*133e0*/  VIADD R75, R131, UR30 ;  /* 0x0000001e834b7c36 */ /* 0x000fe20008000000 */
[----:B------:R-:W-:Y:S01]  /*133f0*/  ISETP.GE.AND P5, PT, R0, UR46, PT ;  /* 0x0000002e00007c0c */ /* 0x000fe2000bfa6270 */
[----:B------:R0:W-:Y:S01]  /*13400*/  @P3 STG.E.U16 desc[UR22][R8.64], R197 ;  /* 0x000000c508003986 */ /* 0x0001e2000c101516 */
[----:B------:R-:W-:Y:S01]  /*13410*/  VIADD R0, R252, 0x5c ;  /* 0x0000005cfc007836 */ /* 0x000fe20000000000 */
[----:B------:R-:W2:Y:S01]  /*13420*/  LDCU UR40, c[0x0][0x39c] ;  /* 0x00007380ff2877ac */ /* 0x000ea20008000800 */
[----:B-1----:R-:W-:Y:S01]  /*13430*/  PRMT R74, R112, 0x7610, R74 ;  /* 0x00007610704a7816 */ /* 0x002fe2000000004a */
[----:B------:R-:W-:Y:S01]  /*13440*/  IMAD.WIDE R2, R75, 0x2, R6 ;  /* 0x000000024b027825 */ /* 0x000fe200078e0206 */
[----:B------:R-:W3:Y:S01]  /*13450*/  LDL.LU R112, [R1+0x2bc] ;  /* 0x0002bc0001707983 */ /* 0x000ee20000300800 */
[----:B------:R-:W1:Y:S01]  /*13460*/  LDCU UR63, c[0x0][0x398] ;  /* 0x00007300ff3f77ac */ /* 0x000e620008000800 */
[----:B0-----:R-:W-:-:S02]  /*13470*/  PRMT R197, R111, 0x7610, R197 ;  /* 0x000076106fc57816 */ /* 0x001fc400000000c5 */
[----:B------:R-:W3:Y:S01]  /*13480*/  LDL.LU R111, [R1+0x2b8] ;  /* 0x0002b800016f7983 */ /* 0x000ee20000300800 */
[----:B------:R-:W-:Y:S01]  /*13490*/  ISETP.LT.AND P1, PT, R200, UR26, !P5 ;  /* 0x0000001ac8007c0c */ /* 0x000fe2000ef21270 */
[----:B------:R-:W-:Y:S01]  /*134a0*/  IMAD.WIDE R8, R75, 0x2, R4 ;  /* 0x000000024b087825 */ /* 0x000fe200078e0204 */
[----:B------:R-:W-:Y:S01]  /*134b0*/  ISETP.LT.AND P5, PT, R67, UR49, !P5 ;  /* 0x0000003143007c0c */ /* 0x000fe2000efa1270 */
[----:B------:R-:W0:Y:S01]  /*134c0*/  LDCU UR46, c[0x0][0x398] ;  /* 0x00007300ff2e77ac */ /* 0x000e220008000800 */
[----:B------:R-:W-:Y:S01]  /*134d0*/  ISETP.GE.AND P4, PT, R0, UR72, PT ;  /* 0x0000004800007c0c */ /* 0x000fe2000bf86270 */
[----:B------:R-:W-:Y:S01]  /*134e0*/  VIADD R131, R75, UR30 ;  /* 0x0000001e4b837c36 */ /* 0x000fe20008000000 */
[----:B------:R1:W-:Y:S01]  /*134f0*/  @P2 STG.E.U16 desc[UR22][R2.64], R196 ;  /* 0x000000c402002986 */ /* 0x0003e2000c101516 */
[----:B------:R-:W-:Y:S01]  /*13500*/  VIADD R0, R252, 0x5d ;  /* 0x0000005dfc007836 */ /* 0x000fe20000000000 */
[----:B------:R-:W-:Y:S01]  /*13510*/  ISETP.LT.AND P0, PT, R200, UR45, !P4 ;  /* 0x0000002dc8007c0c */ /* 0x000fe2000e701270 */
[----:B------:R-:W-:Y:S01]  /*13520*/  VIADD R75, R131, UR30 ;  /* 0x0000001e834b7c36 */ /* 0x000fe20008000000 */
[----:B------:R0:W-:Y:S01]  /*13530*/  @P6 STG.E.U16 desc[UR22][R8.64], R74 ;  /* 0x0000004a08006986 */ /* 0x0001e2000c101516 */
[----:B------:R-:W-:Y:S01]  /*13540*/  ISETP.LT.AND P4, PT, R67, UR39, !P4 ;  /* 0x0000002743007c0c */ /* 0x000fe2000e781270 */
[----:B------:R-:W2:Y:S01]  /*13550*/  LDCU UR26, c[0x0][0x39c] ;  /* 0x00007380ff1a77ac */ /* 0x000ea20008000800 */
[----:B------:R-:W-:Y:S01]  /*13560*/  ISETP.GE.AND P3, PT, R0, UR41, PT ;  /* 0x0000002900007c0c */ /* 0x000fe2000bf66270 */
[----:B------:R-:W2:Y:S01]  /*13570*/  LDCU UR49, c[0x0][0x398] ;  /* 0x00007300ff3177ac */ /* 0x000ea20008000800 */
[C---:B-1----:R-:W-:Y:S01]  /*13580*/  IMAD.WIDE R2, R131.reuse, 0x2, R6 ;  /* 0x0000000283027825 */ /* 0x042fe200078e0206 */
[----:B------:R-:W-:Y:S01]  /*13590*/  PRMT R196, R114, 0x7610, R196 ;  /* 0x0000761072c47816 */ /* 0x000fe200000000c4 */
[----:B------:R-:W1:Y:S01]  /*135a0*/  LDCU UR45, c[0x0][0x39c] ;  /* 0x00007380ff2d77ac */ /* 0x000e620008000800 */
[----:B------:R-:W3:Y:S01]  /*135b0*/  LDL.LU R114, [R1+0x2b4] ;  /* 0x0002b40001727983 */ /* 0x000ee20000300800 */
[----:B0-----:R-:W-:Y:S01]  /*135c0*/  IMAD.WIDE R8, R131, 0x2, R4 ;  /* 0x0000000283087825 */ /* 0x001fe200078e0204 */
[----:B------:R-:W-:Y:S01]  /*135d0*/  PRMT R74, R113, 0x7610, R74 ;  /* 0x00007610714a7816 */ /* 0x000fe2000000004a */
[----:B------:R-:W0:Y:S01]  /*135e0*/  LDCU UR72, c[0x0][0x398] ;  /* 0x00007300ff4877ac */ /* 0x000e220008000800 */
[----:B------:R-:W3:Y:S01]  /*135f0*/  LDL.LU R113, [R1+0x2b0] ;  /* 0x0002b00001717983 */ /* 0x000ee20000300800 */
[----:B------:R-:W-:Y:S01]  /*13600*/  ISETP.LT.AND P2, PT, R200, UR16, !P3 ;  /* 0x00000010c8007c0c */ /* 0x000fe2000df41270 */
[----:B------:R-:W-:Y:S01]  /*13610*/  VIADD R0, R252, 0x5e ;  /* 0x0000005efc007836 */ /* 0x000fe20000000000 */
[----:B------:R-:W0:Y:S01]  /*13620*/  LDCU UR39, c[0x0][0x398] ;  /* 0x00007300ff2777ac */ /* 0x000e220008000800 */
[----:B------:R1:W-:Y:S01]  /*13630*/  @P1 STG.E.U16 desc[UR22][R2.64], R197 ;  /* 0x000000c502001986 */ /* 0x0003e2000c101516 */
[----:B------:R-:W-:Y:S01]  /*13640*/  ISETP.LT.AND P3, PT, R67, UR4, !P3 ;  /* 0x0000000443007c0c */ /* 0x000fe2000df61270 */
[C---:B------:R-:W-:Y:S01]  /*13650*/  VIADD R131, R75.reuse, UR30 ;  /* 0x0000001e4b837c36 */ /* 0x040fe20008000000 */
[----:B------:R-:W-:Y:S01]  /*13660*/  ISETP.GE.AND P6, PT, R0, UR71, PT ;  /* 0x0000004700007c0c */ /* 0x000fe2000bfc6270 */
[----:B------:R0:W-:Y:S01]  /*13670*/  @P5 STG.E.U16 desc[UR22][R8.64], R196 ;  /* 0x000000c408005986 */ /* 0x0001e2000c101516 */
[----:B------:R-:W2:Y:S01]  /*13680*/  LDCU UR41, c[0x0][0x398] ;  /* 0x00007300ff2977ac */ /* 0x000ea20008000800 */
[----:B------:R-:W2:Y:S01]  /*13690*/  LDCU UR16, c[0x0][0x39c] ;  /* 0x00007380ff1077ac */ /* 0x000ea20008000800 */
[----:B-1----:R-:W-:Y:S01]  /*136a0*/  PRMT R197, R116, 0x7610, R197 ;  /* 0x0000761074c57816 */ /* 0x002fe200000000c5 */
[----:B------:R-:W-:Y:S01]  /*136b0*/  IMAD.WIDE R2, R75, 0x2, R6 ;  /* 0x000000024b027825 */ /* 0x000fe200078e0206 */
[----:B------:R-:W3:Y:S01]  /*136c0*/  LDL.LU R116, [R1+0x2ac] ;  /* 0x0002ac0001747983 */ /* 0x000ee20000300800 */
[----:B------:R-:W1:Y:S01]  /*136d0*/  LDCU UR4, c[0x0][0x398] ;  /* 0x00007300ff0477ac */ /* 0x000e620008000800 */
[----:B0-----:R-:W-:-:S02]  /*136e0*/  PRMT R196, R115, 0x7610, R196 ;  /* 0x0000761073c47816 */ /* 0x001fc400000000c4 */
[----:B------:R-:W3:Y:S01]  /*136f0*/  LDL.LU R115, [R1+0x2a8] ;  /* 0x0002a80001737983 */ /* 0x000ee20000300800 */
[----:B------:R-:W-:Y:S01]  /*13700*/  IMAD.WIDE R8, R75, 0x2, R4 ;  /* 0x000000024b087825 */ /* 0x000fe200078e0204 */
[----:B------:R-:W0:Y:S02]  /*13710*/  LDCU UR71, c[0x0][0x398] ;  /* 0x00007300ff4777ac */ /* 0x000e240008000800 */
[----:B------:R1:W-:Y:S04]  /*13720*/  @P0 STG.E.U16 desc[UR22][R2.64], R74 ;  /* 0x0000004a02000986 */ /* 0x0003e8000c101516 */
[----:B------:R0:W-:Y:S01]  /*13730*/  @P4 STG.E.U16 desc[UR22][R8.64], R197 ;  /* 0x000000c508004986 */ /* 0x0001e2000c101516 */
[----:B------:R-:W-:Y:S01]  /*13740*/  ISETP.LT.AND P1, PT, R200, UR36, !P6 ;  /* 0x00000024c8007c0c */ /* 0x000fe2000f721270 */
[----:B------:R-:W-:-:S02]  /*13750*/  VIADD R75, R131, UR30 ;  /* 0x0000001e834b7c36 */ /* 0x000fc40008000000 */
[C---:B-1----:R-:W-:Y:S01]  /*13760*/  IMAD.WIDE R2, R131.reuse, 0x2, R6 ;  /* 0x0000000283027825 */ /* 0x042fe200078e0206 */
[----:B------:R-:W-:Y:S01]  /*13770*/  PRMT R74, R118, 0x7610, R74 ;  /* 0x00007610764a7816 */ /* 0x000fe2000000004a */
[----:B------:R-:W1:Y:S01]  /*13780*/  LDCU UR36, c[0x0][0x39c] ;  /* 0x00007380ff2477ac */ /* 0x000e620008000800 */
[----:B------:R-:W3:Y:S01]  /*13790*/  LDL.LU R118, [R1+0x2a4] ;  /* 0x0002a40001767983 */ /* 0x000ee20000300800 */
[----:B0-----:R-:W-:Y:S01]  /*137a0*/  IMAD.WIDE R8, R131, 0x2, R4 ;  /* 0x0000000283087825 */ /* 0x001fe200078e0204 */
[----:B------:R-:W-:Y:S02]  /*137b0*/  PRMT R197, R117, 0x7610, R197 ;  /* 0x0000761075c57816 */ /* 0x000fe400000000c5 */
[----:B------:R-:W3:Y:S01]  /*137c0*/  LDL.LU R117, [R1+0x2a0] ;  /* 0x0002a00001757983 */ /* 0x000ee20000300800 */
[----:B------:R-:W-:-:S03]  /*137d0*/  ISETP.LT.AND P6, PT, R67, UR55, !P6 ;  /* 0x0000003743007c0c */ /* 0x000fc6000f7c1270 */
[----:B------:R0:W-:Y:S01]  /*137e0*/  @P2 STG.E.U16 desc[UR22][R2.64], R196 ;  /* 0x000000c402002986 */ /* 0x0001e2000c101516 */
[----:B------:R-:W-:Y:S01]  /*137f0*/  VIADD R0, R252, 0x5f ;  /* 0x0000005ffc007836 */ /* 0x000fe20000000000 */
[----:B------:R-:W1:Y:S02]  /*13800*/  LDCU UR55, c[0x0][0x398] ;  /* 0x00007300ff3777ac */ /* 0x000e640008000800 */
[----:B------:R0:W-:Y:S02]  /*13810*/  @P3 STG.E.U16 desc[UR22][R8.64], R74 ;  /* 0x0000004a08003986 */ /* 0x0001e4000c101516 */
[----:B0-----:R-:W-:Y:S02]  /*13820*/  PRMT R196, R120, 0x7610, R196 ;  /* 0x0000761078c47816 */ /* 0x001fe400000000c4 */
[----:B------:R-:W3:Y:S01]  /*13830*/  LDL.LU R120, [R1+0x29c] ;  /* 0x00029c0001787983 */ /* 0x000ee20000300800 */
[----:B------:R-:W-:-:S03]  /*13840*/  PRMT R74, R119, 0x7610, R74 ;  /* 0x00007610774a7816 */ /* 0x000fc6000000004a */
[----:B------:R-:W3:Y:S01]  /*13850*/  LDL.LU R119, [R1+0x298] ;  /* 0x0002980001777983 */ /* 0x000ee20000300800 */
[C---:B------:R-:W-:Y:S01]  /*13860*/  IMAD.WIDE R2, R75.reuse, 0x2, R6 ;  /* 0x000000024b027825 */ /* 0x040fe200078e0206 */
[----:B------:R-:W-:Y:S01]  /*13870*/  ISETP.GE.AND P5, PT, R0, UR56, PT ;  /* 0x0000003800007c0c */ /* 0x000fe2000bfa6270 */
[----:B------:R-:W0:Y:S02]  /*13880*/  LDCU UR56, c[0x0][0x398] ;  /* 0x00007300ff3877ac */ /* 0x000e240008000800 */
[C---:B------:R-:W-:Y:S01]  /*13890*/  IMAD.WIDE R8, R75.reuse, 0x2, R4 ;  /* 0x000000024b087825 */ /* 0x040fe200078e0204 */
[----:B------:R1:W-:Y:S03]  /*138a0*/  @P1 STG.E.U16 desc[UR22][R2.64], R197 ;  /* 0x000000c502001986 */ /* 0x0003e6000c101516 */
[----:B------:R-:W-:Y:S01]  /*138b0*/  VIADD R0, R252, 0x60 ;  /* 0x00000060fc007836 */ /* 0x000fe20000000000 */
[----:B------:R-:W-:Y:S01]  /*138c0*/  ISETP.LT.AND P0, PT, R200, UR50, !P5 ;  /* 0x00000032c8007c0c */ /* 0x000fe2000ef01270 */
[----:B------:R0:W-:Y:S01]  /*138d0*/  @P6 STG.E.U16 desc[UR22][R8.64], R196 ;  /* 0x000000c408006986 */ /* 0x0001e2000c101516 */
[----:B------:R-:W-:-:S02]  /*138e0*/  VIADD R131, R75, UR30 ;  /* 0x0000001e4b837c36 */ /* 0x000fc40008000000 */
[----:B------:R-:W-:Y:S02]  /*138f0*/  ISETP.GE.AND P4, PT, R0, UR70, PT ;  /* 0x0000004600007c0c */ /* 0x000fe4000bf86270 */
[----:B-1----:R-:W-:Y:S01]  /*13900*/  PRMT R197, R122, 0x7610, R197 ;  /* 0x000076107ac57816 */ /* 0x002fe200000000c5 */
[----:B------:R-:W-:Y:S01]  /*13910*/  VIADD R0, R252, 0x61 ;  /* 0x00000061fc007836 */ /* 0x000fe20000000000 */
[----:B------:R-:W3:Y:S01]  /*13920*/  LDL.LU R122, [R1+0x294] ;  /* 0x00029400017a7983 */ /* 0x000ee20000300800 */
[----:B------:R-:W1:Y:S01]  /*13930*/  LDCU UR50, c[0x0][0x39c] ;  /* 0x00007380ff3277ac */ /* 0x000e620008000800 */
[----:B0-----:R-:W-:Y:S02]  /*13940*/  PRMT R196, R121, 0x7610, R196 ;  /* 0x0000761079c47816 */ /* 0x001fe400000000c4 */
[----:B------:R-:W3:Y:S01]  /*13950*/  LDL.LU R121, [R1+0x290] ;  /* 0x0002900001797983 */ /* 0x000ee20000300800 */
[----:B------:R-:W-:Y:S01]  /*13960*/  ISETP.LT.AND P5, PT, R67, UR61, !P5 ;  /* 0x0000003d43007c0c */ /* 0x000fe2000efa1270 */
[C---:B------:R-:W-:Y:S01]  /*13970*/  IMAD.WIDE R2, R131.reuse, 0x2, R6 ;  /* 0x0000000283027825 */ /* 0x040fe200078e0206 */
[----:B------:R-:W-:Y:S01]  /*13980*/  ISETP.LT.AND P2, PT, R200, UR14, !P4 ;  /* 0x0000000ec8007c0c */ /* 0x000fe2000e741270 */
[----:B------:R-:W4:Y:S01]  /*13990*/  LDL.LU R124, [R1+0x28c] ;  /* 0x00028c00017c7983 */ /* 0x000f220000300800 */
[----:B------:R-:W-:Y:S01]  /*139a0*/  ISETP.GE.AND P3, PT, R0, UR62, PT ;  /* 0x0000003e00007c0c */ /* 0x000fe2000bf66270 */
[----:B------:R-:W-:Y:S01]  /*139b0*/  VIADD R75, R131, UR30 ;  /* 0x0000001e834b7c36 */ /* 0x000fe20008000000 */
[----:B------:R-:W-:Y:S01]  /*139c0*/  ISETP.LT.AND P4, PT, R67, UR6, !P4 ;  /* 0x0000000643007c0c */ /* 0x000fe2000e781270 */
[----:B------:R-:W4:Y:S01]  /*139d0*/  LDL.LU R123, [R1+0x288] ;  /* 0x00028800017b7983 */ /* 0x000f220000300800 */
[----:B------:R-:W-:Y:S01]  /*139e0*/  VIADD R0, R252, 0x62 ;  /* 0x00000062fc007836 */ /* 0x000fe20000000000 */
[----:B------:R-:W-:Y:S01]  /*139f0*/  ISETP.LT.AND P1, PT, R200, UR54, !P3 ;  /* 0x00000036c8007c0c */ /* 0x000fe2000df21270 */
[----:B------:R-:W-:Y:S01]  /*13a00*/  IMAD.WIDE R8, R131, 0x2, R4 ;  /* 0x0000000283087825 */ /* 0x000fe200078e0204 */
[----:B------:R0:W-:Y:S01]  /*13a10*/  @P0 STG.E.U16 desc[UR22][R2.64], R74 ;  /* 0x0000004a02000986 */ /* 0x0001e2000c101516 */
[----:B------:R-:W1:Y:S01]  /*13a20*/  LDCU UR61, c[0x0][0x398] ;  /* 0x00007300ff3d77ac */ /* 0x000e620008000800 */
[----:B------:R-:W-:Y:S01]  /*13a30*/  ISETP.GE.AND P6, PT, R0, UR69, PT ;  /* 0x0000004500007c0c */ /* 0x000fe2000bfc6270 */
[----:B------:R-:W-:Y:S01]  /*13a40*/  VIADD R131, R75, UR30 ;  /* 0x0000001e4b837c36 */ /* 0x000fe20008000000 */
[----:B------:R1:W-:Y:S01]  /*13a50*/  @P5 STG.E.U16 desc[UR22][R8.64], R197 ;  /* 0x000000c508005986 */ /* 0x0003e2000c101516 */
[----:B------:R-:W-:Y:S01]  /*13a60*/  ISETP.LT.AND P3, PT, R67, UR28, !P3 ;  /* 0x0000001c43007c0c */ /* 0x000fe2000df61270 */
[----:B------:R-:W2:Y:S01]  /*13a70*/  LDCU UR14, c[0x0][0x39c] ;  /* 0x00007380ff0e77ac */ /* 0x000ea20008000800 */
[----:B------:R-:W2:Y:S01]  /*13a80*/  LDCU UR70, c[0x0][0x398] ;  /* 0x00007300ff4677ac */ /* 0x000ea20008000800 */
[C---:B0-----:R-:W-:Y:S01]  /*13a90*/  IMAD.WIDE R2, R75.reuse, 0x2, R6 ;  /* 0x000000024b027825 */ /* 0x041fe200078e0206 */
[----:B------:R-:W-:Y:S01]  /*13aa0*/  ISETP.LT.AND P0, PT, R200, UR60, !P6 ;  /* 0x0000003cc8007c0c */ /* 0x000fe2000f701270 */
[----:B------:R-:W0:Y:S02]  /*13ab0*/  LDCU UR6, c[0x0][0x398] ;  /* 0x00007300ff0677ac */ /* 0x000e240008000800 */
[----:B-1----:R-:W-:Y:S01]  /*13ac0*/  IMAD.WIDE R8, R75, 0x2, R4 ;  /* 0x000000024b087825 */ /* 0x002fe200078e0204 */
[----:B------:R1:W-:Y:S01]  /*13ad0*/  @P2 STG.E.U16 desc[UR22][R2.64], R196 ;  /* 0x000000c402002986 */ /* 0x0003e2000c101516 */
[----:B------:R-:W-:Y:S01]  /*13ae0*/  PRMT R197, R125, 0x7610, R197 ;  /* 0x000076107dc57816 */ /* 0x000fe200000000c5 */
[----:B------:R-:W0:Y:S01]  /*13af0*/  LDCU UR62, c[0x0][0x398] ;  /* 0x00007300ff3e77ac */ /* 0x000e220008000800 */
[C---:B------:R-:W-:Y:S01]  /*13b00*/  VIADD R74, R252.reuse, 0x65 ;  /* 0x00000065fc4a7836 */ /* 0x040fe20000000000 */
[----:B------:R0:W-:Y:S01]  /*13b10*/  @P4 STG.E.U16 desc[UR22][R8.64], R198 ;  /* 0x000000c608004986 */ /* 0x0001e2000c101516 */
[C---:B------:R-:W-:Y:S01]  /*13b20*/  VIADD R75, R131.reuse, UR30 ;  /* 0x0000001e834b7c36 */ /* 0x040fe20008000000 */
[----:B------:R-:W2:Y:S01]  /*13b30*/  LDCU UR54, c[0x0][0x39c] ;  /* 0x00007380ff3677ac */ /* 0x000ea20008000800 */
[----:B------:R-:W-:Y:S01]  /*13b40*/  VIADD R0, R252, 0x63 ;  /* 0x00000063fc007836 */ /* 0x000fe20000000000 */
[----:B------:R-:W2:Y:S01]  /*13b50*/  LDCU UR28, c[0x0][0x398] ;  /* 0x00007300ff1c77ac */ /* 0x000ea20008000800 */
[----:B-1----:R-:W-:Y:S01]  /*13b60*/  PRMT R196, R126, 0x7610, R196 ;  /* 0x000076107ec47816 */ /* 0x002fe200000000c4 */
[C---:B------:R-:W-:Y:S01]  /*13b70*/  IMAD.WIDE R2, R131.reuse, 0x2, R6 ;  /* 0x0000000283027825 */ /* 0x040fe200078e0206 */
[----:B------:R-:W4:Y:S01]  /*13b80*/  LDL.LU R126, [R1+0x284] ;  /* 0x00028400017e7983 */ /* 0x000f220000300800 */
[----:B------:R-:W1:Y:S03]  /*13b90*/  LDCU UR60, c[0x0][0x39c] ;  /* 0x00007380ff3c77ac */ /* 0x000e660008000800 */
[----:B------:R-:W4:Y:S01]  /*13ba0*/  LDL.LU R125, [R1+0x280] ;  /* 0x00028000017d7983 */ /* 0x000f220000300800 */
[----:B0-----:R-:W-:Y:S01]  /*13bb0*/  PRMT R198, R128, 0x7610, R198 ;  /* 0x0000761080c67816 */ /* 0x001fe200000000c6 */
[----:B------:R-:W-:Y:S01]  /*13bc0*/  IMAD.WIDE R8, R131, 0x2, R4 ;  /* 0x0000000283087825 */ /* 0x000fe200078e0204 */
[----:B------:R-:W0:Y:S01]  /*13bd0*/  LDCU UR69, c[0x0][0x398] ;  /* 0x00007300ff4577ac */ /* 0x000e220008000800 */
[----:B------:R1:W-:Y:S01]  /*13be0*/  @P1 STG.E.U16 desc[UR22][R2.64], R199 ;  /* 0x000000c702001986 */ /* 0x0003e2000c101516 */
[----:B------:R-:W-:Y:S01]  /*13bf0*/  ISETP.GE.AND P1, PT, R74, UR67, PT ;  /* 0x000000434a007c0c */ /* 0x000fe2000bf26270 */
[----:B------:R-:W-:Y:S01]  /*13c00*/  VIADD R74, R252, 0x67 ;  /* 0x00000067fc4a7836 */ /* 0x000fe20000000000 */
[----:B------:R-:W-:Y:S01]  /*13c10*/  ISETP.GE.AND P5, PT, R0, UR44, PT ;  /* 0x0000002c00007c0c */ /* 0x000fe2000bfa6270 */
[----:B------:R-:W4:Y:S01]  /*13c20*/  LDL.LU R128, [R1+0x27c] ;  /* 0x00027c0001807983 */ /* 0x000f220000300800 */
[----:B-1----:R-:W-:Y:S01]  /*13c30*/  PRMT R199, R127, 0x7610, R199 ;  /* 0x000076107fc77816 */ /* 0x002fe200000000c7 */
[----:B------:R-:W-:-:S02]  /*13c40*/  IMAD.WIDE R2, R75, 0x2, R6 ;  /* 0x000000024b027825 */ /* 0x000fc400078e0206 */
[----:B------:R-:W4:Y:S04]  /*13c50*/  LDL.LU R127, [R1+0x278] ;  /* 0x00027800017f7983 */ /* 0x000f280000300800 */
[----:B------:R1:W-:Y:S01]  /*13c60*/  @P3 STG.E.U16 desc[UR22][R8.64], R196 ;  /* 0x000000c408003986 */ /* 0x0003e2000c101516 */
[----:B------:R-:W-:Y:S01]  /*13c70*/  ISETP.LT.AND P6, PT, R67, UR47, !P6 ;  /* 0x0000002f43007c0c */ /* 0x000fe2000f7c1270 */
[----:B------:R-:W-:Y:S01]  /*13c80*/  VIADD R131, R75, UR30 ;  /* 0x0000001e4b837c36 */ /* 0x000fe20008000000 */
[----:B------:R-:W-:Y:S01]  /*13c90*/  ISETP.LT.AND P2, PT, R200, UR38, !P5 ;  /* 0x00000026c8007c0c */ /* 0x000fe2000ef41270 */
[----:B------:R0:W-:Y:S01]  /*13ca0*/  @P0 STG.E.U16 desc[UR22][R2.64], R197 ;  /* 0x000000c502000986 */ /* 0x0001e2000c101516 */
[----:B------:R-:W-:Y:S01]  /*13cb0*/  ISETP.GE.AND P0, PT, R74, UR66, PT ;  /* 0x000000424a007c0c */ /* 0x000fe2000bf06270 */
[----:B------:R-:W-:Y:S01]  /*13cc0*/  VIADD R0, R252, 0x64 ;  /* 0x00000064fc007836 */ /* 0x000fe20000000000 */
[----:B------:R-:W-:Y:S01]  /*13cd0*/  PRMT R74, R130, 0x7610, R74 ;  /* 0x00007610824a7816 */ /* 0x000fe2000000004a */
[----:B------:R-:W2:Y:S01]  /*13ce0*/  LDCU UR47, c[0x0][0x398] ;  /* 0x00007300ff2f77ac */ /* 0x000ea20008000800 */
[----:B------:R-:W4:Y:S01]  /*13cf0*/  LDL.LU R130, [R1+0x274] ;  /* 0x0002740001827983 */ /* 0x000f220000300800 */
[----:B-1----:R-:W-:Y:S01]  /*13d00*/  PRMT R196, R129, 0x7610, R196 ;  /* 0x0000761081c47816 */ /* 0x002fe200000000c4 */
[----:B------:R-:W-:-:S02]  /*13d10*/  IMAD.WIDE R8, R75, 0x2, R4 ;  /* 0x000000024b087825 */ /* 0x000fc400078e0204 */
[----:B------:R-:W4:Y:S01]  /*13d20*/  LDL.LU R129, [R1+0x270] ;  /* 0x0002700001817983 */ /* 0x000f220000300800 */
[----:B------:R-:W-:Y:S01]  /*13d30*/  ISETP.LT.AND P5, PT, R67, UR18, !P5 ;  /* 0x0000001243007c0c */ /* 0x000fe2000efa1270 */
[----:B------:R-:W1:Y:S01]  /*13d40*/  LDCU UR44, c[0x0][0x398] ;  /* 0x00007300ff2c77ac */ /* 0x000e620008000800 */
[C---:B0-----:R-:W-:Y:S01]  /*13d50*/  IMAD.WIDE R2, R131.reuse, 0x2, R6 ;  /* 0x0000000283027825 */ /* 0x041fe200078e0206 */
[----:B------:R-:W-:Y:S01]  /*13d60*/  ISETP.GE.AND P4, PT, R0, UR68, PT ;  /* 0x0000004400007c0c */ /* 0x000fe2000bf86270 */
[----:B------:R0:W-:Y:S01]  /*13d70*/  @P6 STG.E.U16 desc[UR22][R8.64], R198 ;  /* 0x000000c608006986 */ /* 0x0001e2000c101516 */
[----:B------:R-:W-:Y:S01]  /*13d80*/  PRMT R197, R76, 0x7610, R197 ;  /* 0x000076104cc57816 */ /* 0x000fe200000000c5 */
[----:B------:R-:W-:Y:S01]  /*13d90*/  VIADD R75, R131, UR30 ;  /* 0x0000001e834b7c36 */ /* 0x000fe20008000000 */
[----:B------:R-:W1:Y:S01]  /*13da0*/  LDCU UR38, c[0x0][0x39c] ;  /* 0x00007380ff2677ac */ /* 0x000e620008000800 */
[----:B------:R0:W-:Y:S01]  /*13db0*/  @P2 STG.E.U16 desc[UR22][R2.64], R199 ;  /* 0x000000c702002986 */ /* 0x0001e2000c101516 */
[----:B------:R-:W-:-:S02]  /*13dc0*/  ISETP.LT.AND P2, PT, R200, UR34, !P4 ;  /* 0x00000022c8007c0c */ /* 0x000fc4000e741270 */
[----:B------:R-:W-:Y:S01]  /*13dd0*/  ISETP.LT.AND P4, PT, R67, UR75, !P4 ;  /* 0x0000004b43007c0c */ /* 0x000fe2000e781270 */
[----:B------:R-:W-:Y:S01]  /*13de0*/  VIADD R0, R252, 0x66 ;  /* 0x00000066fc007836 */ /* 0x000fe20000000000 */
[----:B------:R-:W1:Y:S01]  /*13df0*/  LDCU UR18, c[0x0][0x398] ;  /* 0x00007300ff1277ac */ /* 0x000e620008000800 */
[----:B------:R-:W4:Y:S01]  /*13e00*/  LDL.LU R76, [R1+0x26c] ;  /* 0x00026c00014c7983 */ /* 0x000f220000300800 */
[----:B0-----:R-:W-:Y:S02]  /*13e10*/  IMAD.WIDE R8, R131, 0x2, R4 ;  /* 0x0000000283087825 */ /* 0x001fe400078e0204 */
[----:B------:R-:W-:Y:S01]  /*13e20*/  ISETP.GE.AND P3, PT, R0, UR24, PT ;  /* 0x0000001800007c0c */ /* 0x000fe2000bf66270 */
[----:B------:R-:W0:Y:S01]  /*13e30*/  LDCU UR68, c[0x0][0x398] ;  /* 0x00007300ff4477ac */ /* 0x000e220008000800 */
[C---:B------:R-:W-:Y:S01]  /*13e40*/  IMAD.WIDE R2, R75.reuse, 0x2, R6 ;  /* 0x000000024b027825 */ /* 0x040fe200078e0206 */
[----:B------:R1:W-:Y:S01]  /*13e50*/  @P5 STG.E.U16 desc[UR22][R8.64], R74 ;  /* 0x0000004a08005986 */ /* 0x0003e2000c101516 */
[----:B------:R-:W-:Y:S01]  /*13e60*/  ISETP.LT.AND P5, PT, R200, UR43, !P1 ;  /* 0x0000002bc8007c0c */ /* 0x000fe2000cfa1270 */
[----:B------:R-:W0:Y:S01]  /*13e70*/  LDCU UR67, c[0x0][0x39c] ;  /* 0x00007380ff4377ac */ /* 0x000e220008000800 */
[----:B------:R-:W-:Y:S01]  /*13e80*/  VIADD R131, R75, UR30 ;  /* 0x0000001e4b837c36 */ /* 0x000fe20008000000 */
[----:B------:R0:W-:Y:S01]  /*13e90*/  @P2 STG.E.U16 desc[UR22][R2.64], R196 ;  /* 0x000000c402002986 */ /* 0x0001e2000c101516 */
[----:B------:R-:W-:Y:S01]  /*13ea0*/  ISETP.LT.AND P1, PT, R67, UR48, !P1 ;  /* 0x0000003043007c0c */ /* 0x000fe2000cf21270 */
[----:B------:R-:W2:Y:S01]  /*13eb0*/  LDCU UR66, c[0x0][0x398] ;  /* 0x00007300ff4277ac */ /* 0x000ea20008000800 */
[----:B------:R-:W-:Y:S01]  /*13ec0*/  PRMT R198, R77, 0x7610, R198 ;  /* 0x000076104dc67816 */ /* 0x000fe200000000c6 */
[----:B------:R-:W-:Y:S01]  /*13ed0*/  VIADD R0, R252, 0x68 ;  /* 0x00000068fc007836 */ /* 0x000fe20000000000 */
[----:B------:R-:W4:Y:S01]  /*13ee0*/  LDL.LU R77, [R1+0x268] ;  /* 0x00026800014d7983 */ /* 0x000f220000300800 */
[----:B------:R-:W3:Y:S01]  /*13ef0*/  LDCU UR24, c[0x0][0x398] ;  /* 0x00007300ff1877ac */ /* 0x000ee20008000800 */
[----:B-1----:R-:W-:Y:S01]  /*13f00*/  IMAD.WIDE R8, R75, 0x2, R4 ;  /* 0x000000024b087825 */ /* 0x002fe200078e0204 */
[----:B------:R-:W-:Y:S01]  /*13f10*/  PRMT R74, R78, 0x7610, R74 ;  /* 0x000076104e4a7816 */ /* 0x000fe2000000004a */
[----:B------:R-:W1:Y:S02]  /*13f20*/  LDCU UR34, c[0x0][0x39c] ;  /* 0x00007380ff2277ac */ /* 0x000e640008000800 */
[C---:B0-----:R-:W-:Y:S01]  /*13f30*/  IMAD.WIDE R2, R131.reuse, 0x2, R6 ;  /* 0x0000000283027825 */ /* 0x041fe200078e0206 */
[----:B------:R0:W-:Y:S01]  /*13f40*/  @P4 STG.E.U16 desc[UR22][R8.64], R197 ;  /* 0x000000c508004986 */ /* 0x0001e2000c101516 */
[----:B------:R-:W-:Y:S01]  /*13f50*/  ISETP.LT.AND P4, PT, R200, UR33, !P3 ;  /* 0x00000021c8007c0c */ /* 0x000fe2000df81270 */
[----:B------:R-:W1:Y:S01]  /*13f60*/  LDCU UR43, c[0x0][0x398] ;  /* 0x00007300ff2b77ac */ /* 0x000e620008000800 */
[----:B------:R-:W-:Y:S01]  /*13f70*/  VIADD R75, R131, UR30 ;  /* 0x0000001e834b7c36 */ /* 0x000fe20008000000 */
[----:B------:R0:W-:Y:S01]  /*13f80*/  @P5 STG.E.U16 desc[UR22][R2.64], R198 ;  /* 0x000000c602005986 */ /* 0x0001e2000c101516 */
[----:B------:R-:W-:Y:S01]  /*13f90*/  ISETP.LT.AND P3, PT, R67, UR52, !P3 ;  /* 0x0000003443007c0c */ /* 0x000fe2000df61270 */
[----:B------:R-:W1:Y:S01]  /*13fa0*/  LDCU UR48, c[0x0][0x398] ;  /* 0x00007300ff3077ac */ /* 0x000e620008000800 */
[----:B------:R-:W-:Y:S01]  /*13fb0*/  PRMT R196, R79, 0x7610, R196 ;  /* 0x000076104fc47816 */ /* 0x000fe200000000c4 */
[----:B------:R-:W4:Y:S01]  /*13fc0*/  LDL.LU R78, [R1+0x264] ;  /* 0x00026400014e7983 */ /* 0x000f220000300800 */
[----:B--2---:R-:W-:Y:S01]  /*13fd0*/  ISETP.GE.AND P6, PT, R0, UR53, PT ;  /* 0x0000003500007c0c */ /* 0x004fe2000bfc6270 */
[----:B------:R-:W2:Y:S01]  /*13fe0*/  LDCU UR33, c[0x0][0x398] ;  /* 0x00007300ff2177ac */ /* 0x000ea20008000800 */
[----:B0-----:R-:W-:Y:S01]  /*13ff0*/  IMAD.WIDE R8, R75, 0x2, R6 ;  /* 0x000000024b087825 */ /* 0x001fe200078e0206 */
[----:B------:R-:W-:Y:S01]  /*14000*/  PRMT R197, R80, 0x7610, R197 ;  /* 0x0000761050c57816 */ /* 0x000fe200000000c5 */
[----:B------:R-:W0:Y:S01]  /*14010*/  LDCU UR53, c[0x0][0x398] ;  /* 0x00007300ff3577ac */ /* 0x000e220008000800 */
[----:B------:R-:W2:Y:S01]  /*14020*/  LDL.LU R79, [R1+0x260] ;  /* 0x00026000014f7983 */ /* 0x000ea20000300800 */
[----:B------:R-:W-:Y:S01]  /*14030*/  IMAD.WIDE R2, R131, 0x2, R4 ;  /* 0x0000000283027825 */ /* 0x000fe200078e0204 */
[----:B------:R-:W-:Y:S01]  /*14040*/  PRMT R198, R81, 0x7610, R198 ;  /* 0x0000761051c67816 */ /* 0x000fe200000000c6 */
[----:B------:R-:W0:Y:S01]  /*14050*/  LDCU UR52, c[0x0][0x398] ;  /* 0x00007300ff3477ac */ /* 0x000e220008000800 */
[----:B------:R-:W2:Y:S01]  /*14060*/  LDL.LU R80, [R1+0x25c] ;  /* 0x00025c0001507983 */ /* 0x000ea20000300800 */
[----:B------:R-:W0:Y:S03]  /*14070*/  LDCU UR75, c[0x0][0x39c] ;  /* 0x00007380ff4b77ac */ /* 0x000e260008000800 */
[----:B------:R1:W-:Y:S04]  /*14080*/  @P1 STG.E.U16 desc[UR22][R2.64], R74 ;  /* 0x0000004a02001986 */ /* 0x0003e8000c101516 */
[----:B------:R0:W-:Y:S01]  /*14090*/  @P4 STG.E.U16 desc[UR22][R8.64], R196 ;  /* 0x000000c408004986 */ /* 0x0001e2000c101516 */
[----:B------:R-:W-:Y:S01]  /*140a0*/  ISETP.LT.AND P4, PT, R200, UR77, !P0 ;  /* 0x0000004dc8007c0c */ /* 0x000fe2000c781270 */
[----:B------:R-:W-:Y:S01]  /*140b0*/  VIADD R131, R75, UR30 ;  /* 0x0000001e4b837c36 */ /* 0x000fe20008000000 */
[----:B------:R-:W-:Y:S01]  /*140c0*/  ISETP.LT.AND P0, PT, R67, UR76, !P0 ;  /* 0x0000004c43007c0c */ /* 0x000fe2000c701270 */
[----:B------:R-:W-:Y:S01]  /*140d0*/  VIADD R0, R252, 0x69 ;  /* 0x00000069fc007836 */ /* 0x000fe20000000000 */
[----:B------:R-:W2:Y:S01]  /*140e0*/  LDL.LU R81, [R1+0x258] ;  /* 0x0002580001517983 */ /* 0x000ea20000300800 */
[----:B-1----:R-:W-:-:S05]  /*140f0*/  IMAD.WIDE R2, R75, 0x2, R4 ;  /* 0x000000024b027825 */ /* 0x002fca00078e0204 */
[----:B------:R1:W-:Y:S01]  /*14100*/  @P3 STG.E.U16 desc[UR22][R2.64], R197 ;  /* 0x000000c502003986 */ /* 0x0003e2000c101516 */
[----:B------:R-:W-:Y:S01]  /*14110*/  ISETP.LT.AND P3, PT, R200, UR32, !P6 ;  /* 0x00000020c8007c0c */ /* 0x000fe2000f761270 */
[----:B0-----:R-:W-:Y:S01]  /*14120*/  IMAD.WIDE R8, R131, 0x2, R6 ;  /* 0x0000000283087825 */ /* 0x001fe200078e0206 */
[----:B------:R-:W-:Y:S01]  /*14130*/  ISETP.LT.AND P6, PT, R67, UR35, !P6 ;  /* 0x0000002343007c0c */ /* 0x000fe2000f7c1270 */
[----:B------:R-:W0:Y:S02]  /*14140*/  LDCU UR32, c[0x0][0x398] ;  /* 0x00007300ff2077ac */ /* 0x000e240008000800 */
[----:B------:R-:W-:Y:S01]  /*14150*/  VIADD R75, R131, UR30 ;  /* 0x0000001e834b7c36 */ /* 0x000fe20008000000 */
[----:B------:R0:W-:Y:S01]  /*14160*/  @P4 STG.E.U16 desc[UR22][R8.64], R198 ;  /* 0x000000c608004986 */ /* 0x0001e2000c101516 */
[----:B------:R-:W-:Y:S01]  /*14170*/  PRMT R74, R82, 0x7610, R74 ;  /* 0x00007610524a7816 */ /* 0x000fe2000000004a */
[----:B------:R-:W2:Y:S01]  /*14180*/  LDCU UR35, c[0x0][0x39c] ;  /* 0x00007380ff2377ac */ /* 0x000ea20008000800 */
[----:B------:R-:W-:Y:S01]  /*14190*/  PRMT R196, R83, 0x7610, R196 ;  /* 0x0000761053c47816 */ /* 0x000fe200000000c4 */
[----:B------:R-:W2:Y:S01]  /*141a0*/  LDL.LU R82, [R1+0x254] ;  /* 0x0002540001527983 */ /* 0x000ea20000300800 */
[----:B-1----:R-:W-:Y:S01]  /*141b0*/  IMAD.WIDE R2, R131, 0x2, R4 ;  /* 0x0000000283027825 */ /* 0x002fe200078e0204 */
[----:B------:R-:W-:Y:S01]  /*141c0*/  ISETP.GE.AND P2, PT, R0, UR20, PT ;  /* 0x0000001400007c0c */ /* 0x000fe2000bf46270 */
[----:B------:R-:W1:Y:S01]  /*141d0*/  LDCU UR20, c[0x0][0x39c] ;  /* 0x00007380ff1477ac */ /* 0x000e620008000800 */
[----:B------:R-:W-:Y:S01]  /*141e0*/  PRMT R197, R84, 0x7610, R197 ;  /* 0x0000761054c57816 */ /* 0x000fe200000000c5 */
[----:B------:R-:W-:-:S02]  /*141f0*/  VIADD R0, R252, 0x6a ;  /* 0x0000006afc007836 */ /* 0x000fc40000000000 */
[C---:B0-----:R-:W-:Y:S01]  /*14200*/  IMAD.WIDE R8, R75.reuse, 0x2, R6 ;  /* 0x000000024b087825 */ /* 0x041fe200078e0206 */
[----:B------:R0:W-:Y:S02]  /*14210*/  @P0 STG.E.U16 desc[UR22][R2.64], R74 ;  /* 0x0000004a02000986 */ /* 0x0001e4000c101516 */
[----:B------:R-:W-:Y:S01]  /*14220*/  ISETP.GE.AND P5, PT, R0, UR65, PT ;  /* 0x0000004100007c0c */ /* 0x000fe2000bfa6270 */
[----:B------:R-:W1:Y:S01]  /*14230*/  LDCU UR65, c[0x0][0x39c] ;  /* 0x00007380ff4177ac */ /* 0x000e620008000800 */
[----:B------:R0:W-:Y:S01]  /*14240*/  @P3 STG.E.U16 desc[UR22][R8.64], R196 ;  /* 0x000000c408003986 */ /* 0x0001e2000c101516 */
[----:B------:R-:W-:Y:S01]  /*14250*/  ISETP.LT.AND P3, PT, R200, UR51, !P2 ;  /* 0x00000033c8007c0c */ /* 0x000fe2000d761270 */
[----:B------:R-:W-:Y:S01]  /*14260*/  VIADD R131, R75, UR30 ;  /* 0x0000001e4b837c36 */ /* 0x000fe20008000000 */
[----:B------:R-:W-:Y:S01]  /*14270*/  ISETP.LT.AND P2, PT, R67, UR59, !P2 ;  /* 0x0000003b43007c0c */ /* 0x000fe2000d741270 */
[----:B------:R-:W2:Y:S01]  /*14280*/  LDL.LU R83, [R1+0x250] ;  /* 0x0002500001537983 */ /* 0x000ea20000300800 */
[----:B0-----:R-:W-:Y:S01]  /*14290*/  IMAD.WIDE R2, R75, 0x2, R4 ;  /* 0x000000024b027825 */ /* 0x001fe200078e0204 */
[----:B------:R-:W-:Y:S01]  /*142a0*/  PRMT R198, R85, 0x7610, R198 ;  /* 0x0000761055c67816 */ /* 0x000fe200000000c6 */
[----:B------:R-:W0:Y:S01]  /*142b0*/  LDCU UR51, c[0x0][0x398] ;  /* 0x00007300ff3377ac */ /* 0x000e220008000800 */
[----:B------:R-:W-:Y:S01]  /*142c0*/  PRMT R74, R86, 0x7610, R74 ;  /* 0x00007610564a7816 */ /* 0x000fe2000000004a */
[C---:B------:R-:W-:Y:S01]  /*142d0*/  IMAD.WIDE R8, R131.reuse, 0x2, R6 ;  /* 0x0000000283087825 */ /* 0x040fe200078e0206 */
[----:B------:R1:W-:Y:S01]  /*142e0*/  @P6 STG.E.U16 desc[UR22][R2.64], R197 ;  /* 0x000000c502006986 */ /* 0x0003e2000c101516 */
[----:B------:R-:W-:Y:S01]  /*142f0*/  ISETP.LT.AND P6, PT, R200, UR12, !P5 ;  /* 0x0000000cc8007c0c */ /* 0x000fe2000efc1270 */
[----:B------:R-:W0:Y:S01]  /*14300*/  LDCU UR12, c[0x0][0x39c] ;  /* 0x00007380ff0c77ac */ /* 0x000e220008000800 */
[----:B------:R-:W-:Y:S01]  /*14310*/  VIADD R75, R131, UR30 ;  /* 0x0000001e834b7c36 */ /* 0x000fe20008000000 */
[----:B------:R-:W-:Y:S01]  /*14320*/  ISETP.LT.AND P5, PT, R67, UR42, !P5 ;  /* 0x0000002a43007c0c */ /* 0x000fe2000efa1270 */
[----:B------:R-:W-:Y:S01]  /*14330*/  VIADD R0, R252, 0x6b ;  /* 0x0000006bfc007836 */ /* 0x000fe20000000000 */
[----:B------:R0:W-:Y:S01]  /*14340*/  @P3 STG.E.U16 desc[UR22][R8.64], R198 ;  /* 0x000000c608003986 */ /* 0x0001e2000c101516 */
[----:B------:R-:W-:Y:S01]  /*14350*/  PRMT R196, R87, 0x7610, R196 ;  /* 0x0000761057c47816 */ /* 0x000fe200000000c4 */
[----:B------:R-:W2:Y:S02]  /*14360*/  LDCU UR42, c[0x0][0x398] ;  /* 0x00007300ff2a77ac */ /* 0x000ea40008000800 */
[----:B------:R-:W2:Y:S01]  /*14370*/  LDL.LU R84, [R1+0x24c] ;  /* 0x00024c0001547983 */ /* 0x000ea20000300800 */
[----:B-1----:R-:W-:Y:S01]  /*14380*/  IMAD.WIDE R2, R131, 0x2, R4 ;  /* 0x0000000283027825 */ /* 0x002fe200078e0204 */
[----:B------:R-:W-:Y:S01]  /*14390*/  ISETP.GE.AND P1, PT, R0, UR10, PT ;  /* 0x0000000a00007c0c */ /* 0x000fe2000bf26270 */
[----:B------:R-:W1:Y:S01]  /*143a0*/  LDCU UR10, c[0x0][0x398] ;  /* 0x00007300ff0a77ac */ /* 0x000e620008000800 */
[----:B------:R-:W-:Y:S01]  /*143b0*/  PRMT R197, R88, 0x7610, R197 ;  /* 0x0000761058c57816 */ /* 0x000fe200000000c5 */
[C---:B0-----:R-:W-:Y:S01]  /*143c0*/  IMAD.WIDE R8, R75.reuse, 0x2, R6 ;  /* 0x000000024b087825 */ /* 0x041fe200078e0206 */
[----:B------:R0:W-:Y:S01]  /*143d0*/  @P2 STG.E.U16 desc[UR22][R2.64], R74 ;  /* 0x0000004a02002986 */ /* 0x0001e2000c101516 */
[----:B------:R-:W1:Y:S02]  /*143e0*/  LDCU UR59, c[0x0][0x398] ;  /* 0x00007300ff3b77ac */ /* 0x000e640008000800 */
[----:B------:R-:W-:Y:S01]  /*143f0*/  VIADD R0, R252, 0x6c ;  /* 0x0000006cfc007836 */ /* 0x000fe20000000000 */
[----:B------:R1:W-:Y:S01]  /*14400*/  @P6 STG.E.U16 desc[UR22][R8.64], R196 ;  /* 0x000000c408006986 */ /* 0x0003e2000c101516 */
[----:B------:R-:W-:Y:S01]  /*14410*/  ISETP.LT.AND P6, PT, R200, UR37, !P1 ;  /* 0x00000025c8007c0c */ /* 0x000fe2000cfc1270 */
[----:B------:R-:W-:-:S02]  /*14420*/  VIADD R131, R75, UR30 ;  /* 0x0000001e4b837c36 */ /* 0x000fc40008000000 */
[----:B------:R-:W-:Y:S01]  /*14430*/  ISETP.GE.AND P4, PT, R0, UR57, PT ;  /* 0x0000003900007c0c */ /* 0x000fe2000bf86270 */
[----:B------:R-:W2:Y:S01]  /*14440*/  LDCU UR37, c[0x0][0x39c] ;  /* 0x00007380ff2577ac */ /* 0x000ea20008000800 */
[----:B------:R-:W-:Y:S01]  /*14450*/  PRMT R198, R89, 0x7610, R198 ;  /* 0x0000761059c67816 */ /* 0x000fe200000000c6 */
[----:B------:R-:W2:Y:S01]  /*14460*/  LDL.LU R85, [R1+0x248] ;  /* 0x0002480001557983 */ /* 0x000ea20000300800 */
[----:B0-----:R-:W-:Y:S01]  /*14470*/  IMAD.WIDE R2, R75, 0x2, R4 ;  /* 0x000000024b027825 */ /* 0x001fe200078e0204 */
[----:B------:R-:W-:Y:S01]  /*14480*/  ISETP.LT.AND P1, PT, R67, UR74, !P1 ;  /* 0x0000004a43007c0c */ /* 0x000fe2000cf21270 */
[----:B------:R-:W0:Y:S01]  /*14490*/  LDCU UR57, c[0x0][0x398] ;  /* 0x00007300ff3977ac */ /* 0x000e220008000800 */
[----:B------:R-:W-:Y:S01]  /*144a0*/  PRMT R74, R90, 0x7610, R74 ;  /* 0x000076105a4a7816 */ /* 0x000fe2000000004a */
[C---:B-1----:R-:W-:Y:S01]  /*144b0*/  IMAD.WIDE R8, R131.reuse, 0x2, R6 ;  /* 0x0000000283087825 */ /* 0x042fe200078e0206 */
        /* <DEDUP_REMOVED lines=15> */
[----:B------:R0:W-:Y:S03]  /*145b0*/  @P1 STG.E.U16 desc[UR22][R2.64], R74 ;  /* 0x0000004a02001986 */ /* 0x0001e6000c101516 */
        /* <DEDUP_REMOVED lines=35> */
[----:B---3--:R-:W-:Y:S01]  /*147f0*/  PRMT R198, R97, 0x7610, R198 ;  /* 0x0000761061c67816 */ /* 0x008fe200000000c6 */
[----:B------:R-:W3:Y:S01]  /*14800*/  LDL.LU R89, [R1+0x238] ;  /* 0x0002380001597983 */ /* 0x000ee20000300800 */
        /* <DEDUP_REMOVED lines=14> */
[----:B------:R-:W3:Y:S01]  /*148f0*/  LDL.LU R90, [R1+0x234] ;  /* 0x00023400015a7983 */ /* 0x000ee20000300800 */
        /* <DEDUP_REMOVED lines=41> */
[----:B----4-:R-:W-:Y:S01]  /*14b90*/  PRMT R198, R105, 0x7610, R198 ;  /* 0x0000761069c67816 */ /* 0x010fe200000000c6 */
[----:B------:R-:W4:Y:S01]  /*14ba0*/  LDL.LU R93, [R1+0x228] ;  /* 0x00022800015d7983 */ /* 0x000f220000300800 */
        /* <DEDUP_REMOVED lines=43> */
[----:B------:R-:W4:Y:S01]  /*14e60*/  LDL.LU R96, [R1+0x21c] ;  /* 0x00021c0001607983 */ /* 0x000f220000300800 */
        /* <DEDUP_REMOVED lines=9> */
[----:B------:R-:W-:Y:S01]  /*14f00*/  VIADD R131, R75, UR30 ;  /* 0x0000001e4b837c36 */ /* 0x000fe20008000000 */
[----:B------:R-:W-:Y:S01]  /*14f10*/  ISETP.LT.AND P1, PT, R67, UR68, !P1 ;  /* 0x0000004443007c0c */ /* 0x000fe2000cf21270 */
[----:B------:R-:W2:Y:S01]  /*14f20*/  LDCU UR18, c[0x0][0x398] ;  /* 0x00007300ff1277ac */ /* 0x000ea20008000800 */
[----:B------:R-:W-:Y:S01]  /*14f30*/  ISETP.GE.AND P6, PT, R0, UR67, PT ;  /* 0x0000004300007c0c */ /* 0x000fe2000bfc6270 */
[----:B------:R-:W4:Y:S01]  /*14f40*/  LDL.LU R97, [R1+0x218] ;  /* 0x0002180001617983 */ /* 0x000f220000300800 */
[----:B0-----:R-:W-:Y:S01]  /*14f50*/  IMAD.WIDE R2, R75, 0x2, R4 ;  /* 0x000000024b027825 */ /* 0x001fe200078e0204 */
[----:B------:R-:W-:Y:S01]  /*14f60*/  PRMT R198, R113, 0x7610, R198 ;  /* 0x0000761071c67816 */ /* 0x000fe200000000c6 */
[----:B------:R-:W0:Y:S01]  /*14f70*/  LDCU UR67, c[0x0][0x39c] ;  /* 0x00007380ff4377ac */ /* 0x000e220008000800 */
[----:B------:R-:W-:Y:S01]  /*14f80*/  PRMT R74, R114, 0x7610, R74 ;  /* 0x00007610724a7816 */ /* 0x000fe2000000004a */
[----:B------:R-:W-:Y:S01]  /*14f90*/  VIADD R0, R252, 0x79 ;  /* 0x00000079fc007836 */ /* 0x000fe20000000000 */
[----:B------:R0:W-:Y:S01]  /*14fa0*/  @P3 STG.E.U16 desc[UR22][R2.64], R197 ;  /* 0x000000c502003986 */ /* 0x0001e2000c101516 */
[----:B------:R-:W-:Y:S01]  /*14fb0*/  ISETP.LT.AND P3, PT, R200, UR24, !P6 ;  /* 0x00000018c8007c0c */ /* 0x000fe2000f761270 */
[----:B-1----:R-:W-:Y:S01]  /*14fc0*/  IMAD.WIDE R8, R131, 0x2, R6 ;  /* 0x0000000283087825 */ /* 0x002fe200078e0206 */
[----:B------:R-:W-:Y:S01]  /*14fd0*/  ISETP.LT.AND P6, PT, R67, UR66, !P6 ;  /* 0x0000004243007c0c */ /* 0x000fe2000f7c1270 */
[----:B------:R-:W1:Y:S01]  /*14fe0*/  LDCU UR24, c[0x0][0x398] ;  /* 0x00007300ff1877ac */ /* 0x000e620008000800 */
[----:B------:R-:W-:Y:S01]  /*14ff0*/  ISETP.GE.AND P0, PT, R0, UR34, PT ;  /* 0x0000002200007c0c */ /* 0x000fe2000bf06270 */
[----:B------:R-:W-:Y:S01]  /*15000*/  VIADD R75, R131, UR30 ;  /* 0x0000001e834b7c36 */ /* 0x000fe20008000000 */
[----:B------:R1:W-:Y:S01]  /*15010*/  @P4 STG.E.U16 desc[UR22][R8.64], R198 ;  /* 0x000000c608004986 */ /* 0x0003e2000c101516 */
[----:B------:R-:W-:Y:S01]  /*15020*/  VIADD R0, R252, 0x7a ;  /* 0x0000007afc007836 */ /* 0x000fe20000000000 */
[----:B------:R-:W-:Y:S01]  /*15030*/  PRMT R196, R115, 0x7610, R196 ;  /* 0x0000761073c47816 */ /* 0x000fe200000000c4 */
[----:B------:R-:W2:Y:S01]  /*15040*/  LDCU UR34, c[0x0][0x398] ;  /* 0x00007300ff2277ac */ /* 0x000ea20008000800 */
[----:B------:R-:W-:Y:S01]  /*15050*/  F2FP.BF16.F32.PACK_AB R12, R12, R76 ;  /* 0x0000004c0c0c723e */ /* 0x000fe200000010ff */
[----:B0-----:R-:W-:Y:S01]  /*15060*/  IMAD.WIDE R2, R131, 0x2, R4 ;  /* 0x0000000283027825 */ /* 0x001fe200078e0204 */
[----:B------:R-:W-:Y:S01]  /*15070*/  PRMT R197, R116, 0x7610, R197 ;  /* 0x0000761074c57816 */ /* 0x000fe200000000c5 */
[----:B------:R-:W0:Y:S01]  /*15080*/  LDCU UR66, c[0x0][0x398] ;  /* 0x00007300ff4277ac */ /* 0x000e220008000800 */
[----:B------:R-:W4:Y:S01]  /*15090*/  LDL.LU R98, [R1+0x214] ;  /* 0x0002140001627983 */ /* 0x000f220000300800 */
[----:B------:R-:W-:Y:S01]  /*150a0*/  ISETP.GE.AND P5, PT, R0, UR20, PT ;  /* 0x0000001400007c0c */ /* 0x000fe2000bfa6270 */
[----:B-1----:R-:W-:-:S02]  /*150b0*/  IMAD.WIDE R8, R75, 0x2, R6 ;  /* 0x000000024b087825 */ /* 0x002fc400078e0206 */
[----:B------:R1:W-:Y:S01]  /*150c0*/  @P1 STG.E.U16 desc[UR22][R2.64], R74 ;  /* 0x0000004a02001986 */ /* 0x0003e2000c101516 */
[----:B------:R-:W-:Y:S01]  /*150d0*/  ISETP.LT.AND P1, PT, R200, UR53, !P0 ;  /* 0x00000035c8007c0c */ /* 0x000fe2000c721270 */
[----:B------:R-:W0:Y:S01]  /*150e0*/  LDCU UR20, c[0x0][0x398] ;  /* 0x00007300ff1477ac */ /* 0x000e220008000800 */
[----:B------:R-:W-:Y:S01]  /*150f0*/  VIADD R131, R75, UR30 ;  /* 0x0000001e4b837c36 */ /* 0x000fe20008000000 */
[----:B------:R0:W-:Y:S01]  /*15100*/  @P3 STG.E.U16 desc[UR22][R8.64], R196 ;  /* 0x000000c408003986 */ /* 0x0001e2000c101516 */
[----:B------:R-:W-:Y:S02]  /*15110*/  ISETP.LT.AND P0, PT, R67, UR43, !P0 ;  /* 0x0000002b43007c0c */ /* 0x000fe4000c701270 */
[----:B------:R-:W-:Y:S01]  /*15120*/  PRMT R198, R117, 0x7610, R198 ;  /* 0x0000761075c67816 */ /* 0x000fe200000000c6 */
[----:B------:R-:W-:Y:S01]  /*15130*/  VIADD R0, R252, 0x7b ;  /* 0x0000007bfc007836 */ /* 0x000fe20000000000 */
[----:B------:R-:W2:Y:S01]  /*15140*/  LDCU UR53, c[0x0][0x39c] ;  /* 0x00007380ff3577ac */ /* 0x000ea20008000800 */
[----:B------:R-:W-:Y:S01]  /*15150*/  F2FP.BF16.F32.PACK_AB R77, R13, R77 ;  /* 0x0000004d0d4d723e */ /* 0x000fe200000010ff */
[----:B------:R-:W4:Y:S01]  /*15160*/  LDL.LU R99, [R1+0x210] ;  /* 0x0002100001637983 */ /* 0x000f220000300800 */
[----:B-1----:R-:W-:-:S04]  /*15170*/  IMAD.WIDE R2, R75, 0x2, R4 ;  /* 0x000000024b027825 */ /* 0x002fc800078e0204 */
[C---:B0-----:R-:W-:Y:S01]  /*15180*/  IMAD.WIDE R8, R131.reuse, 0x2, R6 ;  /* 0x0000000283087825 */ /* 0x041fe200078e0206 */
[----:B------:R0:W-:Y:S01]  /*15190*/  @P6 STG.E.U16 desc[UR22][R2.64], R197 ;  /* 0x000000c502006986 */ /* 0x0001e2000c101516 */
[----:B------:R-:W-:Y:S01]  /*151a0*/  ISETP.LT.AND P6, PT, R200, UR48, !P5 ;  /* 0x00000030c8007c0c */ /* 0x000fe2000efc1270 */
[----:B------:R-:W1:Y:S01]  /*151b0*/  LDCU UR43, c[0x0][0x398] ;  /* 0x00007300ff2b77ac */ /* 0x000e620008000800 */
[----:B------:R-:W-:Y:S01]  /*151c0*/  VIADD R75, R131, UR30 ;  /* 0x0000001e834b7c36 */ /* 0x000fe20008000000 */
[----:B--2---:R-:W-:Y:S01]  /*151d0*/  ISETP.LT.AND P5, PT, R67, UR33, !P5 ;  /* 0x0000002143007c0c */ /* 0x004fe2000efa1270 */
[----:B------:R2:W-:Y:S01]  /*151e0*/  @P1 STG.E.U16 desc[UR22][R8.64], R198 ;  /* 0x000000c608001986 */ /* 0x0005e2000c101516 */
[----:B------:R-:W-:Y:S01]  /*151f0*/  PRMT R74, R118, 0x7610, R74 ;  /* 0x00007610764a7816 */ /* 0x000fe2000000004a */
[----:B------:R-:W1:Y:S01]  /*15200*/  LDCU UR33, c[0x0][0x39c] ;  /* 0x00007380ff2177ac */ /* 0x000e620008000800 */
[----:B------:R-:W-:Y:S01]  /*15210*/  PRMT R196, R119, 0x7610, R196 ;  /* 0x0000761077c47816 */ /* 0x000fe200000000c4 */
[----:B------:R-:W4:Y:S01]  /*15220*/  LDL.LU R100, [R1+0x20c] ;  /* 0x00020c0001647983 */ /* 0x000f220000300800 */
[----:B------:R-:W-:Y:S01]  /*15230*/  ISETP.GE.AND P2, PT, R0, UR65, PT ;  /* 0x0000004100007c0c */ /* 0x000fe2000bf46270 */
[----:B0-----:R-:W-:Y:S01]  /*15240*/  IMAD.WIDE R2, R131, 0x2, R4 ;  /* 0x0000000283027825 */ /* 0x001fe200078e0204 */
[----:B------:R-:W-:Y:S01]  /*15250*/  PRMT R197, R120, 0x7610, R197 ;  /* 0x0000761078c57816 */ /* 0x000fe200000000c5 */
[----:B------:R-:W0:Y:S01]  /*15260*/  LDCU UR65, c[0x0][0x39c] ;  /* 0x00007380ff4177ac */ /* 0x000e220008000800 */
[----:B------:R-:W-:Y:S01]  /*15270*/  F2FP.BF16.F32.PACK_AB R14, R14, R78 ;  /* 0x0000004e0e0e723e */ /* 0x000fe200000010ff */
[C---:B--2---:R-:W-:Y:S01]  /*15280*/  IMAD.WIDE R8, R75.reuse, 0x2, R6 ;  /* 0x000000024b087825 */ /* 0x044fe200078e0206 */
[----:B------:R2:W-:Y:S01]  /*15290*/  @P0 STG.E.U16 desc[UR22][R2.64], R74 ;  /* 0x0000004a02000986 */ /* 0x0005e2000c101516 */
[----:B------:R-:W0:Y:S02]  /*152a0*/  LDCU UR48, c[0x0][0x398] ;  /* 0x00007300ff3077ac */ /* 0x000e240008000800 */
[----:B------:R-:W-:Y:S01]  /*152b0*/  VIADD R0, R252, 0x7c ;  /* 0x0000007cfc007836 */ /* 0x000fe20000000000 */
[----:B------:R1:W-:Y:S01]  /*152c0*/  @P6 STG.E.U16 desc[UR22][R8.64], R196 ;  /* 0x000000c408006986 */ /* 0x0003e2000c101516 */
[----:B------:R-:W-:Y:S01]  /*152d0*/  ISETP.LT.AND P6, PT, R200, UR52, !P2 ;  /* 0x00000034c8007c0c */ /* 0x000fe2000d7c1270 */
[----:B------:R-:W-:-:S02]  /*152e0*/  VIADD R131, R75, UR30 ;  /* 0x0000001e4b837c36 */ /* 0x000fc40008000000 */
[----:B------:R-:W-:Y:S01]  /*152f0*/  ISETP.GE.AND P4, PT, R0, UR75, PT ;  /* 0x0000004b00007c0c */ /* 0x000fe2000bf86270 */
[----:B------:R-:W0:Y:S01]  /*15300*/  LDCU UR52, c[0x0][0x39c] ;  /* 0x00007380ff3477ac */ /* 0x000e220008000800 */
[----:B------:R-:W-:Y:S01]  /*15310*/  PRMT R198, R121, 0x7610, R198 ;  /* 0x0000761079c67816 */ /* 0x000fe200000000c6 */
[----:B------:R-:W4:Y:S01]  /*15320*/  LDL.LU R101, [R1+0x208] ;  /* 0x0002080001657983 */ /* 0x000f220000300800 */
[----:B--2---:R-:W-:Y:S01]  /*15330*/  IMAD.WIDE R2, R75, 0x2, R4 ;  /* 0x000000024b027825 */ /* 0x004fe200078e0204 */
[----:B------:R-:W-:Y:S01]  /*15340*/  ISETP.LT.AND P2, PT, R67, UR10, !P2 ;  /* 0x0000000a43007c0c */ /* 0x000fe2000d741270 */
[----:B------:R-:W2:Y:S01]  /*15350*/  LDCU UR10, c[0x0][0x39c] ;  /* 0x00007380ff0a77ac */ /* 0x000ea20008000800 */
        /* <DEDUP_REMOVED lines=10> */
[----:B------:R-:W2:Y:S01]  /*15400*/  LDCU UR57, c[0x0][0x398] ;  /* 0x00007300ff3977ac */ /* 0x000ea20008000800 */
[----:B------:R-:W-:Y:S01]  /*15410*/  F2FP.BF16.F32.PACK_AB R79, R15, R79 ;  /* 0x0000004f0f4f723e */ /* 0x000fe200000010ff */
        /* <DEDUP_REMOVED lines=14> */
[----:B------:R-:W2:Y:S01]  /*15500*/  LDL.LU R103, [R1+0x200] ;  /* 0x0002000001677983 */ /* 0x000ea20000300800 */
        /* <DEDUP_REMOVED lines=15> */
[----:B------:R-:W3:Y:S01]  /*15600*/  LDCU UR37, c[0x0][0x398] ;  /* 0x00007300ff2577ac */ /* 0x000ee20008000800 */
[----:B------:R-:W-:Y:S01]  /*15610*/  F2FP.BF16.F32.PACK_AB R16, R16, R80 ;  /* 0x000000501010723e */ /* 0x000fe200000010ff */
[----:B0-----:R-:W-:Y:S01]  /*15620*/  IMAD.WIDE R2, R131, 0x2, R4 ;  /* 0x0000000283027825 */ /* 0x001fe200078e0204 */
[----:B------:R-:W-:Y:S01]  /*15630*/  PRMT R197, R128, 0x7610, R197 ;  /* 0x0000761080c57816 */ /* 0x000fe200000000c5 */
[----:B------:R-:W0:Y:S01]  /*15640*/  LDCU UR42, c[0x0][0x398] ;  /* 0x00007300ff2a77ac */ /* 0x000e220008000800 */
[----:B------:R-:W-:Y:S01]  /*15650*/  F2FP.BF16.F32.PACK_AB R17, R17, R81 ;  /* 0x000000511111723e */ /* 0x000fe200000010ff */
[----:B------:R-:W2:Y:S01]  /*15660*/  LDL.LU R104, [R1+0x1fc] ;  /* 0x0001fc0001687983 */ /* 0x000ea20000300800 */
[----:B-1----:R-:W-:-:S03]  /*15670*/  IMAD.WIDE R8, R75, 0x2, R6 ;  /* 0x000000024b087825 */ /* 0x002fc600078e0206 */
[----:B------:R1:W-:Y:S01]  /*15680*/  @P3 STG.E.U16 desc[UR22][R2.64], R74 ;  /* 0x0000004a02003986 */ /* 0x0003e2000c101516 */
[----:B------:R-:W-:Y:S01]  /*15690*/  ISETP.LT.AND P3, PT, R200, UR26, !P0 ;  /* 0x0000001ac8007c0c */ /* 0x000fe2000c761270 */
[----:B------:R-:W0:Y:S01]  /*156a0*/  LDCU UR26, c[0x0][0x398] ;  /* 0x00007300ff1a77ac */ /* 0x000e220008000800 */
[----:B------:R-:W-:Y:S01]  /*156b0*/  ISETP.GE.AND P6, PT, R0, UR45, PT ;  /* 0x0000002d00007c0c */ /* 0x000fe2000bfc6270 */
[----:B------:R0:W-:Y:S01]  /*156c0*/  @P4 STG.E.U16 desc[UR22][R8.64], R196 ;  /* 0x000000c408004986 */ /* 0x0001e2000c101516 */
[----:B------:R-:W-:Y:S01]  /*156d0*/  VIADD R131, R75, UR30 ;  /* 0x0000001e4b837c36 */ /* 0x000fe20008000000 */
[----:B------:R-:W-:Y:S02]  /*156e0*/  ISETP.LT.AND P0, PT, R67, UR31, !P0 ;  /* 0x0000001f43007c0c */ /* 0x000fe4000c701270 */
[----:B------:R-:W-:Y:S01]  /*156f0*/  PRMT R198, R129, 0x7610, R198 ;  /* 0x0000761081c67816 */ /* 0x000fe200000000c6 */
[----:B------:R-:W2:Y:S01]  /*15700*/  LDL.LU R105, [R1+0x1f8] ;  /* 0x0001f80001697983 */ /* 0x000ea20000300800 */
[----:B-1----:R-:W-:Y:S01]  /*15710*/  IMAD.WIDE R2, R75, 0x2, R4 ;  /* 0x000000024b027825 */ /* 0x002fe200078e0204 */
[----:B------:R-:W-:Y:S01]  /*15720*/  PRMT R74, R130, 0x7610, R74 ;  /* 0x00007610824a7816 */ /* 0x000fe2000000004a */
[----:B------:R-:W1:Y:S01]  /*15730*/  LDCU UR45, c[0x0][0x398] ;  /* 0x00007300ff2d77ac */ /* 0x000e620008000800 */
[----:B------:R-:W-:Y:S01]  /*15740*/  F2FP.BF16.F32.PACK_AB R18, R18, R82 ;  /* 0x000000521212723e */ /* 0x000fe200000010ff */
[C---:B0-----:R-:W-:Y:S01]  /*15750*/  IMAD.WIDE R8, R131.reuse, 0x2, R6 ;  /* 0x0000000283087825 */ /* 0x041fe200078e0206 */
[----:B------:R0:W-:Y:S01]  /*15760*/  @P1 STG.E.U16 desc[UR22][R2.64], R197 ;  /* 0x000000c502001986 */ /* 0x0001e2000c101516 */
[----:B------:R-:W-:Y:S01]  /*15770*/  ISETP.LT.AND P1, PT, R200, UR9, !P6 ;  /* 0x00000009c8007c0c */ /* 0x000fe2000f721270 */
[----:B------:R-:W1:Y:S01]  /*15780*/  LDCU UR9, c[0x0][0x398] ;  /* 0x00007300ff0977ac */ /* 0x000e620008000800 */
        /* <DEDUP_REMOVED lines=8> */
[----:B0-----:R-:W-:Y:S01]  /*15810*/  IMAD.WIDE R2, R131, 0x2, R4 ;  /* 0x0000000283027825 */ /* 0x001fe200078e0204 */
[----:B------:R-:W-:Y:S01]  /*15820*/  ISETP.GE.AND P2, PT, R0, UR58, PT ;  /* 0x0000003a00007c0c */ /* 0x000fe2000bf46270 */
[----:B------:R-:W0:Y:S01]  /*15830*/  LDCU UR31, c[0x0][0x398] ;  /* 0x00007300ff1f77ac */ /* 0x000e220008000800 */
[----:B------:R-:W-:Y:S01]  /*15840*/  F2FP.BF16.F32.PACK_AB R20, R20, R84 ;  /* 0x000000541414723e */ /* 0x000fe200000010ff */
[C---:B-1----:R-:W-:Y:S01]  /*15850*/  IMAD.WIDE R8, R75.reuse, 0x2, R6 ;  /* 0x000000024b087825 */ /* 0x042fe200078e0206 */
[----:B------:R1:W-:Y:S01]  /*15860*/  @P0 STG.E.U16 desc[UR22][R2.64], R74 ;  /* 0x0000004a02000986 */ /* 0x0003e2000c101516 */
[----:B------:R-:W0:Y:S02]  /*15870*/  LDCU UR58, c[0x0][0x398] ;  /* 0x00007300ff3a77ac */ /* 0x000e240008000800 */
[----:B------:R-:W-:Y:S01]  /*15880*/  VIADD R0, R252, 0x82 ;  /* 0x00000082fc007836 */ /* 0x000fe20000000000 */
[----:B------:R0:W-:Y:S01]  /*15890*/  @P1 STG.E.U16 desc[UR22][R8.64], R132 ;  /* 0x0000008408001986 */ /* 0x0001e2000c101516 */
[----:B------:R-:W-:Y:S01]  /*158a0*/  ISETP.LT.AND P1, PT, R200, UR59, !P2 ;  /* 0x0000003bc8007c0c */ /* 0x000fe2000d721270 */
[----:B------:R-:W-:-:S02]  /*158b0*/  VIADD R131, R75, UR30 ;  /* 0x0000001e4b837c36 */ /* 0x000fc40008000000 */
[----:B------:R-:W-:Y:S01]  /*158c0*/  ISETP.GE.AND P5, PT, R0, UR46, PT ;  /* 0x0000002e00007c0c */ /* 0x000fe2000bfa6270 */
[----:B------:R-:W2:Y:S01]  /*158d0*/  LDCU UR59, c[0x0][0x39c] ;  /* 0x00007380ff3b77ac */ /* 0x000ea20008000800 */
[----:B------:R-:W-:Y:S01]  /*158e0*/  F2FP.BF16.F32.PACK_AB R21, R21, R85 ;  /* 0x000000551515723e */ /* 0x000fe200000010ff */
[----:B------:R-:W2:Y:S01]  /*158f0*/  LDL.LU R107, [R1+0x1f0] ;  /* 0x0001f000016b7983 */ /* 0x000ea20000300800 */
[----:B-1----:R-:W-:Y:S01]  /*15900*/  IMAD.WIDE R2, R75, 0x2, R4 ;  /* 0x000000024b027825 */ /* 0x002fe200078e0204 */
[----:B------:R-:W-:Y:S01]  /*15910*/  ISETP.LT.AND P2, PT, R67, UR36, !P2 ;  /* 0x0000002443007c0c */ /* 0x000fe2000d741270 */
[----:B------:R-:W1:Y:S01]  /*15920*/  LDCU UR46, c[0x0][0x39c] ;  /* 0x00007380ff2e77ac */ /* 0x000e620008000800 */
[----:B------:R-:W-:Y:S01]  /*15930*/  PRMT R74, R133, 0x7632, R74 ;  /* 0x00007632854a7816 */ /* 0x000fe2000000004a */
        /* <DEDUP_REMOVED lines=39> */
[----:B------:R-:W1:Y:S01]  /*15bb0*/  LDCU UR54, c[0x0][0x398] ;  /* 0x00007300ff3677ac */ /* 0x000e620008000800 */
[----:B------:R-:W-:-:S02]  /*15bc0*/  F2FP.BF16.F32.PACK_AB R24, R24, R88 ;  /* 0x000000581818723e */ /* 0x000fc400000010ff */
[----:B------:R-:W2:Y:S01]  /*15bd0*/  LDL.LU R110, [R1+0x1e4] ;  /* 0x0001e400016e7983 */ /* 0x000ea20000300800 */
[----:B0-----:R-:W-:Y:S01]  /*15be0*/  IMAD.WIDE R2, R131, 0x2, R4 ;  /* 0x0000000283027825 */ /* 0x001fe200078e0204 */
[----:B------:R-:W-:Y:S01]  /*15bf0*/  ISETP.GE.AND P0, PT, R0, UR60, PT ;  /* 0x0000003c00007c0c */ /* 0x000fe2000bf06270 */
[----:B------:R-:W0:Y:S01]  /*15c00*/  LDCU UR55, c[0x0][0x398] ;  /* 0x00007300ff3777ac */ /* 0x000e220008000800 */
[----:B------:R-:W-:Y:S01]  /*15c10*/  PRMT R132, R136, 0x7632, R132 ;  /* 0x0000763288847816 */ /* 0x000fe20000000084 */
[C---:B---3--:R-:W-:Y:S01]  /*15c20*/  IMAD.WIDE R8, R75.reuse, 0x2, R6 ;  /* 0x000000024b087825 */ /* 0x048fe200078e0206 */
[----:B------:R3:W-:Y:S03]  /*15c30*/  @P4 STG.E.U16 desc[UR22][R2.64], R74 ;  /* 0x0000004a02004986 */ /* 0x0007e6000c101516 */
[----:B------:R-:W-:Y:S01]  /*15c40*/  VIADD R0, R252, 0x86 ;  /* 0x00000086fc007836 */ /* 0x000fe20000000000 */
[----:B------:R0:W-:Y:S01]  /*15c50*/  @P5 STG.E.U16 desc[UR22][R8.64], R136 ;  /* 0x0000008808005986 */ /* 0x0001e2000c101516 */
[----:B------:R-:W-:Y:S01]  /*15c60*/  ISETP.LT.AND P5, PT, R200, UR56, !P0 ;  /* 0x00000038c8007c0c */ /* 0x000fe2000c7a1270 */
[----:B------:R-:W-:-:S02]  /*15c70*/  VIADD R131, R75, UR30 ;  /* 0x0000001e4b837c36 */ /* 0x000fc40008000000 */
[----:B------:R-:W-:Y:S01]  /*15c80*/  ISETP.GE.AND P1, PT, R0, UR38, PT ;  /* 0x0000002600007c0c */ /* 0x000fe2000bf26270 */
[----:B------:R-:W1:Y:S01]  /*15c90*/  LDCU UR56, c[0x0][0x39c] ;  /* 0x00007380ff3877ac */ /* 0x000e620008000800 */
[----:B------:R-:W-:Y:S01]  /*15ca0*/  F2FP.BF16.F32.PACK_AB R25, R25, R89 ;  /* 0x000000591919723e */ /* 0x000fe200000010ff */
[----:B------:R-:W2:Y:S01]  /*15cb0*/  LDL.LU R111, [R1+0x1e0] ;  /* 0x0001e000016f7983 */ /* 0x000ea20000300800 */
[----:B---3--:R-:W-:Y:S01]  /*15cc0*/  IMAD.WIDE R2, R75, 0x2, R4 ;  /* 0x000000024b027825 */ /* 0x008fe200078e0204 */
[----:B------:R-:W-:Y:S01]  /*15cd0*/  ISETP.LT.AND P0, PT, R67, UR61, !P0 ;  /* 0x0000003d43007c0c */ /* 0x000fe2000c701270 */
[----:B------:R-:W3:Y:S01]  /*15ce0*/  LDCU UR38, c[0x0][0x398] ;  /* 0x00007300ff2677ac */ /* 0x000ee20008000800 */
        /* <DEDUP_REMOVED lines=9> */
[----:B------:R-:W-:-:S03]  /*15d80*/  F2FP.BF16.F32.PACK_AB R26, R26, R90 ;  /* 0x0000005a1a1a723e */ /* 0x000fc600000010ff */
[----:B------:R-:W2:Y:S01]  /*15d90*/  LDL.LU R112, [R1+0x1dc] ;  /* 0x0001dc0001707983 */ /* 0x000ea20000300800 */
[----:B0-----:R-:W-:Y:S01]  /*15da0*/  IMAD.WIDE R2, R131, 0x2, R4 ;  /* 0x0000000283027825 */ /* 0x001fe200078e0204 */
[----:B------:R-:W-:Y:S02]  /*15db0*/  ISETP.GE.AND P2, PT, R0, UR62, PT ;  /* 0x0000003e00007c0c */ /* 0x000fe4000bf46270 */
[----:B------:R-:W2:Y:S01]  /*15dc0*/  LDL.LU R113, [R1+0x1d8] ;  /* 0x0001d80001717983 */ /* 0x000ea20000300800 */
[----:B---3--:R-:W-:-:S03]  /*15dd0*/  IMAD.WIDE R8, R75, 0x2, R6 ;  /* 0x000000024b087825 */ /* 0x008fc600078e0206 */
[----:B------:R0:W-:Y:S01]  /*15de0*/  @P0 STG.E.U16 desc[UR22][R2.64], R74 ;  /* 0x0000004a02000986 */ /* 0x0001e2000c101516 */
[----:B------:R-:W-:-:S03]  /*15df0*/  VIADD R0, R252, 0x88 ;  /* 0x00000088fc007836 */ /* 0x000fc60000000000 */
[----:B------:R3:W-:Y:S01]  /*15e00*/  @P3 STG.E.U16 desc[UR22][R8.64], R138 ;  /* 0x0000008a08003986 */ /* 0x0007e2000c101516 */
[----:B------:R-:W-:Y:S02]  /*15e10*/  ISETP.LT.AND P3, PT, R200, UR28, !P2 ;  /* 0x0000001cc8007c0c */ /* 0x000fe4000d761270 */
[----:B------:R-:W-:Y:S01]  /*15e20*/  PRMT R132, R138, 0x7632, R132 ;  /* 0x000076328a847816 */ /* 0x000fe20000000084 */
[----:B------:R-:W-:Y:S01]  /*15e30*/  VIADD R131, R75, UR30 ;  /* 0x0000001e4b837c36 */ /* 0x000fe20008000000 */
[----:B------:R-:W-:Y:S01]  /*15e40*/  ISETP.LT.AND P2, PT, R67, UR34, !P2 ;  /* 0x0000002243007c0c */ /* 0x000fe2000d741270 */
[----:B------:R-:W1:Y:S01]  /*15e50*/  LDCU UR28, c[0x0][0x398] ;  /* 0x00007300ff1c77ac */ /* 0x000e620008000800 */
[----:B------:R-:W-:Y:S01]  /*15e60*/  F2FP.BF16.F32.PACK_AB R27, R27, R91 ;  /* 0x0000005b1b1b723e */ /* 0x000fe200000010ff */
[----:B0-----:R-:W-:Y:S01]  /*15e70*/  IMAD.WIDE R2, R75, 0x2, R4 ;  /* 0x000000024b027825 */ /* 0x001fe200078e0204 */
[----:B------:R-:W-:Y:S01]  /*15e80*/  ISETP.GE.AND P6, PT, R0, UR47, PT ;  /* 0x0000002f00007c0c */ /* 0x000fe2000bfc6270 */
[----:B------:R-:W0:Y:S01]  /*15e90*/  LDCU UR47, c[0x0][0x39c] ;  /* 0x00007380ff2f77ac */ /* 0x000e220008000800 */
[----:B------:R-:W2:Y:S01]  /*15ea0*/  LDL.LU R114, [R1+0x1d4] ;  /* 0x0001d40001727983 */ /* 0x000ea20000300800 */
[----:B------:R-:W-:Y:S01]  /*15eb0*/  VIADD R0, R252, 0x89 ;  /* 0x00000089fc007836 */ /* 0x000fe20000000000 */
[----:B------:R-:W-:Y:S01]  /*15ec0*/  PRMT R74, R139, 0x7632, R74 ;  /* 0x000076328b4a7816 */ /* 0x000fe2000000004a */
[----:B---3--:R-:W-:Y:S01]  /*15ed0*/  IMAD.WIDE R8, R131, 0x2, R6 ;  /* 0x0000000283087825 */ /* 0x008fe200078e0206 */
[----:B------:R3:W-:Y:S01]  /*15ee0*/  @P1 STG.E.U16 desc[UR22][R2.64], R132 ;  /* 0x0000008402001986 */ /* 0x0007e2000c101516 */
[----:B------:R-:W-:Y:S01]  /*15ef0*/  ISETP.LT.AND P1, PT, R200, UR20, !P6 ;  /* 0x00000014c8007c0c */ /* 0x000fe2000f721270 */
[----:B------:R-:W0:Y:S01]  /*15f00*/  LDCU UR20, c[0x0][0x39c] ;  /* 0x00007380ff1477ac */ /* 0x000e220008000800 */
[----:B------:R-:W-:Y:S01]  /*15f10*/  ISETP.LT.AND P6, PT, R67, UR44, !P6 ;  /* 0x0000002c43007c0c */ /* 0x000fe2000f7c1270 */
[----:B------:R-:W-:Y:S01]  /*15f20*/  VIADD R75, R131, UR30 ;  /* 0x0000001e834b7c36 */ /* 0x000fe20008000000 */
[----:B------:R-:W-:Y:S01]  /*15f30*/  ISETP.GE.AND P4, PT, R0, UR65, PT ;  /* 0x0000004100007c0c */ /* 0x000fe2000bf86270 */
[----:B------:R-:W-:Y:S01]  /*15f40*/  VIADD R0, R252, 0x8a ;  /* 0x0000008afc007836 */ /* 0x000fe20000000000 */
[----:B------:R1:W-:Y:S01]  /*15f50*/  @P3 STG.E.U16 desc[UR22][R8.64], R139 ;  /* 0x0000008b08003986 */ /* 0x0003e2000c101516 */
[----:B------:R-:W0:Y:S01]  /*15f60*/  LDCU UR34, c[0x0][0x398] ;  /* 0x00007300ff2277ac */ /* 0x000e220008000800 */
[----:B------:R-:W-:-:S02]  /*15f70*/  F2FP.BF16.F32.PACK_AB R28, R28, R92 ;  /* 0x0000005c1c1c723e */ /* 0x000fc400000010ff */
[----:B------:R-:W2:Y:S01]  /*15f80*/  LDL.LU R115, [R1+0x1d0] ;  /* 0x0001d00001737983 */ /* 0x000ea20000300800 */
[----:B---3--:R-:W-:Y:S01]  /*15f90*/  IMAD.WIDE R2, R131, 0x2, R4 ;  /* 0x0000000283027825 */ /* 0x008fe200078e0204 */
[----:B------:R-:W-:Y:S01]  /*15fa0*/  PRMT R132, R140, 0x7632, R132 ;  /* 0x000076328c847816 */ /* 0x000fe20000000084 */
[----:B------:R-:W3:Y:S01]  /*15fb0*/  LDCU UR44, c[0x0][0x39c] ;  /* 0x00007380ff2c77ac */ /* 0x000ee20008000800 */
[----:B------:R-:W-:Y:S01]  /*15fc0*/  ISETP.GE.AND P5, PT, R0, UR67, PT ;  /* 0x0000004300007c0c */ /* 0x000fe2000bfa6270 */
[----:B------:R-:W3:Y:S01]  /*15fd0*/  LDL.LU R116, [R1+0x1cc] ;  /* 0x0001cc0001747983 */ /* 0x000ee20000300800 */
[----:B-1----:R-:W-:-:S03]  /*15fe0*/  IMAD.WIDE R8, R75, 0x2, R6 ;  /* 0x000000024b087825 */ /* 0x002fc600078e0206 */
[----:B------:R1:W-:Y:S01]  /*15ff0*/  @P2 STG.E.U16 desc[UR22][R2.64], R74 ;  /* 0x0000004a02002986 */ /* 0x0003e2000c101516 */
[----:B------:R-:W-:Y:S01]  /*16000*/  ISETP.LT.AND P2, PT, R200, UR18, !P4 ;  /* 0x00000012c8007c0c */ /* 0x000fe2000e741270 */
[----:B------:R-:W0:Y:S01]  /*16010*/  LDCU UR18, c[0x0][0x39c] ;  /* 0x00007380ff1277ac */ /* 0x000e220008000800 */
[----:B------:R-:W-:Y:S01]  /*16020*/  VIADD R131, R75, UR30 ;  /* 0x0000001e4b837c36 */ /* 0x000fe20008000000 */
[----:B------:R4:W-:Y:S01]  /*16030*/  @P1 STG.E.U16 desc[UR22][R8.64], R140 ;  /* 0x0000008c08001986 */ /* 0x0009e2000c101516 */
[----:B------:R-:W-:Y:S01]  /*16040*/  ISETP.LT.AND P4, PT, R67, UR24, !P4 ;  /* 0x0000001843007c0c */ /* 0x000fe2000e781270 */
[----:B------:R-:W-:Y:S01]  /*16050*/  VIADD R0, R252, 0x8b ;  /* 0x0000008bfc007836 */ /* 0x000fe20000000000 */
[----:B------:R-:W0:Y:S01]  /*16060*/  LDCU UR24, c[0x0][0x398] ;  /* 0x00007300ff1877ac */ /* 0x000e220008000800 */
[----:B----4-:R-:W-:Y:S01]  /*16070*/  F2FP.BF16.F32.PACK_AB R29, R29, R93 ;  /* 0x0000005d1d1d723e */ /* 0x010fe200000010ff */
[----:B------:R-:W4:Y:S01]  /*16080*/  LDL.LU R117, [R1+0x1c8] ;  /* 0x0001c80001757983 */ /* 0x000f220000300800 */
[----:B-1----:R-:W-:-:S04]  /*16090*/  IMAD.WIDE R2, R75, 0x2, R4 ;  /* 0x000000024b027825 */ /* 0x002fc800078e0204 */
[C---:B------:R-:W-:Y:S01]  /*160a0*/  IMAD.WIDE R8, R131.reuse, 0x2, R6 ;  /* 0x0000000283087825 */ /* 0x040fe200078e0206 */
[----:B------:R1:W-:Y:S01]  /*160b0*/  @P6 STG.E.U16 desc[UR22][R2.64], R132 ;  /* 0x0000008402006986 */ /* 0x0003e2000c101516 */
[----:B------:R-:W-:Y:S02]  /*160c0*/  ISETP.LT.AND P6, PT, R200, UR66, !P5 ;  /* 0x00000042c8007c0c */ /* 0x000fe4000efc1270 */
[----:B------:R-:W-:Y:S01]  /*160d0*/  VIADD R75, R131, UR30 ;  /* 0x0000001e834b7c36 */ /* 0x000fe20008000000 */
[----:B------:R0:W-:Y:S01]  /*160e0*/  @P2 STG.E.U16 desc[UR22][R8.64], R141 ;  /* 0x0000008d08002986 */ /* 0x0001e2000c101516 */
[----:B------:R-:W-:Y:S01]  /*160f0*/  ISETP.LT.AND P5, PT, R67, UR35, !P5 ;  /* 0x0000002343007c0c */ /* 0x000fe2000efa1270 */
[----:B------:R-:W2:Y:S01]  /*16100*/  LDCU UR35, c[0x0][0x398] ;  /* 0x00007300ff2377ac */ /* 0x000ea20008000800 */
[----:B------:R-:W-:Y:S01]  /*16110*/  ISETP.GE.AND P0, PT, R0, UR53, PT ;  /* 0x0000003500007c0c */ /* 0x000fe2000bf06270 */
[----:B------:R-:W3:Y:S01]  /*16120*/  LDL.LU R118, [R1+0x1c4] ;  /* 0x0001c40001767983 */ /* 0x000ee20000300800 */
[----:B-1----:R-:W-:Y:S01]  /*16130*/  IMAD.WIDE R2, R131, 0x2, R4 ;  /* 0x0000000283027825 */ /* 0x002fe200078e0204 */
[----:B------:R-:W1:Y:S01]  /*16140*/  LDCU UR53, c[0x0][0x398] ;  /* 0x00007300ff3577ac */ /* 0x000e620008000800 */
[----:B------:R-:W-:Y:S01]  /*16150*/  F2FP.BF16.F32.PACK_AB R30, R30, R94 ;  /* 0x0000005e1e1e723e */ /* 0x000fe200000010ff */
[----:B------:R-:W4:Y:S01]  /*16160*/  LDL.LU R119, [R1+0x1c0] ;  /* 0x0001c00001777983 */ /* 0x000f220000300800 */
[----:B0-----:R-:W-:-:S03]  /*16170*/  IMAD.WIDE R8, R75, 0x2, R6 ;  /* 0x000000024b087825 */ /* 0x001fc600078e0206 */
[----:B------:R-:W-:Y:S01]  /*16180*/  @P4 STG.E.U16 desc[UR22][R2.64], R133 ;  /* 0x0000008502004986 */ /* 0x000fe2000c101516 */
[----:B------:R-:W-:Y:S02]  /*16190*/  VIADD R0, R252, 0x8c ;  /* 0x0000008cfc007836 */ /* 0x000fe40000000000 */
[C---:B------:R-:W-:Y:S01]  /*161a0*/  VIADD R131, R75.reuse, UR30 ;  /* 0x0000001e4b837c36 */ /* 0x040fe20008000000 */
[----:B------:R0:W-:Y:S01]  /*161b0*/  @P6 STG.E.U16 desc[UR22][R8.64], R142 ;  /* 0x0000008e08006986 */ /* 0x0001e2000c101516 */
[----:B------:R-:W-:Y:S01]  /*161c0*/  ISETP.LT.AND P6, PT, R200, UR43, !P0 ;  /* 0x0000002bc8007c0c */ /* 0x000fe2000c7c1270 */
[----:B------:R-:W-:Y:S01]  /*161d0*/  IMAD.WIDE R74, R75, 0x2, R4 ;  /* 0x000000024b4a7825 */ /* 0x000fe200078e0204 */
[----:B------:R-:W-:Y:S01]  /*161e0*/  ISETP.GE.AND P3, PT, R0, UR33, PT ;  /* 0x0000002100007c0c */ /* 0x000fe2000bf66270 */
[----:B------:R-:W1:Y:S01]  /*161f0*/  LDCU UR33, c[0x0][0x398] ;  /* 0x00007300ff2177ac */ /* 0x000e620008000800 */
[----:B------:R-:W-:Y:S01]  /*16200*/  ISETP.LT.AND P0, PT, R67, UR12, !P0 ;  /* 0x0000000c43007c0c */ /* 0x000fe2000c701270 */
[----:B------:R-:W4:Y:S01]  /*16210*/  LDL.LU R120, [R1+0x1bc] ;  /* 0x0001bc0001787983 */ /* 0x000f220000300800 */
[----:B0-----:R-:W-:Y:S01]  /*16220*/  PRMT R9, R142, 0x7632, R9 ;  /* 0x000076328e097816 */ /* 0x001fe20000000009 */
[----:B------:R-:W-:Y:S01]  /*16230*/  IMAD.WIDE R2, R131, 0x2, R6 ;  /* 0x0000000283027825 */ /* 0x000fe200078e0206 */
[----:B------:R-:W0:Y:S01]  /*16240*/  LDCU UR43, c[0x0][0x398] ;  /* 0x00007300ff2b77ac */ /* 0x000e220008000800 */
[----:B------:R-:W-:Y:S01]  /*16250*/  F2FP.BF16.F32.PACK_AB R31, R31, R95 ;  /* 0x0000005f1f1f723e */ /* 0x000fe200000010ff */
[----:B------:R-:W4:Y:S01]  /*16260*/  LDL.LU R121, [R1+0x1b8] ;  /* 0x0001b80001797983 */ /* 0x000f220000300800 */
[----:B------:R-:W-:Y:S01]  /*16270*/  VIADD R133, R131, UR30 ;  /* 0x0000001e83857c36 */ /* 0x000fe20008000000 */
[----:B------:R-:W0:Y:S02]  /*16280*/  LDCU UR12, c[0x0][0x398] ;  /* 0x00007300ff0c77ac */ /* 0x000e240008000800 */
[----:B------:R1:W-:Y:S01]  /*16290*/  @P5 STG.E.U16 desc[UR22][R74.64], R9 ;  /* 0x000000094a005986 */ /* 0x0003e2000c101516 */
[----:B------:R-:W-:Y:S01]  /*162a0*/  ISETP.LT.AND P5, PT, R200, UR37, !P3 ;  /* 0x00000025c8007c0c */ /* 0x000fe2000dfa1270 */
[----:B------:R-:W-:Y:S01]  /*162b0*/  VIADD R0, R252, 0x8d ;  /* 0x0000008dfc007836 */ /* 0x000fe20000000000 */
[----:B------:R-:W-:Y:S01]  /*162c0*/  ISETP.LT.AND P3, PT, R67, UR48, !P3 ;  /* 0x0000003043007c0c */ /* 0x000fe2000df61270 */
[----:B------:R0:W-:Y:S01]  /*162d0*/  @P6 STG.E.U16 desc[UR22][R2.64], R143 ;  /* 0x0000008f02006986 */ /* 0x0001e2000c101516 */
[----:B------:R-:W2:Y:S02]  /*162e0*/  LDCU UR37, c[0x0][0x398] ;  /* 0x00007300ff2577ac */ /* 0x000ea40008000800 */
[----:B--2---:R-:W-:Y:S01]  /*162f0*/  ISETP.GE.AND P1, PT, R0, UR10, PT ;  /* 0x0000000a00007c0c */ /* 0x004fe2000bf26270 */
[----:B------:R-:W2:Y:S01]  /*16300*/  LDL.LU R122, [R1+0x1b4] ;  /* 0x0001b400017a7983 */ /* 0x000ea20000300800 */
[----:B-1----:R-:W-:Y:S01]  /*16310*/  IMAD.WIDE R8, R131, 0x2, R4 ;  /* 0x0000000283087825 */ /* 0x002fe200078e0204 */
[----:B------:R-:W1:Y:S01]  /*16320*/  LDCU UR10, c[0x0][0x398] ;  /* 0x00007300ff0a77ac */ /* 0x000e620008000800 */
[----:B------:R-:W-:Y:S01]  /*16330*/  F2FP.BF16.F32.PACK_AB R32, R32, R96 ;  /* 0x000000602020723e */ /* 0x000fe200000010ff */
[----:B------:R-:W2:Y:S01]  /*16340*/  LDL.LU R123, [R1+0x1b0] ;  /* 0x0001b000017b7983 */ /* 0x000ea20000300800 */
[----:B0-----:R-:W-:Y:S01]  /*16350*/  PRMT R3, R143, 0x7632, R3 ;  /* 0x000076328f037816 */ /* 0x001fe20000000003 */
[----:B------:R-:W-:Y:S01]  /*16360*/  IMAD.WIDE R74, R133, 0x2, R6 ;  /* 0x00000002854a7825 */ /* 0x000fe200078e0206 */
[----:B------:R-:W0:Y:S01]  /*16370*/  LDCU UR48, c[0x0][0x39c] ;  /* 0x00007380ff3077ac */ /* 0x000e220008000800 */
[----:B------:R-:W-:Y:S01]  /*16380*/  F2FP.BF16.F32.PACK_AB R33, R33, R97 ;  /* 0x000000612121723e */ /* 0x000fe200000010ff */
[----:B------:R-:W2:Y:S01]  /*16390*/  LDL.LU R124, [R1+0x1ac] ;  /* 0x0001ac00017c7983 */ /* 0x000ea20000300800 */
[----:B------:R-:W-:-:S03]  /*163a0*/  VIADD R0, R252, 0x8e ;  /* 0x0000008efc007836 */ /* 0x000fc60000000000 */
[----:B------:R0:W-:Y:S04]  /*163b0*/  @P0 STG.E.U16 desc[UR22][R8.64], R3 ;  /* 0x0000000308000986 */ /* 0x0001e8000c101516 */
[----:B------:R1:W-:Y:S01]  /*163c0*/  @P5 STG.E.U16 desc[UR22][R74.64], R144 ;  /* 0x000000904a005986 */ /* 0x0003e2000c101516 */
[----:B------:R-:W-:Y:S01]  /*163d0*/  ISETP.LT.AND P5, PT, R200, UR32, !P1 ;  /* 0x00000020c8007c0c */ /* 0x000fe2000cfa1270 */
[C---:B------:R-:W-:Y:S01]  /*163e0*/  VIADD R131, R133.reuse, UR30 ;  /* 0x0000001e85837c36 */ /* 0x040fe20008000000 */
[----:B------:R-:W-:Y:S01]  /*163f0*/  ISETP.GE.AND P2, PT, R0, UR52, PT ;  /* 0x0000003400007c0c */ /* 0x000fe2000bf46270 */
[----:B------:R-:W2:Y:S01]  /*16400*/  LDCU UR32, c[0x0][0x398] ;  /* 0x00007300ff2077ac */ /* 0x000ea20008000800 */
[----:B------:R-:W-:Y:S01]  /*16410*/  F2FP.BF16.F32.PACK_AB R34, R34, R98 ;  /* 0x000000622222723e */ /* 0x000fe200000010ff */
[----:B------:R-:W4:Y:S01]  /*16420*/  LDL.LU R125, [R1+0x1a8] ;  /* 0x0001a800017d7983 */ /* 0x000f220000300800 */
[----:B0-----:R-:W-:Y:S01]  /*16430*/  IMAD.WIDE R2, R133, 0x2, R4 ;  /* 0x0000000285027825 */ /* 0x001fe200078e0204 */
[----:B-1----:R-:W-:-:S02]  /*16440*/  PRMT R75, R144, 0x7632, R75 ;  /* 0x00007632904b7816 */ /* 0x002fc4000000004b */
[----:B------:R-:W-:Y:S01]  /*16450*/  ISETP.LT.AND P1, PT, R67, UR45, !P1 ;  /* 0x0000002d43007c0c */ /* 0x000fe2000cf21270 */
[C---:B------:R-:W-:Y:S01]  /*16460*/  IMAD.WIDE R8, R131.reuse, 0x2, R6 ;  /* 0x0000000283087825 */ /* 0x040fe200078e0206 */
[----:B------:R-:W0:Y:S01]  /*16470*/  LDCU UR45, c[0x0][0x39c] ;  /* 0x00007380ff2d77ac */ /* 0x000e220008000800 */
[----:B------:R1:W-:Y:S01]  /*16480*/  @P3 STG.E.U16 desc[UR22][R2.64], R75 ;  /* 0x0000004b02003986 */ /* 0x0003e2000c101516 */
[----:B------:R-:W-:Y:S01]  /*16490*/  ISETP.LT.AND P3, PT, R200, UR51, !P2 ;  /* 0x00000033c8007c0c */ /* 0x000fe2000d761270 */
[----:B------:R-:W-:Y:S02]  /*164a0*/  VIADD R133, R131, UR30 ;  /* 0x0000001e83857c36 */ /* 0x000fe40008000000 */
[----:B------:R-:W-:Y:S01]  /*164b0*/  VIADD R0, R252, 0x8f ;  /* 0x0000008ffc007836 */ /* 0x000fe20000000000 */
[----:B------:R0:W-:Y:S01]  /*164c0*/  @P5 STG.E.U16 desc[UR22][R8.64], R145 ;  /* 0x0000009108005986 */ /* 0x0001e2000c101516 */
[----:B------:R-:W-:Y:S01]  /*164d0*/  ISETP.LT.AND P2, PT, R67, UR40, !P2 ;  /* 0x0000002843007c0c */ /* 0x000fe2000d741270 */
[----:B------:R-:W2:Y:S02]  /*164e0*/  LDCU UR40, c[0x0][0x398] ;  /* 0x00007300ff2877ac */ /* 0x000ea40008000800 */
[----:B------:R-:W-:Y:S01]  /*164f0*/  ISETP.GE.AND P4, PT, R0, UR46, PT ;  /* 0x0000002e00007c0c */ /* 0x000fe2000bf86270 */
[----:B------:R-:W4:Y:S01]  /*16500*/  LDL.LU R126, [R1+0x1a4] ;  /* 0x0001a400017e7983 */ /* 0x000f220000300800 */
[----:B------:R-:W2:Y:S01]  /*16510*/  LDCU UR51, c[0x0][0x39c] ;  /* 0x00007380ff3377ac */ /* 0x000ea20008000800 */
[----:B-1----:R-:W-:Y:S01]  /*16520*/  IMAD.WIDE R74, R131, 0x2, R4 ;  /* 0x00000002834a7825 */ /* 0x002fe200078e0204 */
[----:B------:R-:W-:Y:S01]  /*16530*/  F2FP.BF16.F32.PACK_AB R35, R35, R99 ;  /* 0x000000632323723e */ /* 0x000fe200000010ff */
[----:B------:R-:W4:Y:S01]  /*16540*/  LDL.LU R127, [R1+0x1a0] ;  /* 0x0001a000017f7983 */ /* 0x000f220000300800 */
[----:B------:R-:W1:Y:S01]  /*16550*/  LDCU UR46, c[0x0][0x39c] ;  /* 0x00007380ff2e77ac */ /* 0x000e620008000800 */
[----:B------:R-:W-:Y:S01]  /*16560*/  IMAD.WIDE R2, R133, 0x2, R6 ;  /* 0x0000000285027825 */ /* 0x000fe200078e0206 */
[----:B0-----:R-:W-:Y:S01]  /*16570*/  PRMT R9, R145, 0x7632, R9 ;  /* 0x0000763291097816 */ /* 0x001fe20000000009 */
[----:B------:R-:W4:Y:S01]  /*16580*/  LDL.LU R128, [R1+0x19c] ;  /* 0x00019c0001807983 */ /* 0x000f220000300800 */
[----:B------:R-:W0:Y:S01]  /*16590*/  LDCU UR52, c[0x0][0x39c] ;  /* 0x00007380ff3477ac */ /* 0x000e220008000800 */
[----:B------:R-:W-:-:S02]  /*165a0*/  VIADD R0, R252, 0x90 ;  /* 0x00000090fc007836 */ /* 0x000fc40000000000 */
        /* <DEDUP_REMOVED lines=8> */
[----:B-1----:R-:W-:Y:S01]  /*16630*/  IMAD.WIDE R8, R133, 0x2, R4 ;  /* 0x0000000285087825 */ /* 0x002fe200078e0204 */
[----:B0-----:R-:W-:-:S02]  /*16640*/  PRMT R3, R146, 0x7632, R3 ;  /* 0x0000763292037816 */ /* 0x001fc40000000003 */
[----:B------:R-:W-:Y:S01]  /*16650*/  ISETP.LT.AND P4, PT, R67, UR26, !P4 ;  /* 0x0000001a43007c0c */ /* 0x000fe2000e781270 */
[C---:B------:R-:W-:Y:S01]  /*16660*/  IMAD.WIDE R74, R131.reuse, 0x2, R6 ;  /* 0x00000002834a7825 */ /* 0x040fe200078e0206 */
[----:B------:R-:W0:Y:S01]  /*16670*/  LDCU UR39, c[0x0][0x39c] ;  /* 0x00007380ff2777ac */ /* 0x000e220008000800 */
[----:B------:R1:W-:Y:S01]  /*16680*/  @P2 STG.E.U16 desc[UR22][R8.64], R3 ;  /* 0x0000000308002986 */ /* 0x0003e2000c101516 */
[----:B------:R-:W-:Y:S01]  /*16690*/  ISETP.LT.AND P2, PT, R200, UR9, !P6 ;  /* 0x00000009c8007c0c */ /* 0x000fe2000f741270 */
[----:B------:R-:W-:Y:S02]  /*166a0*/  VIADD R0, R252, 0x91 ;  /* 0x00000091fc007836 */ /* 0x000fe40000000000 */
[----:B------:R-:W-:Y:S01]  /*166b0*/  VIADD R133, R131, UR30 ;  /* 0x0000001e83857c36 */ /* 0x000fe20008000000 */
[----:B------:R0:W-:Y:S01]  /*166c0*/  @P3 STG.E.U16 desc[UR22][R74.64], R147 ;  /* 0x000000934a003986 */ /* 0x0001e2000c101516 */
[----:B------:R-:W-:Y:S01]  /*166d0*/  ISETP.LT.AND P6, PT, R67, UR4, !P6 ;  /* 0x0000000443007c0c */ /* 0x000fe2000f7c1270 */
[----:B------:R-:W2:Y:S01]  /*166e0*/  LDCU UR9, c[0x0][0x398] ;  /* 0x00007300ff0977ac */ /* 0x000ea20008000800 */
[----:B------:R-:W-:Y:S01]  /*166f0*/  ISETP.GE.AND P0, PT, R0, UR16, PT ;  /* 0x0000001000007c0c */ /* 0x000fe2000bf06270 */
[----:B------:R-:W4:Y:S01]  /*16700*/  LDL.LU R130, [R1+0x194] ;  /* 0x0001940001827983 */ /* 0x000f220000300800 */
[----:B------:R-:W2:Y:S01]  /*16710*/  LDCU UR26, c[0x0][0x398] ;  /* 0x00007300ff1a77ac */ /* 0x000ea20008000800 */
[----:B-1----:R-:W-:Y:S01]  /*16720*/  IMAD.WIDE R2, R131, 0x2, R4 ;  /* 0x0000000283027825 */ /* 0x002fe200078e0204 */
[----:B------:R-:W1:Y:S03]  /*16730*/  LDCU UR16, c[0x0][0x398] ;  /* 0x00007300ff1077ac */ /* 0x000e660008000800 */
[----:B------:R-:W-:Y:S01]  /*16740*/  IMAD.WIDE R8, R133, 0x2, R6 ;  /* 0x0000000285087825 */ /* 0x000fe200078e0206 */
[----:B0-----:R-:W-:Y:S01]  /*16750*/  PRMT R75, R147, 0x7632, R75 ;  /* 0x00007632934b7816 */ /* 0x001fe2000000004b */
[----:B------:R-:W0:Y:S02]  /*16760*/  LDCU UR4, c[0x0][0x398] ;  /* 0x00007300ff0477ac */ /* 0x000e240008000800 */
[----:B------:R-:W-:-:S02]  /*16770*/  VIADD R0, R252, 0x92 ;  /* 0x00000092fc007836 */ /* 0x000fc40000000000 */
[----:B------:R1:W-:Y:S01]  /*16780*/  @P4 STG.E.U16 desc[UR22][R2.64], R75 ;  /* 0x0000004b02004986 */ /* 0x0003e2000c101516 */
[----:B------:R-:W-:Y:S01]  /*16790*/  ISETP.LT.AND P4, PT, R200, UR31, !P0 ;  /* 0x0000001fc8007c0c */ /* 0x000fe2000c781270 */
[----:B------:R-:W-:Y:S02]  /*167a0*/  VIADD R131, R133, UR30 ;  /* 0x0000001e85837c36 */ /* 0x000fe40008000000 */
[----:B------:R0:W-:Y:S01]  /*167b0*/  @P2 STG.E.U16 desc[UR22][R8.64], R148 ;  /* 0x0000009408002986 */ /* 0x0001e2000c101516 */
[----:B------:R-:W-:Y:S01]  /*167c0*/  ISETP.GE.AND P5, PT, R0, UR36, PT ;  /* 0x0000002400007c0c */ /* 0x000fe2000bfa6270 */
[----:B------:R-:W2:Y:S01]  /*167d0*/  LDCU UR31, c[0x0][0x398] ;  /* 0x00007300ff1f77ac */ /* 0x000ea20008000800 */
[----:B------:R-:W-:Y:S01]  /*167e0*/  ISETP.LT.AND P0, PT, R67, UR57, !P0 ;  /* 0x0000003943007c0c */ /* 0x000fe2000c701270 */
[----:B-1----:R-:W-:Y:S01]  /*167f0*/  IMAD.WIDE R74, R133, 0x2, R4 ;  /* 0x00000002854a7825 */ /* 0x002fe200078e0204 */
[----:B------:R-:W1:Y:S01]  /*16800*/  LDCU UR36, c[0x0][0x398] ;  /* 0x00007300ff2477ac */ /* 0x000e620008000800 */
[----:B0-----:R-:W-:-:S02]  /*16810*/  PRMT R9, R148, 0x7632, R9 ;  /* 0x0000763294097816 */ /* 0x001fc40000000009 */
[----:B------:R-:W-:-:S03]  /*16820*/  IMAD.WIDE R2, R131, 0x2, R6 ;  /* 0x0000000283027825 */ /* 0x000fc600078e0206 */
        /* <DEDUP_REMOVED lines=8> */
[----:B------:R-:W2:Y:S01]  /*168b0*/  LDCU UR38, c[0x0][0x398] ;  /* 0x00007300ff2677ac */ /* 0x000ea20008000800 */
[----:B0-----:R-:W-:Y:S01]  /*168c0*/  IMAD.WIDE R8, R131, 0x2, R4 ;  /* 0x0000000283087825 */ /* 0x001fe200078e0204 */
[----:B------:R-:W0:Y:S03]  /*168d0*/  LDCU UR50, c[0x0][0x39c] ;  /* 0x00007380ff3277ac */ /* 0x000e260008000800 */
[----:B------:R-:W-:Y:S01]  /*168e0*/  IMAD.WIDE R74, R133, 0x2, R6 ;  /* 0x00000002854a7825 */ /* 0x000fe200078e0206 */
[----:B-1----:R-:W-:-:S03]  /*168f0*/  PRMT R3, R149, 0x7632, R3 ;  /* 0x0000763295037816 */ /* 0x002fc60000000003 */
[----:B------:R-:W-:Y:S02]  /*16900*/  VIADD R0, R252, 0x94 ;  /* 0x00000094fc007836 */ /* 0x000fe40000000000 */
[----:B------:R1:W-:Y:S04]  /*16910*/  @P0 STG.E.U16 desc[UR22][R8.64], R3 ;  /* 0x0000000308000986 */ /* 0x0003e8000c101516 */
[----:B------:R0:W-:Y:S01]  /*16920*/  @P6 STG.E.U16 desc[UR22][R74.64], R150 ;  /* 0x000000964a006986 */ /* 0x0001e2000c101516 */
[----:B------:R-:W-:Y:S01]  /*16930*/  ISETP.LT.AND P6, PT, R200, UR14, !P1 ;  /* 0x0000000ec8007c0c */ /* 0x000fe2000cfc1270 */
[C---:B------:R-:W-:Y:S01]  /*16940*/  VIADD R131, R133.reuse, UR30 ;  /* 0x0000001e85837c36 */ /* 0x040fe20008000000 */
[----:B------:R-:W-:Y:S01]  /*16950*/  ISETP.GE.AND P3, PT, R0, UR47, PT ;  /* 0x0000002f00007c0c */ /* 0x000fe2000bf66270 */
[----:B------:R-:W2:Y:S01]  /*16960*/  LDCU UR14, c[0x0][0x398] ;  /* 0x00007300ff0e77ac */ /* 0x000ea20008000800 */
[----:B-1----:R-:W-:Y:S01]  /*16970*/  IMAD.WIDE R2, R133, 0x2, R4 ;  /* 0x0000000285027825 */ /* 0x002fe200078e0204 */
[----:B0-----:R-:W-:-:S02]  /*16980*/  PRMT R75, R150, 0x7632, R75 ;  /* 0x00007632964b7816 */ /* 0x001fc4000000004b */
        /* <DEDUP_REMOVED lines=11> */
[----:B-1----:R-:W-:-:S04]  /*16a40*/  IMAD.WIDE R74, R131, 0x2, R4 ;  /* 0x00000002834a7825 */ /* 0x002fc800078e0204 */
[----:B------:R-:W-:Y:S01]  /*16a50*/  IMAD.WIDE R2, R133, 0x2, R6 ;  /* 0x0000000285027825 */ /* 0x000fe200078e0206 */
[----:B0-----:R-:W-:-:S03]  /*16a60*/  PRMT R9, R151, 0x7632, R9 ;  /* 0x0000763297097816 */ /* 0x001fc60000000009 */
[----:B------:R-:W-:Y:S02]  /*16a70*/  VIADD R0, R252, 0x96 ;  /* 0x00000096fc007836 */ /* 0x000fe40000000000 */
[----:B------:R0:W-:Y:S04]  /*16a80*/  @P1 STG.E.U16 desc[UR22][R74.64], R9 ;  /* 0x000000094a001986 */ /* 0x0001e8000c101516 */
[----:B------:R1:W-:Y:S01]  /*16a90*/  @P5 STG.E.U16 desc[UR22][R2.64], R152 ;  /* 0x0000009802005986 */ /* 0x0003e2000c101516 */
[----:B------:R-:W-:Y:S01]  /*16aa0*/  ISETP.LT.AND P5, PT, R200, UR6, !P2 ;  /* 0x00000006c8007c0c */ /* 0x000fe2000d7a1270 */
[C---:B------:R-:W-:Y:S01]  /*16ab0*/  VIADD R131, R133.reuse, UR30 ;  /* 0x0000001e85837c36 */ /* 0x040fe20008000000 */
[----:B------:R-:W-:Y:S01]  /*16ac0*/  ISETP.GE.AND P4, PT, R0, UR59, PT ;  /* 0x0000003b00007c0c */ /* 0x000fe2000bf86270 */
[----:B------:R-:W2:Y:S01]  /*16ad0*/  LDCU UR6, c[0x0][0x398] ;  /* 0x00007300ff0677ac */ /* 0x000ea20008000800 */
[----:B0-----:R-:W-:Y:S01]  /*16ae0*/  IMAD.WIDE R8, R133, 0x2, R4 ;  /* 0x0000000285087825 */ /* 0x001fe200078e0204 */
[----:B-1----:R-:W-:-:S02]  /*16af0*/  PRMT R3, R152, 0x7632, R3 ;  /* 0x0000763298037816 */ /* 0x002fc40000000003 */
[----:B------:R-:W-:Y:S01]  /*16b00*/  ISETP.LT.AND P2, PT, R67, UR58, !P2 ;  /* 0x0000003a43007c0c */ /* 0x000fe2000d741270 */
[C---:B------:R-:W-:Y:S02]  /*16b10*/  IMAD.WIDE R74, R131.reuse, 0x2, R6 ;  /* 0x00000002834a7825 */ /* 0x040fe400078e0206 */
        /* <DEDUP_REMOVED lines=8> */
[----:B0-----:R-:W-:Y:S01]  /*16ba0*/  IMAD.WIDE R2, R131, 0x2, R4 ;  /* 0x0000000283027825 */ /* 0x001fe200078e0204 */
[----:B------:R-:W0:Y:S03]  /*16bb0*/  LDCU UR20, c[0x0][0x398] ;  /* 0x00007300ff1477ac */ /* 0x000e260008000800 */
[----:B------:R-:W-:Y:S01]  /*16bc0*/  IMAD.WIDE R8, R133, 0x2, R6 ;  /* 0x0000000285087825 */ /* 0x000fe200078e0206 */
[----:B-1----:R-:W-:Y:S01]  /*16bd0*/  PRMT R75, R153, 0x7632, R75 ;  /* 0x00007632994b7816 */ /* 0x002fe2000000004b */
[----:B------:R-:W1:Y:S02]  /*16be0*/  LDCU UR53, c[0x0][0x39c] ;  /* 0x00007380ff3577ac */ /* 0x000e640008000800 */
[----:B------:R-:W-:-:S02]  /*16bf0*/  VIADD R0, R252, 0x98 ;  /* 0x00000098fc007836 */ /* 0x000fc40000000000 */
        /* <DEDUP_REMOVED lines=18> */
[----:B---3--:R-:W-:Y:S01]  /*16d20*/  ISETP.GE.AND P1, PT, R0, UR44, PT ;  /* 0x0000002c00007c0c */ /* 0x008fe2000bf26270 */
[----:B------:R-:W3:Y:S01]  /*16d30*/  LDCU UR34, c[0x0][0x398] ;  /* 0x00007300ff2277ac */ /* 0x000ee20008000800 */
[----:B-1----:R-:W-:Y:S01]  /*16d40*/  IMAD.WIDE R8, R131, 0x2, R4 ;  /* 0x0000000283087825 */ /* 0x002fe200078e0204 */
[----:B------:R-:W1:Y:S03]  /*16d50*/  LDCU UR44, c[0x0][0x398] ;  /* 0x00007300ff2c77ac */ /* 0x000e660008000800 */
[----:B------:R-:W-:Y:S01]  /*16d60*/  IMAD.WIDE R74, R133, 0x2, R6 ;  /* 0x00000002854a7825 */ /* 0x000fe200078e0206 */
[----:B0-----:R-:W-:Y:S01]  /*16d70*/  PRMT R3, R155, 0x7632, R3 ;  /* 0x000076329b037816 */ /* 0x001fe20000000003 */
[----:B------:R-:W0:Y:S02]  /*16d80*/  LDCU UR24, c[0x0][0x398] ;  /* 0x00007300ff1877ac */ /* 0x000e240008000800 */
[----:B------:R-:W-:-:S02]  /*16d90*/  VIADD R0, R252, 0x9a ;  /* 0x0000009afc007836 */ /* 0x000fc40000000000 */
        /* <DEDUP_REMOVED lines=28> */
[----:B--2---:R-:W-:Y:S01]  /*16f60*/  ISETP.LT.AND P6, PT, R200, UR32, !P2 ;  /* 0x00000020c8007c0c */ /* 0x004fe2000d7c1270 */
        /* <DEDUP_REMOVED lines=103> */
[----:B-1----:R-:W-:Y:S01]  /*175e0*/  IMAD.WIDE R74, R133, 0x2, R4 ;  /* 0x00000002854a7825 */ /* 0x002fe200078e0204 */
[----:B0-----:R-:W-:Y:S02]  /*175f0*/  PRMT R9, R166, 0x7632, R9 ;  /* 0x00007632a6097816 */ /* 0x001fe40000000009 */
[----:B------:R-:W-:Y:S01]  /*17600*/  ISETP.LT.AND P0, PT, R67, UR33, !P0 ;  /* 0x0000002143007c0c */ /* 0x000fe2000c701270 */
[C---:B------:R-:W-:Y:S01]  /*17610*/  IMAD.WIDE R2, R131.reuse, 0x2, R6 ;  /* 0x0000000283027825 */ /* 0x040fe200078e0206 */
[----:B------:R-:W0:Y:S01]  /*17620*/  LDCU UR33, c[0x0][0x398] ;  /* 0x00007300ff2177ac */ /* 0x000e220008000800 */
[----:B------:R1:W-:Y:S01]  /*17630*/  @P5 STG.E.U16 desc[UR22][R74.64], R9 ;  /* 0x000000094a005986 */ /* 0x0003e2000c101516 */
[----:B------:R-:W-:Y:S01]  /*17640*/  ISETP.LT.AND P5, PT, R200, UR10, !P3 ;  /* 0x0000000ac8007c0c */ /* 0x000fe2000dfa1270 */
[----:B------:R-:W-:-:S02]  /*17650*/  VIADD R133, R131, UR30 ;  /* 0x0000001e83857c36 */ /* 0x000fc40008000000 */
[----:B------:R-:W-:Y:S01]  /*17660*/  VIADD R0, R252, 0xa5 ;  /* 0x000000a5fc007836 */ /* 0x000fe20000000000 */
[----:B------:R0:W-:Y:S01]  /*17670*/  @P6 STG.E.U16 desc[UR22][R2.64], R167 ;  /* 0x000000a702006986 */ /* 0x0001e2000c101516 */
[----:B---3--:R-:W-:Y:S01]  /*17680*/  ISETP.LT.AND P3, PT, R67, UR34, !P3 ;  /* 0x0000002243007c0c */ /* 0x008fe2000df61270 */
[----:B------:R-:W3:Y:S02]  /*17690*/  LDCU UR10, c[0x0][0x39c] ;  /* 0x00007380ff0a77ac */ /* 0x000ee40008000800 */
        /* <DEDUP_REMOVED lines=153> */
[----:B0-----:R-:W-:-:S03]  /*18030*/  PRMT R3, R179, 0x7632, R3 ;  /* 0x00007632b3037816 */ /* 0x001fc60000000003 */
[----:B------:R-:W-:Y:S02]  /*18040*/  VIADD R0, R252, 0xb2 ;  /* 0x000000b2fc007836 */ /* 0x000fe40000000000 */
[----:B------:R0:W-:Y:S04]  /*18050*/  @P0 STG.E.U16 desc[UR22][R8.64], R3 ;  /* 0x0000000308000986 */ /* 0x0001e8000c101516 */
[----:B------:R1:W-:Y:S01]  /*18060*/  @P4 STG.E.U16 desc[UR22][R74.64], R180 ;  /* 0x000000b44a004986 */ /* 0x0003e2000c101516 */
[----:B--2---:R-:W-:Y:S01]  /*18070*/  ISETP.LT.AND P4, PT, R200, UR32, !P1 ;  /* 0x00000020c8007c0c */ /* 0x004fe2000cf81270 */
        /* <DEDUP_REMOVED lines=88> */
[----:B---3--:R-:W-:Y:S01]  /*18600*/  ISETP.LT.AND P6, PT, R67, UR35, !P6 ;  /* 0x0000002343007c0c */ /* 0x008fe2000f7c1270 */
[----:B------:R-:W3:Y:S02]  /*18610*/  LDCU UR24, c[0x0][0x398] ;  /* 0x00007300ff1877ac */ /* 0x000ee40008000800 */
        /* <DEDUP_REMOVED lines=84> */
[----:B---3--:R-:W-:Y:S01]  /*18b60*/  ISETP.LT.AND P3, PT, R200, UR24, !P2 ;  /* 0x00000018c8007c0c */ /* 0x008fe2000d761270 */
[C---:B------:R-:W-:Y:S01]  /*18b70*/  VIADD R131, R133.reuse, UR30 ;  /* 0x0000001e85837c36 */ /* 0x040fe20008000000 */
[----:B------:R-:W-:Y:S01]  /*18b80*/  ISETP.GE.AND P6, PT, R0, UR6, PT ;  /* 0x0000000600007c0c */ /* 0x000fe2000bfc6270 */
[----:B------:R-:W3:Y:S01]  /*18b90*/  LDCU UR24, c[0x0][0x398] ;  /* 0x00007300ff1877ac */ /* 0x000ee20008000800 */
[----:B0-----:R-:W-:Y:S01]  /*18ba0*/  IMAD.WIDE R8, R133, 0x2, R4 ;  /* 0x0000000285087825 */ /* 0x001fe200078e0204 */
[----:B-1----:R-:W-:-:S02]  /*18bb0*/  PRMT R3, R194, 0x7632, R3 ;  /* 0x00007632c2037816 */ /* 0x002fc40000000003 */
[----:B------:R-:W-:Y:S01]  /*18bc0*/  ISETP.LT.AND P2, PT, R67, UR34, !P2 ;  /* 0x0000002243007c0c */ /* 0x000fe2000d741270 */
[C---:B------:R-:W-:Y:S01]  /*18bd0*/  IMAD.WIDE R74, R131.reuse, 0x2, R6 ;  /* 0x00000002834a7825 */ /* 0x040fe200078e0206 */
[----:B------:R-:W0:Y:S01]  /*18be0*/  LDCU UR6, c[0x0][0x39c] ;  /* 0x00007380ff0677ac */ /* 0x000e220008000800 */
[----:B------:R1:W-:Y:S01]  /*18bf0*/  @P4 STG.E.U16 desc[UR22][R8.64], R3 ;  /* 0x0000000308004986 */ /* 0x0003e2000c101516 */
[----:B--2---:R-:W-:Y:S01]  /*18c00*/  ISETP.LT.AND P4, PT, R200, UR32, !P6 ;  /* 0x00000020c8007c0c */ /* 0x004fe2000f781270 */
[----:B------:R-:W-:Y:S02]  /*18c10*/  VIADD R133, R131, UR30 ;  /* 0x0000001e83857c36 */ /* 0x000fe40008000000 */
[----:B------:R-:W-:Y:S01]  /*18c20*/  VIADD R0, R252, 0xc1 ;  /* 0x000000c1fc007836 */ /* 0x000fe20000000000 */
[----:B------:R2:W-:Y:S01]  /*18c30*/  @P3 STG.E.U16 desc[UR22][R74.64], R195 ;  /* 0x000000c34a003986 */ /* 0x0005e2000c101516 */
[----:B------:R-:W-:Y:S01]  /*18c40*/  ISETP.LT.AND P6, PT, R67, UR14, !P6 ;  /* 0x0000000e43007c0c */ /* 0x000fe2000f7c1270 */
[----:B------:R-:W0:Y:S02]  /*18c50*/  LDCU UR32, c[0x0][0x398] ;  /* 0x00007300ff2077ac */ /* 0x000e240008000800 */
[----:B------:R-:W-:Y:S01]  /*18c60*/  ISETP.GE.AND P0, PT, R0, UR9, PT ;  /* 0x0000000900007c0c */ /* 0x000fe2000bf06270 */
[----:B-1----:R-:W-:Y:S01]  /*18c70*/  IMAD.WIDE R2, R131, 0x2, R4 ;  /* 0x0000000283027825 */ /* 0x002fe200078e0204 */
[----:B------:R-:W1:Y:S03]  /*18c80*/  LDCU UR9, c[0x0][0x39c] ;  /* 0x00007380ff0977ac */ /* 0x000e660008000800 */
[----:B------:R-:W-:Y:S01]  /*18c90*/  IMAD.WIDE R8, R133, 0x2, R6 ;  /* 0x0000000285087825 */ /* 0x000fe200078e0206 */
[----:B--2---:R-:W-:Y:S01]  /*18ca0*/  PRMT R75, R195, 0x7632, R75 ;  /* 0x00007632c34b7816 */ /* 0x004fe2000000004b */
[----:B------:R-:W2:Y:S02]  /*18cb0*/  LDCU UR14, c[0x0][0x398] ;  /* 0x00007300ff0e77ac */ /* 0x000ea40008000800 */
        /* <DEDUP_REMOVED lines=21> */
[----:B------:R-:W1:Y:S01]  /*18e10*/  LDCU UR6, c[0x0][0x39c] ;  /* 0x00007380ff0677ac */ /* 0x000e620008000800 */
[----:B0-----:R-:W-:-:S02]  /*18e20*/  PRMT R3, R69, 0x7632, R3 ;  /* 0x0000763245037816 */ /* 0x001fc40000000003 */
[C---:B------:R-:W-:Y:S01]  /*18e30*/  IMAD.WIDE R68, R133.reuse, 0x2, R6 ;  /* 0x0000000285447825 */ /* 0x040fe200078e0206 */
[----:B------:R-:W0:Y:S03]  /*18e40*/  LDCU UR18, c[0x0][0x398] ;  /* 0x00007300ff1277ac */ /* 0x000e260008000800 */
[----:B------:R-:W-:Y:S01]  /*18e50*/  VIADD R0, R252, 0xc4 ;  /* 0x000000c4fc007836 */ /* 0x000fe20000000000 */
[----:B------:R1:W-:Y:S01]  /*18e60*/  @P0 STG.E.U16 desc[UR22][R8.64], R3 ;  /* 0x0000000308000986 */ /* 0x0003e2000c101516 */
[----:B------:R-:W-:Y:S01]  /*18e70*/  VIADD R75, R133, UR30 ;  /* 0x0000001e854b7c36 */ /* 0x000fe20008000000 */
[----:B------:R-:W0:Y:S02]  /*18e80*/  LDCU UR26, c[0x0][0x398] ;  /* 0x00007300ff1a77ac */ /* 0x000e240008000800 */
[----:B------:R2:W-:Y:S01]  /*18e90*/  @P6 STG.E.U16 desc[UR22][R68.64], R70 ;  /* 0x0000004644006986 */ /* 0x0005e2000c101516 */
[----:B------:R-:W-:-:S02]  /*18ea0*/  ISETP.LT.AND P6, PT, R200, UR12, !P1 ;  /* 0x0000000cc8007c0c */ /* 0x000fc4000cfc1270 */
[----:B------:R-:W-:Y:S01]  /*18eb0*/  ISETP.GE.AND P3, PT, R0, UR9, PT ;  /* 0x0000000900007c0c */ /* 0x000fe2000bf66270 */
[----:B-1----:R-:W-:Y:S01]  /*18ec0*/  IMAD.WIDE R2, R133, 0x2, R4 ;  /* 0x0000000285027825 */ /* 0x002fe200078e0204 */
[----:B--2---:R-:W-:-:S03]  /*18ed0*/  PRMT R69, R70, 0x7632, R69 ;  /* 0x0000763246457816 */ /* 0x004fc60000000045 */
[----:B------:R-:W-:Y:S01]  /*18ee0*/  IMAD.WIDE R8, R75, 0x2, R6 ;  /* 0x000000024b087825 */ /* 0x000fe200078e0206 */
[----:B------:R-:W-:Y:S01]  /*18ef0*/  ISETP.LT.AND P1, PT, R67, UR20, !P1 ;  /* 0x0000001443007c0c */ /* 0x000fe2000cf21270 */
[----:B------:R-:W1:Y:S01]  /*18f00*/  LDCU UR9, c[0x0][0x398] ;  /* 0x00007300ff0977ac */ /* 0x000e620008000800 */
[----:B------:R2:W-:Y:S01]  /*18f10*/  @P5 STG.E.U16 desc[UR22][R2.64], R69 ;  /* 0x0000004502005986 */ /* 0x0005e2000c101516 */
[----:B------:R-:W-:Y:S01]  /*18f20*/  ISETP.LT.AND P5, PT, R200, UR28, !P3 ;  /* 0x0000001cc8007c0c */ /* 0x000fe2000dfa1270 */
[----:B------:R-:W-:Y:S01]  /*18f30*/  VIADD R131, R75, UR30 ;  /* 0x0000001e4b837c36 */ /* 0x000fe20008000000 */
[----:B------:R-:W0:Y:S01]  /*18f40*/  LDCU UR12, c[0x0][0x398] ;  /* 0x00007300ff0c77ac */ /* 0x000e220008000800 */
[----:B------:R-:W-:Y:S01]  /*18f50*/  VIADD R0, R252, 0xc5 ;  /* 0x000000c5fc007836 */ /* 0x000fe20000000000 */
[----:B------:R1:W-:Y:S01]  /*18f60*/  @P6 STG.E.U16 desc[UR22][R8.64], R71 ;  /* 0x0000004708006986 */ /* 0x0003e2000c101516 */
[----:B------:R-:W-:Y:S01]  /*18f70*/  ISETP.LT.AND P3, PT, R67, UR31, !P3 ;  /* 0x0000001f43007c0c */ /* 0x000fe2000df61270 */
[----:B------:R-:W0:Y:S02]  /*18f80*/  LDCU UR20, c[0x0][0x398] ;  /* 0x00007300ff1477ac */ /* 0x000e240008000800 */
[----:B------:R-:W-:-:S02]  /*18f90*/  ISETP.GE.AND P2, PT, R0, UR4, PT ;  /* 0x0000000400007c0c */ /* 0x000fc4000bf46270 */
[----:B------:R-:W-:Y:S01]  /*18fa0*/  F2FP.BF16.F32.PACK_AB R37, R37, R101 ;  /* 0x000000652525723e */ /* 0x000fe200000010ff */
[----:B--2---:R-:W-:Y:S01]  /*18fb0*/  IMAD.WIDE R68, R75, 0x2, R4 ;  /* 0x000000024b447825 */ /* 0x004fe200078e0204 */
[----:B------:R-:W2:Y:S03]  /*18fc0*/  LDCU UR4, c[0x0][0x39c] ;  /* 0x00007380ff0477ac */ /* 0x000ea60008000800 */
[----:B------:R-:W-:Y:S01]  /*18fd0*/  IMAD.WIDE R2, R131, 0x2, R6 ;  /* 0x0000000283027825 */ /* 0x000fe200078e0206 */
[----:B-1----:R-:W-:Y:S01]  /*18fe0*/  PRMT R9, R71, 0x7632, R9 ;  /* 0x0000763247097816 */ /* 0x002fe20000000009 */
[----:B------:R-:W1:Y:S02]  /*18ff0*/  LDCU UR28, c[0x0][0x398] ;  /* 0x00007300ff1c77ac */ /* 0x000e640008000800 */
[----:B------:R-:W-:Y:S02]  /*19000*/  VIADD R0, R252, 0xc6 ;  /* 0x000000c6fc007836 */ /* 0x000fe40000000000 */
[----:B------:R0:W-:Y:S04]  /*19010*/  @P1 STG.E.U16 desc[UR22][R68.64], R9 ;  /* 0x0000000944001986 */ /* 0x0001e8000c101516 */
[----:B------:R1:W-:Y:S01]  /*19020*/  @P5 STG.E.U16 desc[UR22][R2.64], R72 ;  /* 0x0000004802005986 */ /* 0x0003e2000c101516 */
[----:B---3--:R-:W-:Y:S01]  /*19030*/  ISETP.LT.AND P5, PT, R200, UR24, !P2 ;  /* 0x00000018c8007c0c */ /* 0x008fe2000d7a1270 */
[----:B------:R-:W-:Y:S01]  /*19040*/  VIADD R71, R131, UR30 ;  /* 0x0000001e83477c36 */ /* 0x000fe20008000000 */
[----:B------:R-:W-:Y:S01]  /*19050*/  ISETP.GE.AND P4, PT, R0, UR6, PT ;  /* 0x0000000600007c0c */ /* 0x000fe2000bf86270 */
[----:B------:R-:W3:Y:S01]  /*19060*/  LDCU UR6, c[0x0][0x39c] ;  /* 0x00007380ff0677ac */ /* 0x000ee20008000800 */
[----:B------:R-:W-:Y:S01]  /*19070*/  ISETP.LT.AND P2, PT, R67, UR32, !P2 ;  /* 0x0000002043007c0c */ /* 0x000fe2000d741270 */
[----:B0-----:R-:W-:Y:S01]  /*19080*/  IMAD.WIDE R8, R131, 0x2, R4 ;  /* 0x0000000283087825 */ /* 0x001fe200078e0204 */
[----:B------:R-:W0:Y:S01]  /*19090*/  LDCU UR24, c[0x0][0x398] ;  /* 0x00007300ff1877ac */ /* 0x000e220008000800 */
[----:B-1----:R-:W-:-:S02]  /*190a0*/  PRMT R3, R72, 0x7632, R3 ;  /* 0x0000763248037816 */ /* 0x002fc40000000003 */
[----:B------:R-:W-:-:S03]  /*190b0*/  IMAD.WIDE R68, R71, 0x2, R6 ;  /* 0x0000000247447825 */ /* 0x000fc600078e0206 */
[----:B------:R1:W-:Y:S01]  /*190c0*/  @P3 STG.E.U16 desc[UR22][R8.64], R3 ;  /* 0x0000000308003986 */ /* 0x0003e2000c101516 */
[----:B------:R-:W-:Y:S01]  /*190d0*/  ISETP.LT.AND P3, PT, R200, UR9, !P4 ;  /* 0x00000009c8007c0c */ /* 0x000fe2000e761270 */
[----:B------:R-:W-:Y:S01]  /*190e0*/  VIADD R0, R252, 0xc7 ;  /* 0x000000c7fc007836 */ /* 0x000fe20000000000 */
[----:B------:R-:W-:Y:S01]  /*190f0*/  ISETP.LT.AND P4, PT, R67, UR10, !P4 ;  /* 0x0000000a43007c0c */ /* 0x000fe2000e781270 */
[----:B------:R0:W-:Y:S01]  /*19100*/  @P5 STG.E.U16 desc[UR22][R68.64], R73 ;  /* 0x0000004944005986 */ /* 0x0001e2000c101516 */
[C---:B------:R-:W-:Y:S01]  /*19110*/  VIADD R75, R71.reuse, UR30 ;  /* 0x0000001e474b7c36 */ /* 0x040fe20008000000 */
[----:B------:R-:W4:Y:S01]  /*19120*/  LDCU UR9, c[0x0][0x398] ;  /* 0x00007300ff0977ac */ /* 0x000f220008000800 */
[----:B--2---:R-:W-:Y:S01]  /*19130*/  ISETP.GE.AND P0, PT, R0, UR4, PT ;  /* 0x0000000400007c0c */ /* 0x004fe2000bf06270 */
[----:B------:R-:W-:Y:S01]  /*19140*/  VIADD R0, R252, 0xc8 ;  /* 0x000000c8fc007836 */ /* 0x000fe20000000000 */
[----:B------:R-:W2:Y:S01]  /*19150*/  LDCU UR4, c[0x0][0x39c] ;  /* 0x00007380ff0477ac */ /* 0x000ea20008000800 */
[----:B-1----:R-:W-:Y:S01]  /*19160*/  IMAD.WIDE R2, R71, 0x2, R4 ;  /* 0x0000000247027825 */ /* 0x002fe200078e0204 */
[----:B------:R-:W1:Y:S01]  /*19170*/  LDCU UR10, c[0x0][0x398] ;  /* 0x00007300ff0a77ac */ /* 0x000e620008000800 */
[----:B0-----:R-:W-:-:S02]  /*19180*/  PRMT R69, R73, 0x7632, R69 ;  /* 0x0000763249457816 */ /* 0x001fc40000000045 */
[C---:B------:R-:W-:Y:S01]  /*19190*/  IMAD.WIDE R8, R75.reuse, 0x2, R6 ;  /* 0x000000024b087825 */ /* 0x040fe200078e0206 */
[----:B---3--:R-:W-:Y:S01]  /*191a0*/  ISETP.GE.AND P6, PT, R0, UR6, PT ;  /* 0x0000000600007c0c */ /* 0x008fe2000bfc6270 */
[----:B------:R-:W0:Y:S01]  /*191b0*/  LDCU UR6, c[0x0][0x39c] ;  /* 0x00007380ff0677ac */ /* 0x000e220008000800 */
[----:B------:R3:W-:Y:S01]  /*191c0*/  @P2 STG.E.U16 desc[UR22][R2.64], R69 ;  /* 0x0000004502002986 */ /* 0x0007e2000c101516 */
[----:B------:R-:W-:-:S03]  /*191d0*/  VIADD R73, R75, UR30 ;  /* 0x0000001e4b497c36 */ /* 0x000fc60008000000 */
[----:B------:R0:W-:Y:S01]  /*191e0*/  @P3 STG.E.U16 desc[UR22][R8.64], R10 ;  /* 0x0000000a08003986 */ /* 0x0001e2000c101516 */
[----:B------:R-:W-:Y:S02]  /*191f0*/  ISETP.LT.AND P3, PT, R200, UR14, !P0 ;  /* 0x0000000ec8007c0c */ /* 0x000fe4000c761270 */
[----:B---3--:R-:W-:Y:S01]  /*19200*/  PRMT R3, R10, 0x7632, R3 ;  /* 0x000076320a037816 */ /* 0x008fe20000000003 */
[----:B------:R-:W-:Y:S01]  /*19210*/  IMAD.WIDE R68, R75, 0x2, R4 ;  /* 0x000000024b447825 */ /* 0x000fe200078e0204 */
[----:B------:R-:W-:Y:S01]  /*19220*/  ISETP.LT.AND P0, PT, R67, UR16, !P0 ;  /* 0x0000001043007c0c */ /* 0x000fe2000c701270 */
[----:B------:R-:W3:Y:S03]  /*19230*/  LDCU UR14, c[0x0][0x398] ;  /* 0x00007300ff0e77ac */ /* 0x000ee60008000800 */
[----:B------:R1:W-:Y:S01]  /*19240*/  @P4 STG.E.U16 desc[UR22][R68.64], R3 ;  /* 0x0000000344004986 */ /* 0x0003e2000c101516 */
[----:B------:R-:W-:Y:S01]  /*19250*/  ISETP.LT.AND P4, PT, R200, UR12, !P6 ;  /* 0x0000000cc8007c0c */ /* 0x000fe2000f781270 */
[----:B------:R-:W-:-:S02]  /*19260*/  VIADD R75, R73, UR30 ;  /* 0x0000001e494b7c36 */ /* 0x000fc40008000000 */
[----:B------:R-:W-:Y:S01]  /*19270*/  VIADD R0, R252, 0xc9 ;  /* 0x000000c9fc007836 */ /* 0x000fe20000000000 */
[----:B------:R-:W-:Y:S01]  /*19280*/  ISETP.LT.AND P6, PT, R67, UR18, !P6 ;  /* 0x0000001243007c0c */ /* 0x000fe2000f7c1270 */
[--C-:B------:R-:W-:Y:S01]  /*19290*/  IMAD.WIDE R70, R73, 0x2, R6.reuse ;  /* 0x0000000249467825 */ /* 0x100fe200078e0206 */
[----:B------:R-:W3:Y:S03]  /*192a0*/  LDCU UR12, c[0x0][0x398] ;  /* 0x00007300ff0c77ac */ /* 0x000ee60008000800 */
[----:B0-----:R-:W-:Y:S01]  /*192b0*/  IMAD.WIDE R8, R75, 0x2, R6 ;  /* 0x000000024b087825 */ /* 0x001fe200078e0206 */
[----:B------:R-:W0:Y:S01]  /*192c0*/  LDCU UR16, c[0x0][0x398] ;  /* 0x00007300ff1077ac */ /* 0x000e220008000800 */
[----:B-1----:R-:W-:Y:S02]  /*192d0*/  PRMT R69, R11, 0x7632, R69 ;  /* 0x000076320b457816 */ /* 0x002fe40000000045 */
[----:B------:R-:W-:Y:S01]  /*192e0*/  IMAD.WIDE R2, R73, 0x2, R4 ;  /* 0x0000000249027825 */ /* 0x000fe200078e0204 */
[----:B--2---:R-:W-:Y:S01]  /*192f0*/  ISETP.GE.AND P1, PT, R0, UR4, PT ;  /* 0x0000000400007c0c */ /* 0x004fe2000bf26270 */
[----:B------:R1:W-:Y:S01]  /*19300*/  @P3 STG.E.U16 desc[UR22][R70.64], R11 ;  /* 0x0000000b46003986 */ /* 0x0003e2000c101516 */
[----:B------:R-:W2:Y:S01]  /*19310*/  LDCU UR4, c[0x0][0x39c] ;  /* 0x00007380ff0477ac */ /* 0x000ea20008000800 */
[----:B------:R-:W-:-:S02]  /*19320*/  VIADD R0, R252, 0xca ;  /* 0x000000cafc007836 */ /* 0x000fc40000000000 */
[----:B------:R-:W-:Y:S01]  /*19330*/  @P0 STG.E.U16 desc[UR22][R2.64], R69 ;  /* 0x0000004502000986 */ /* 0x000fe2000c101516 */
[C---:B------:R-:W-:Y:S01]  /*19340*/  VIADD R13, R75.reuse, UR30 ;  /* 0x0000001e4b0d7c36 */ /* 0x040fe20008000000 */
[----:B------:R-:W0:Y:S02]  /*19350*/  LDCU UR18, c[0x0][0x398] ;  /* 0x00007300ff1277ac */ /* 0x000e240008000800 */
[----:B------:R2:W-:Y:S01]  /*19360*/  @P4 STG.E.U16 desc[UR22][R8.64], R12 ;  /* 0x0000000c08004986 */ /* 0x0005e2000c101516 */
[----:B------:R-:W-:Y:S01]  /*19370*/  ISETP.LT.AND P4, PT, R200, UR20, !P1 ;  /* 0x00000014c8007c0c */ /* 0x000fe2000cf81270 */
[----:B------:R-:W0:Y:S01]  /*19380*/  LDCU UR20, c[0x0][0x398] ;  /* 0x00007300ff1477ac */ /* 0x000e220008000800 */
[----:B-1----:R-:W-:Y:S01]  /*19390*/  IMAD.WIDE R10, R75, 0x2, R4 ;  /* 0x000000024b0a7825 */ /* 0x002fe200078e0204 */
[----:B------:R-:W-:Y:S01]  /*193a0*/  ISETP.GE.AND P5, PT, R0, UR6, PT ;  /* 0x0000000600007c0c */ /* 0x000fe2000bfa6270 */
[----:B------:R-:W1:Y:S01]  /*193b0*/  LDCU UR6, c[0x0][0x39c] ;  /* 0x00007380ff0677ac */ /* 0x000e620008000800 */
[----:B------:R-:W-:-:S02]  /*193c0*/  ISETP.LT.AND P1, PT, R67, UR24, !P1 ;  /* 0x0000001843007c0c */ /* 0x000fc4000cf21270 */
[----:B--2---:R-:W-:Y:S01]  /*193d0*/  PRMT R9, R12, 0x7632, R9 ;  /* 0x000076320c097816 */ /* 0x004fe20000000009 */
[C---:B------:R-:W-:Y:S01]  /*193e0*/  IMAD.WIDE R2, R13.reuse, 0x2, R6 ;  /* 0x000000020d027825 */ /* 0x040fe200078e0206 */
[----:B------:R-:W2:Y:S03]  /*193f0*/  LDCU UR24, c[0x0][0x398] ;  /* 0x00007300ff1877ac */ /* 0x000ea60008000800 */
[----:B------:R0:W-:Y:S01]  /*19400*/  @P6 STG.E.U16 desc[UR22][R10.64], R9 ;  /* 0x000000090a006986 */ /* 0x0001e2000c101516 */
[----:B------:R-:W-:Y:S01]  /*19410*/  ISETP.LT.AND P6, PT, R200, UR26, !P5 ;  /* 0x0000001ac8007c0c */ /* 0x000fe2000efc1270 */
[----:B------:R-:W-:Y:S02]  /*19420*/  VIADD R69, R13, UR30 ;  /* 0x0000001e0d457c36 */ /* 0x000fe40008000000 */
[----:B------:R-:W-:Y:S01]  /*19430*/  VIADD R0, R252, 0xcb ;  /* 0x000000cbfc007836 */ /* 0x000fe20000000000 */
[----:B------:R1:W-:Y:S01]  /*19440*/  @P4 STG.E.U16 desc[UR22][R2.64], R77 ;  /* 0x0000004d02004986 */ /* 0x0003e2000c101516 */
[----:B----4-:R-:W-:Y:S01]  /*19450*/  ISETP.LT.AND P5, PT, R67, UR9, !P5 ;  /* 0x0000000943007c0c */ /* 0x010fe2000efa1270 */
[----:B------:R-:W4:Y:S02]  /*19460*/  LDCU UR26, c[0x0][0x398] ;  /* 0x00007300ff1a77ac */ /* 0x000f240008000800 */
[----:B------:R-:W-:Y:S01]  /*19470*/  ISETP.GE.AND P2, PT, R0, UR4, PT ;  /* 0x0000000400007c0c */ /* 0x000fe2000bf46270 */
[----:B0-----:R-:W-:Y:S01]  /*19480*/  IMAD.WIDE R8, R13, 0x2, R4 ;  /* 0x000000020d087825 */ /* 0x001fe200078e0204 */
[----:B------:R-:W0:Y:S03]  /*19490*/  LDCU UR4, c[0x0][0x39c] ;  /* 0x00007380ff0477ac */ /* 0x000e260008000800 */
[----:B------:R-:W-:Y:S01]  /*194a0*/  IMAD.WIDE R10, R69, 0x2, R6 ;  /* 0x00000002450a7825 */ /* 0x000fe200078e0206 */
[----:B-1----:R-:W-:Y:S01]  /*194b0*/  PRMT R3, R77, 0x7632, R3 ;  /* 0x000076324d037816 */ /* 0x002fe20000000003 */
[----:B------:R-:W1:Y:S04]  /*194c0*/  LDCU UR9, c[0x0][0x398] ;  /* 0x00007300ff0977ac */ /* 0x000e680008000800 */
[----:B------:R0:W-:Y:S04]  /*194d0*/  @P1 STG.E.U16 desc[UR22][R8.64], R3 ;  /* 0x0000000308001986 */ /* 0x0001e8000c101516 */
[----:B------:R1:W-:Y:S01]  /*194e0*/  @P6 STG.E.U16 desc[UR22][R10.64], R14 ;  /* 0x0000000e0a006986 */ /* 0x0003e2000c101516 */
[----:B------:R-:W-:Y:S01]  /*194f0*/  ISETP.LT.AND P6, PT, R200, UR10, !P2 ;  /* 0x0000000ac8007c0c */ /* 0x000fe2000d7c1270 */
[----:B------:R-:W-:-:S02]  /*19500*/  VIADD R13, R69, UR30 ;  /* 0x0000001e450d7c36 */ /* 0x000fc40008000000 */
[----:B------:R-:W-:Y:S01]  /*19510*/  VIADD R0, R252, 0xcc ;  /* 0x000000ccfc007836 */ /* 0x000fe20000000000 */
[----:B------:R-:W2:Y:S01]  /*19520*/  LDCU UR10, c[0x0][0x398] ;  /* 0x00007300ff0a77ac */ /* 0x000ea20008000800 */
[----:B0-----:R-:W-:-:S03]  /*19530*/  IMAD.WIDE R2, R69, 0x2, R4 ;  /* 0x0000000245027825 */ /* 0x001fc600078e0204 */
[----:B------:R-:W-:Y:S01]  /*19540*/  ISETP.GE.AND P3, PT, R0, UR6, PT ;  /* 0x0000000600007c0c */ /* 0x000fe2000bf66270 */
[----:B------:R-:W0:Y:S01]  /*19550*/  LDCU UR6, c[0x0][0x39c] ;  /* 0x00007380ff0677ac */ /* 0x000e220008000800 */
[----:B-1----:R-:W-:Y:S01]  /*19560*/  PRMT R11, R14, 0x7632, R11 ;  /* 0x000076320e0b7816 */ /* 0x002fe2000000000b */
[----:B------:R-:W-:Y:S01]  /*19570*/  IMAD.WIDE R8, R13, 0x2, R6 ;  /* 0x000000020d087825 */ /* 0x000fe200078e0206 */
[----:B---3--:R-:W-:Y:S01]  /*19580*/  ISETP.LT.AND P2, PT, R67, UR14, !P2 ;  /* 0x0000000e43007c0c */ /* 0x008fe2000d741270 */
[----:B------:R-:W1:Y:S02]  /*19590*/  LDCU UR14, c[0x0][0x398] ;  /* 0x00007300ff0e77ac */ /* 0x000e640008000800 */
[----:B------:R3:W-:Y:S04]  /*195a0*/  @P5 STG.E.U16 desc[UR22][R2.64], R11 ;  /* 0x0000000b02005986 */ /* 0x0007e8000c101516 */
[----:B------:R0:W-:Y:S01]  /*195b0*/  @P6 STG.E.U16 desc[UR22][R8.64], R79 ;  /* 0x0000004f08006986 */ /* 0x0001e2000c101516 */
[----:B------:R-:W-:Y:S01]  /*195c0*/  ISETP.LT.AND P6, PT, R200, UR12, !P3 ;  /* 0x0000000cc8007c0c */ /* 0x000fe2000dfc1270 */
[----:B------:R-:W-:-:S02]  /*195d0*/  VIADD R15, R13, UR30 ;  /* 0x0000001e0d0f7c36 */ /* 0x000fc40008000000 */
[----:B------:R-:W-:Y:S01]  /*195e0*/  VIADD R0, R252, 0xcd ;  /* 0x000000cdfc007836 */ /* 0x000fe20000000000 */
[----:B------:R-:W1:Y:S01]  /*195f0*/  LDCU UR12, c[0x0][0x398] ;  /* 0x00007300ff0c77ac */ /* 0x000e620008000800 */
[----:B---3--:R-:W-:-:S03]  /*19600*/  IMAD.WIDE R10, R13, 0x2, R4 ;  /* 0x000000020d0a7825 */ /* 0x008fc600078e0204 */
[----:B------:R-:W-:Y:S01]  /*19610*/  ISETP.GE.AND P0, PT, R0, UR4, PT ;  /* 0x0000000400007c0c */ /* 0x000fe2000bf06270 */
[----:B------:R-:W3:Y:S01]  /*19620*/  LDCU UR4, c[0x0][0x39c] ;  /* 0x00007380ff0477ac */ /* 0x000ee20008000800 */
[----:B0-----:R-:W-:Y:S01]  /*19630*/  PRMT R9, R79, 0x7632, R9 ;  /* 0x000076324f097816 */ /* 0x001fe20000000009 */
[----:B------:R-:W-:Y:S01]  /*19640*/  IMAD.WIDE R2, R15, 0x2, R6 ;  /* 0x000000020f027825 */ /* 0x000fe200078e0206 */
[----:B------:R-:W-:Y:S01]  /*19650*/  ISETP.LT.AND P3, PT, R67, UR16, !P3 ;  /* 0x0000001043007c0c */ /* 0x000fe2000df61270 */
[----:B------:R-:W0:Y:S02]  /*19660*/  LDCU UR16, c[0x0][0x398] ;  /* 0x00007300ff1077ac */ /* 0x000e240008000800 */
[----:B------:R1:W-:Y:S04]  /*19670*/  @P2 STG.E.U16 desc[UR22][R10.64], R9 ;  /* 0x000000090a002986 */ /* 0x0003e8000c101516 */
[----:B------:R0:W-:Y:S01]  /*19680*/  @P6 STG.E.U16 desc[UR22][R2.64], R16 ;  /* 0x0000001002006986 */ /* 0x0001e2000c101516 */
[----:B------:R-:W-:Y:S01]  /*19690*/  ISETP.LT.AND P6, PT, R200, UR18, !P0 ;  /* 0x00000012c8007c0c */ /* 0x000fe2000c7c1270 */
[----:B------:R-:W-:-:S02]  /*196a0*/  VIADD R13, R15, UR30 ;  /* 0x0000001e0f0d7c36 */ /* 0x000fc40008000000 */
[----:B------:R-:W-:Y:S01]  /*196b0*/  VIADD R0, R252, 0xce ;  /* 0x000000cefc007836 */ /* 0x000fe20000000000 */
[----:B------:R-:W3:Y:S01]  /*196c0*/  LDCU UR18, c[0x0][0x398] ;  /* 0x00007300ff1277ac */ /* 0x000ee20008000800 */
[----:B-1----:R-:W-:-:S03]  /*196d0*/  IMAD.WIDE R8, R15, 0x2, R4 ;  /* 0x000000020f087825 */ /* 0x002fc600078e0204 */
[----:B------:R-:W-:Y:S01]  /*196e0*/  ISETP.GE.AND P4, PT, R0, UR6, PT ;  /* 0x0000000600007c0c */ /* 0x000fe2000bf86270 */
[----:B------:R-:W1:Y:S01]  /*196f0*/  LDCU UR6, c[0x0][0x39c] ;  /* 0x00007380ff0677ac */ /* 0x000e620008000800 */
[----:B0-----:R-:W-:Y:S01]  /*19700*/  PRMT R3, R16, 0x7632, R3 ;  /* 0x0000763210037816 */ /* 0x001fe20000000003 */
[----:B------:R-:W-:Y:S01]  /*19710*/  IMAD.WIDE R10, R13, 0x2, R6 ;  /* 0x000000020d0a7825 */ /* 0x000fe200078e0206 */
[----:B------:R-:W-:Y:S01]  /*19720*/  ISETP.LT.AND P0, PT, R67, UR20, !P0 ;  /* 0x0000001443007c0c */ /* 0x000fe2000c701270 */
[----:B------:R-:W0:Y:S02]  /*19730*/  LDCU UR20, c[0x0][0x398] ;  /* 0x00007300ff1477ac */ /* 0x000e240008000800 */
[----:B------:R1:W-:Y:S04]  /*19740*/  @P3 STG.E.U16 desc[UR22][R8.64], R3 ;  /* 0x0000000308003986 */ /* 0x0003e8000c101516 */
[----:B------:R0:W-:Y:S01]  /*19750*/  @P6 STG.E.U16 desc[UR22][R10.64], R17 ;  /* 0x000000110a006986 */ /* 0x0001e2000c101516 */
[----:B--2---:R-:W-:Y:S01]  /*19760*/  ISETP.LT.AND P6, PT, R200, UR24, !P4 ;  /* 0x00000018c8007c0c */ /* 0x004fe2000e7c1270 */
[----:B------:R-:W-:-:S02]  /*19770*/  VIADD R15, R13, UR30 ;  /* 0x0000001e0d0f7c36 */ /* 0x000fc40008000000 */
[----:B------:R-:W-:Y:S01]  /*19780*/  VIADD R0, R252, 0xcf ;  /* 0x000000cffc007836 */ /* 0x000fe20000000000 */
[----:B------:R-:W2:Y:S01]  /*19790*/  LDCU UR24, c[0x0][0x398] ;  /* 0x00007300ff1877ac */ /* 0x000ea20008000800 */
[----:B-1----:R-:W-:-:S03]  /*197a0*/  IMAD.WIDE R2, R13, 0x2, R4 ;  /* 0x000000020d027825 */ /* 0x002fc600078e0204 */
[----:B---3--:R-:W-:Y:S01]  /*197b0*/  ISETP.GE.AND P1, PT, R0, UR4, PT ;  /* 0x0000000400007c0c */ /* 0x008fe2000bf26270 */
[----:B------:R-:W1:Y:S01]  /*197c0*/  LDCU UR4, c[0x0][0x39c] ;  /* 0x00007380ff0477ac */ /* 0x000e620008000800 */
[----:B0-----:R-:W-:Y:S01]  /*197d0*/  PRMT R11, R17, 0x7632, R11 ;  /* 0x00007632110b7816 */ /* 0x001fe2000000000b */
[----:B------:R-:W-:Y:S01]  /*197e0*/  IMAD.WIDE R8, R15, 0x2, R6 ;  /* 0x000000020f087825 */ /* 0x000fe200078e0206 */
[----:B----4-:R-:W-:Y:S01]  /*197f0*/  ISETP.LT.AND P4, PT, R67, UR26, !P4 ;  /* 0x0000001a43007c0c */ /* 0x010fe2000e781270 */
[----:B------:R-:W0:Y:S02]  /*19800*/  LDCU UR26, c[0x0][0x398] ;  /* 0x00007300ff1a77ac */ /* 0x000e240008000800 */
[----:B------:R3:W-:Y:S04]  /*19810*/  @P0 STG.E.U16 desc[UR22][R2.64], R11 ;  /* 0x0000000b02000986 */ /* 0x0007e8000c101516 */
[----:B------:R4:W-:Y:S01]  /*19820*/  @P6 STG.E.U16 desc[UR22][R8.64], R18 ;  /* 0x0000001208006986 */ /* 0x0009e2000c101516 */
[----:B------:R-:W-:Y:S01]  /*19830*/  ISETP.LT.AND P6, PT, R200, UR9, !P1 ;  /* 0x00000009c8007c0c */ /* 0x000fe2000cfc1270 */
[----:B------:R-:W-:-:S02]  /*19840*/  VIADD R13, R15, UR30 ;  /* 0x0000001e0f0d7c36 */ /* 0x000fc40008000000 */
[----:B------:R-:W-:Y:S01]  /*19850*/  VIADD R0, R252, 0xd0 ;  /* 0x000000d0fc007836 */ /* 0x000fe20000000000 */
[----:B------:R-:W0:Y:S01]  /*19860*/  LDCU UR9, c[0x0][0x398] ;  /* 0x00007300ff0977ac */ /* 0x000e220008000800 */
[----:B---3--:R-:W-:-:S03]  /*19870*/  IMAD.WIDE R10, R15, 0x2, R4 ;  /* 0x000000020f0a7825 */ /* 0x008fc600078e0204 */
[----:B------:R-:W-:Y:S01]  /*19880*/  ISETP.GE.AND P5, PT, R0, UR6, PT ;  /* 0x0000000600007c0c */ /* 0x000fe2000bfa6270 */
[----:B------:R-:W3:Y:S01]  /*19890*/  LDCU UR6, c[0x0][0x39c] ;  /* 0x00007380ff0677ac */ /* 0x000ee20008000800 */
[----:B----4-:R-:W-:Y:S01]  /*198a0*/  PRMT R9, R18, 0x7632, R9 ;  /* 0x0000763212097816 */ /* 0x010fe20000000009 */
[----:B------:R-:W-:Y:S01]  /*198b0*/  IMAD.WIDE R2, R13, 0x2, R6 ;  /* 0x000000020d027825 */ /* 0x000fe200078e0206 */
[----:B------:R-:W-:Y:S01]  /*198c0*/  ISETP.LT.AND P1, PT, R67, UR10, !P1 ;  /* 0x0000000a43007c0c */ /* 0x000fe2000cf21270 */
[----:B------:R-:W4:Y:S02]  /*198d0*/  LDCU UR10, c[0x0][0x398] ;  /* 0x00007300ff0a77ac */ /* 0x000f240008000800 */
[----:B------:R0:W-:Y:S04]  /*198e0*/  @P4 STG.E.U16 desc[UR22][R10.64], R9 ;  /* 0x000000090a004986 */ /* 0x0001e8000c101516 */
[----:B------:R2:W-:Y:S01]  /*198f0*/  @P6 STG.E.U16 desc[UR22][R2.64], R19 ;  /* 0x0000001302006986 */ /* 0x0005e2000c101516 */
[----:B------:R-:W-:Y:S01]  /*19900*/  ISETP.LT.AND P6, PT, R200, UR12, !P5 ;  /* 0x0000000cc8007c0c */ /* 0x000fe2000efc1270 */
[----:B------:R-:W-:-:S02]  /*19910*/  VIADD R15, R13, UR30 ;  /* 0x0000001e0d0f7c36 */ /* 0x000fc40008000000 */
[----:B------:R-:W-:Y:S01]  /*19920*/  VIADD R0, R252, 0xd1 ;  /* 0x000000d1fc007836 */ /* 0x000fe20000000000 */
[----:B------:R-:W3:Y:S01]  /*19930*/  LDCU UR12, c[0x0][0x398] ;  /* 0x00007300ff0c77ac */ /* 0x000ee20008000800 */
[----:B0-----:R-:W-:-:S03]  /*19940*/  IMAD.WIDE R8, R13, 0x2, R4 ;  /* 0x000000020d087825 */ /* 0x001fc600078e0204 */
[----:B-1----:R-:W-:Y:S01]  /*19950*/  ISETP.GE.AND P2, PT, R0, UR4, PT ;  /* 0x0000000400007c0c */ /* 0x002fe2000bf46270 */
[----:B------:R-:W0:Y:S01]  /*19960*/  LDCU UR4, c[0x0][0x39c] ;  /* 0x00007380ff0477ac */ /* 0x000e220008000800 */
[----:B--2---:R-:W-:Y:S01]  /*19970*/  PRMT R3, R19, 0x7632, R3 ;  /* 0x0000763213037816 */ /* 0x004fe20000000003 */
[----:B------:R-:W-:Y:S01]  /*19980*/  IMAD.WIDE R10, R15, 0x2, R6 ;  /* 0x000000020f0a7825 */ /* 0x000fe200078e0206 */
[----:B------:R-:W-:Y:S01]  /*19990*/  ISETP.LT.AND P5, PT, R67, UR14, !P5 ;  /* 0x0000000e43007c0c */ /* 0x000fe2000efa1270 */
[----:B------:R-:W1:Y:S02]  /*199a0*/  LDCU UR14, c[0x0][0x398] ;  /* 0x00007300ff0e77ac */ /* 0x000e640008000800 */
[----:B------:R2:W-:Y:S04]  /*199b0*/  @P1 STG.E.U16 desc[UR22][R8.64], R3 ;  /* 0x0000000308001986 */ /* 0x0005e8000c101516 */
[----:B------:R0:W-:Y:S01]  /*199c0*/  @P6 STG.E.U16 desc[UR22][R10.64], R20 ;  /* 0x000000140a006986 */ /* 0x0001e2000c101516 */
[----:B------:R-:W-:Y:S01]  /*199d0*/  ISETP.LT.AND P6, PT, R200, UR16, !P2 ;  /* 0x00000010c8007c0c */ /* 0x000fe2000d7c1270 */
[----:B------:R-:W-:-:S02]  /*199e0*/  VIADD R13, R15, UR30 ;  /* 0x0000001e0f0d7c36 */ /* 0x000fc40008000000 */
[----:B------:R-:W-:Y:S01]  /*199f0*/  VIADD R0, R252, 0xd2 ;  /* 0x000000d2fc007836 */ /* 0x000fe20000000000 */
[----:B------:R-:W1:Y:S01]  /*19a00*/  LDCU UR16, c[0x0][0x398] ;  /* 0x00007300ff1077ac */ /* 0x000e620008000800 */
[----:B--2---:R-:W-:-:S03]  /*19a10*/  IMAD.WIDE R2, R15, 0x2, R4 ;  /* 0x000000020f027825 */ /* 0x004fc600078e0204 */
[----:B---3--:R-:W-:Y:S01]  /*19a20*/  ISETP.GE.AND P3, PT, R0, UR6, PT ;  /* 0x0000000600007c0c */ /* 0x008fe2000bf66270 */
[----:B------:R-:W2:Y:S01]  /*19a30*/  LDCU UR6, c[0x0][0x39c] ;  /* 0x00007380ff0677ac */ /* 0x000ea20008000800 */
        /* <DEDUP_REMOVED lines=24> */
[----:B--2---:R-:W-:Y:S01]  /*19bc0*/  ISETP.GE.AND P4, PT, R0, UR6, PT ;  /* 0x0000000600007c0c */ /* 0x004fe2000bf86270 */
[----:B------:R-:W1:Y:S01]  /*19bd0*/  LDCU UR6, c[0x0][0x39c] ;  /* 0x00007380ff0677ac */ /* 0x000e620008000800 */
[----:B0-----:R-:W-:Y:S01]  /*19be0*/  PRMT R3, R22, 0x7632, R3 ;  /* 0x0000763216037816 */ /* 0x001fe20000000003 */
[----:B------:R-:W-:Y:S01]  /*19bf0*/  IMAD.WIDE R10, R13, 0x2, R6 ;  /* 0x000000020d0a7825 */ /* 0x000fe200078e0206 */
[----:B------:R-:W-:Y:S01]  /*19c00*/  ISETP.LT.AND P0, PT, R67, UR26, !P0 ;  /* 0x0000001a43007c0c */ /* 0x000fe2000c701270 */
[----:B------:R-:W0:Y:S02]  /*19c10*/  LDCU UR26, c[0x0][0x398] ;  /* 0x00007300ff1a77ac */ /* 0x000e240008000800 */
[----:B------:R2:W-:Y:S04]  /*19c20*/  @P3 STG.E.U16 desc[UR22][R8.64], R3 ;  /* 0x0000000308003986 */ /* 0x0005e8000c101516 */
[----:B------:R0:W-:Y:S01]  /*19c30*/  @P6 STG.E.U16 desc[UR22][R10.64], R23 ;  /* 0x000000170a006986 */ /* 0x0001e2000c101516 */
[----:B----4-:R-:W-:Y:S01]  /*19c40*/  ISETP.LT.AND P6, PT, R200, UR10, !P4 ;  /* 0x0000000ac8007c0c */ /* 0x010fe2000e7c1270 */
[----:B------:R-:W-:-:S02]  /*19c50*/  VIADD R15, R13, UR30 ;  /* 0x0000001e0d0f7c36 */ /* 0x000fc40008000000 */
[----:B------:R-:W-:Y:S01]  /*19c60*/  VIADD R0, R252, 0xd5 ;  /* 0x000000d5fc007836 */ /* 0x000fe20000000000 */
[----:B------:R-:W4:Y:S01]  /*19c70*/  LDCU UR10, c[0x0][0x398] ;  /* 0x00007300ff0a77ac */ /* 0x000f220008000800 */
        /* <DEDUP_REMOVED lines=12> */
[----:B------:R-:W2:Y:S01]  /*19d40*/  LDCU UR14, c[0x0][0x398] ;  /* 0x00007300ff0e77ac */ /* 0x000ea20008000800 */
[----:B---3--:R-:W-:-:S03]  /*19d50*/  IMAD.WIDE R10, R15, 0x2, R4 ;  /* 0x000000020f0a7825 */ /* 0x008fc600078e0204 */
[----:B-1----:R-:W-:Y:S01]  /*19d60*/  ISETP.GE.AND P5, PT, R0, UR6, PT ;  /* 0x0000000600007c0c */ /* 0x002fe2000bfa6270 */
[----:B------:R-:W1:Y:S01]  /*19d70*/  LDCU UR6, c[0x0][0x39c] ;  /* 0x00007380ff0677ac */ /* 0x000e620008000800 */
        /* <DEDUP_REMOVED lines=11> */
[----:B--2---:R-:W-:Y:S01]  /*19e30*/  ISETP.GE.AND P2, PT, R0, UR4, PT ;  /* 0x0000000400007c0c */ /* 0x004fe2000bf46270 */
        /* <DEDUP_REMOVED lines=127> */
[----:B------:R-:W-:Y:S01]  /*1a630*/  F2FP.BF16.F32.PACK_AB R38, R38, R102 ;  /* 0x000000662626723e */ /* 0x000fe200000010ff */
[----:B------:R-:W4:Y:S01]  /*1a640*/  LDCU UR10, c[0x0][0x398] ;  /* 0x00007300ff0a77ac */ /* 0x000f220008000800 */
[----:B---3--:R-:W-:Y:S02]  /*1a650*/  IMAD.WIDE R2, R13, 0x2, R4 ;  /* 0x000000020d027825 */ /* 0x008fe400078e0204 */
        /* <DEDUP_REMOVED lines=11> */
[----:B------:R-:W-:Y:S01]  /*1a710*/  F2FP.BF16.F32.PACK_AB R39, R39, R103 ;  /* 0x000000672727723e */ /* 0x000fe200000010ff */
[----:B------:R-:W2:Y:S01]  /*1a720*/  LDCU UR12, c[0x0][0x398] ;  /* 0x00007300ff0c77ac */ /* 0x000ea20008000800 */
[----:B---3--:R-:W-:Y:S02]  /*1a730*/  IMAD.WIDE R10, R15, 0x2, R4 ;  /* 0x000000020f0a7825 */ /* 0x008fe400078e0204 */
        /* <DEDUP_REMOVED lines=12> */
[----:B------:R-:W1:Y:S01]  /*1a800*/  LDCU UR14, c[0x0][0x398] ;  /* 0x00007300ff0e77ac */ /* 0x000e620008000800 */
        /* <DEDUP_REMOVED lines=77> */
[----:B------:R3:W-:Y:S01]  /*1ace0*/  @P4 STG.E.U16 desc[UR22][R10.64], R9 ;  /* 0x000000090a004986 */ /* 0x0007e2000c101516 */
[----:B------:R-:W-:-:S03]  /*1acf0*/  VIADD R0, R252, 0xe9 ;  /* 0x000000e9fc007836 */ /* 0x000fc60000000000 */
[----:B------:R0:W-:Y:S01]  /*1ad00*/  @P6 STG.E.U16 desc[UR22][R2.64], R43 ;  /* 0x0000002b02006986 */ /* 0x0001e2000c101516 */
[----:B----4-:R-:W-:Y:S01]  /*1ad10*/  ISETP.LT.AND P6, PT, R200, UR10, !P5 ;  /* 0x0000000ac8007c0c */ /* 0x010fe2000efc1270 */
[C---:B------:R-:W-:Y:S01]  /*1ad20*/  VIADD R15, R13.reuse, UR30 ;  /* 0x0000001e0d0f7c36 */ /* 0x040fe20008000000 */
[----:B--2---:R-:W-:Y:S01]  /*1ad30*/  ISETP.GE.AND P2, PT, R0, UR4, PT ;  /* 0x0000000400007c0c */ /* 0x004fe2000bf46270 */
[----:B------:R-:W2:Y:S01]  /*1ad40*/  LDCU UR4, c[0x0][0x39c] ;  /* 0x00007380ff0477ac */ /* 0x000ea20008000800 */
[----:B---3--:R-:W-:Y:S01]  /*1ad50*/  IMAD.WIDE R8, R13, 0x2, R4 ;  /* 0x000000020d087825 */ /* 0x008fe200078e0204 */
[----:B------:R-:W-:Y:S01]  /*1ad60*/  F2FP.BF16.F32.PACK_AB R46, R46, R110 ;  /* 0x0000006e2e2e723e */ /* 0x000fe200000010ff */
[----:B------:R-:W3:Y:S01]  /*1ad70*/  LDCU UR10, c[0x0][0x398] ;  /* 0x00007300ff0a77ac */ /* 0x000ee20008000800 */
[----:B0-----:R-:W-:Y:S01]  /*1ad80*/  PRMT R3, R43, 0x7632, R3 ;  /* 0x000076322b037816 */ /* 0x001fe20000000003 */
[----:B------:R-:W-:Y:S01]  /*1ad90*/  IMAD.WIDE R10, R15, 0x2, R6 ;  /* 0x000000020f0a7825 */ /* 0x000fe200078e0206 */
[----:B------:R-:W-:Y:S01]  /*1ada0*/  ISETP.LT.AND P5, PT, R67, UR16, !P5 ;  /* 0x0000001043007c0c */ /* 0x000fe2000efa1270 */
[----:B------:R-:W0:Y:S02]  /*1adb0*/  LDCU UR16, c[0x0][0x398] ;  /* 0x00007300ff1077ac */ /* 0x000e240008000800 */
[----:B------:R4:W-:Y:S01]  /*1adc0*/  @P1 STG.E.U16 desc[UR22][R8.64], R3 ;  /* 0x0000000308001986 */ /* 0x0009e2000c101516 */
[----:B------:R-:W-:-:S03]  /*1add0*/  VIADD R0, R252, 0xea ;  /* 0x000000eafc007836 */ /* 0x000fc60000000000 */
[----:B------:R0:W-:Y:S01]  /*1ade0*/  @P6 STG.E.U16 desc[UR22][R10.64], R44 ;  /* 0x0000002c0a006986 */ /* 0x0001e2000c101516 */
[----:B------:R-:W-:Y:S01]  /*1adf0*/  ISETP.LT.AND P6, PT, R200, UR12, !P2 ;  /* 0x0000000cc8007c0c */ /* 0x000fe2000d7c1270 */
[C---:B------:R-:W-:Y:S01]  /*1ae00*/  VIADD R13, R15.reuse, UR30 ;  /* 0x0000001e0f0d7c36 */ /* 0x040fe20008000000 */
[----:B-1----:R-:W-:Y:S01]  /*1ae10*/  ISETP.GE.AND P3, PT, R0, UR6, PT ;  /* 0x0000000600007c0c */ /* 0x002fe2000bf66270 */
[----:B------:R-:W-:Y:S01]  /*1ae20*/  VIADD R0, R252, 0xeb ;  /* 0x000000ebfc007836 */ /* 0x000fe20000000000 */
[----:B------:R-:W1:Y:S01]  /*1ae30*/  LDCU UR6, c[0x0][0x39c] ;  /* 0x00007380ff0677ac */ /* 0x000e620008000800 */
[----:B----4-:R-:W-:-:S03]  /*1ae40*/  IMAD.WIDE R2, R15, 0x2, R4 ;  /* 0x000000020f027825 */ /* 0x010fc600078e0204 */
[----:B--2---:R-:W-:Y:S01]  /*1ae50*/  ISETP.GE.AND P0, PT, R0, UR4, PT ;  /* 0x0000000400007c0c */ /* 0x004fe2000bf06270 */
[----:B------:R-:W2:Y:S01]  /*1ae60*/  LDCU UR4, c[0x0][0x39c] ;  /* 0x00007380ff0477ac */ /* 0x000ea20008000800 */
[----:B0-----:R-:W-:Y:S01]  /*1ae70*/  PRMT R11, R44, 0x7632, R11 ;  /* 0x000076322c0b7816 */ /* 0x001fe2000000000b */
[----:B------:R-:W-:Y:S01]  /*1ae80*/  IMAD.WIDE R8, R13, 0x2, R6 ;  /* 0x000000020d087825 */ /* 0x000fe200078e0206 */
[----:B------:R-:W-:Y:S01]  /*1ae90*/  ISETP.LT.AND P2, PT, R67, UR18, !P2 ;  /* 0x0000001243007c0c */ /* 0x000fe2000d741270 */
[----:B------:R-:W0:Y:S02]  /*1aea0*/  LDCU UR12, c[0x0][0x398] ;  /* 0x00007300ff0c77ac */ /* 0x000e240008000800 */
[----:B------:R4:W-:Y:S01]  /*1aeb0*/  @P5 STG.E.U16 desc[UR22][R2.64], R11 ;  /* 0x0000000b02005986 */ /* 0x0009e2000c101516 */
[----:B------:R-:W-:Y:S01]  /*1aec0*/  VIADD R0, R252, 0xec ;  /* 0x000000ecfc007836 */ /* 0x000fe20000000000 */
[----:B------:R-:W-:Y:S01]  /*1aed0*/  F2FP.BF16.F32.PACK_AB R47, R47, R111 ;  /* 0x0000006f2f2f723e */ /* 0x000fe200000010ff */
[----:B------:R-:W-:Y:S01]  /*1aee0*/  VIADD R15, R13, UR30 ;  /* 0x0000001e0d0f7c36 */ /* 0x000fe20008000000 */
[----:B------:R0:W-:Y:S01]  /*1aef0*/  @P6 STG.E.U16 desc[UR22][R8.64], R45 ;  /* 0x0000002d08006986 */ /* 0x0001e2000c101516 */
[----:B------:R-:W-:Y:S01]  /*1af00*/  ISETP.LT.AND P6, PT, R200, UR14, !P3 ;  /* 0x0000000ec8007c0c */ /* 0x000fe2000dfc1270 */
[----:B------:R-:W3:Y:S01]  /*1af10*/  LDCU UR14, c[0x0][0x398] ;  /* 0x00007300ff0e77ac */ /* 0x000ee20008000800 */
[----:B-1----:R-:W-:Y:S01]  /*1af20*/  ISETP.GE.AND P4, PT, R0, UR6, PT ;  /* 0x0000000600007c0c */ /* 0x002fe2000bf86270 */
[----:B------:R-:W-:-:S02]  /*1af30*/  VIADD R0, R252, 0xed ;  /* 0x000000edfc007836 */ /* 0x000fc40000000000 */
[----:B------:R-:W-:Y:S01]  /*1af40*/  VIADD R12, R252, 0xef ;  /* 0x000000effc0c7836 */ /* 0x000fe20000000000 */
[----:B------:R-:W1:Y:S01]  /*1af50*/  LDCU UR6, c[0x0][0x39c] ;  /* 0x00007380ff0677ac */ /* 0x000e620008000800 */
[----:B----4-:R-:W-:Y:S01]  /*1af60*/  IMAD.WIDE R10, R13, 0x2, R4 ;  /* 0x000000020d0a7825 */ /* 0x010fe200078e0204 */
[----:B------:R-:W-:Y:S01]  /*1af70*/  F2FP.BF16.F32.PACK_AB R48, R48, R112 ;  /* 0x000000703030723e */ /* 0x000fe200000010ff */
[----:B------:R-:W4:Y:S01]  /*1af80*/  LDCU UR18, c[0x0][0x398] ;  /* 0x00007300ff1277ac */ /* 0x000f220008000800 */
[----:B0-----:R-:W-:Y:S01]  /*1af90*/  PRMT R9, R45, 0x7632, R9 ;  /* 0x000076322d097816 */ /* 0x001fe20000000009 */
[----:B------:R-:W-:Y:S01]  /*1afa0*/  IMAD.WIDE R2, R15, 0x2, R6 ;  /* 0x000000020f027825 */ /* 0x000fe200078e0206 */
[----:B------:R-:W-:-:S03]  /*1afb0*/  ISETP.LT.AND P3, PT, R67, UR20, !P3 ;  /* 0x0000001443007c0c */ /* 0x000fc6000df61270 */
[----:B------:R0:W-:Y:S01]  /*1afc0*/  @P2 STG.E.U16 desc[UR22][R10.64], R9 ;  /* 0x000000090a002986 */ /* 0x0001e2000c101516 */
[----:B--2---:R-:W-:Y:S01]  /*1afd0*/  ISETP.GE.AND P1, PT, R0, UR4, PT ;  /* 0x0000000400007c0c */ /* 0x004fe2000bf26270 */
[----:B------:R-:W2:Y:S02]  /*1afe0*/  LDCU UR4, c[0x0][0x39c] ;  /* 0x00007380ff0477ac */ /* 0x000ea40008000800 */
[----:B------:R1:W-:Y:S01]  /*1aff0*/  @P6 STG.E.U16 desc[UR22][R2.64], R46 ;  /* 0x0000002e02006986 */ /* 0x0003e2000c101516 */
[----:B------:R-:W-:Y:S01]  /*1b000*/  ISETP.LT.AND P6, PT, R200, UR24, !P0 ;  /* 0x00000018c8007c0c */ /* 0x000fe2000c7c1270 */
[C---:B------:R-:W-:Y:S02]  /*1b010*/  VIADD R13, R15.reuse, UR30 ;  /* 0x0000001e0f0d7c36 */ /* 0x040fe40008000000 */
[----:B------:R-:W-:Y:S02]  /*1b020*/  VIADD R0, R252, 0xee ;  /* 0x000000eefc007836 */ /* 0x000fe40000000000 */
[----:B0-----:R-:W-:Y:S01]  /*1b030*/  IMAD.WIDE R8, R15, 0x2, R4 ;  /* 0x000000020f087825 */ /* 0x001fe200078e0204 */
[----:B-1----:R-:W-:-:S03]  /*1b040*/  PRMT R3, R46, 0x7632, R3 ;  /* 0x000076322e037816 */ /* 0x002fc60000000003 */
[----:B------:R-:W-:Y:S01]  /*1b050*/  IMAD.WIDE R10, R13, 0x2, R6 ;  /* 0x000000020d0a7825 */ /* 0x000fe200078e0206 */
[----:B------:R-:W-:Y:S01]  /*1b060*/  ISETP.LT.AND P0, PT, R67, UR28, !P0 ;  /* 0x0000001c43007c0c */ /* 0x000fe2000c701270 */
[----:B------:R0:W-:Y:S01]  /*1b070*/  @P3 STG.E.U16 desc[UR22][R8.64], R3 ;  /* 0x0000000308003986 */ /* 0x0001e2000c101516 */
[----:B------:R-:W-:Y:S01]  /*1b080*/  ISETP.GE.AND P5, PT, R0, UR6, PT ;  /* 0x0000000600007c0c */ /* 0x000fe2000bfa6270 */
[----:B------:R-:W1:Y:S02]  /*1b090*/  LDCU UR6, c[0x0][0x39c] ;  /* 0x00007380ff0677ac */ /* 0x000e640008000800 */
[----:B------:R1:W-:Y:S01]  /*1b0a0*/  @P6 STG.E.U16 desc[UR22][R10.64], R47 ;  /* 0x0000002f0a006986 */ /* 0x0003e2000c101516 */
[----:B---3--:R-:W-:Y:S01]  /*1b0b0*/  ISETP.LT.AND P6, PT, R200, UR10, !P4 ;  /* 0x0000000ac8007c0c */ /* 0x008fe2000e7c1270 */
[----:B------:R-:W-:Y:S01]  /*1b0c0*/  VIADD R15, R13, UR30 ;  /* 0x0000001e0d0f7c36 */ /* 0x000fe20008000000 */
[----:B------:R-:W-:Y:S01]  /*1b0d0*/  ISETP.LT.AND P4, PT, R67, UR26, !P4 ;  /* 0x0000001a43007c0c */ /* 0x000fe2000e781270 */
[----:B------:R-:W-:Y:S01]  /*1b0e0*/  VIADD R0, R252, 0xf0 ;  /* 0x000000f0fc007836 */ /* 0x000fe20000000000 */
[----:B--2---:R-:W-:Y:S01]  /*1b0f0*/  ISETP.GE.AND P2, PT, R12, UR4, PT ;  /* 0x000000040c007c0c */ /* 0x004fe2000bf46270 */
[----:B------:R-:W2:Y:S01]  /*1b100*/  LDCU UR4, c[0x0][0x39c] ;  /* 0x00007380ff0477ac */ /* 0x000ea20008000800 */
[----:B------:R-:W-:Y:S01]  /*1b110*/  PRMT R12, R47, 0x7632, R12 ;  /* 0x000076322f0c7816 */ /* 0x000fe2000000000c */
[----:B0-----:R-:W-:Y:S01]  /*1b120*/  IMAD.WIDE R2, R13, 0x2, R4 ;  /* 0x000000020d027825 */ /* 0x001fe200078e0204 */
[----:B------:R-:W-:Y:S01]  /*1b130*/  PRMT R13, R48, 0x7632, R13 ;  /* 0x00007632300d7816 */ /* 0x000fe2000000000d */
[----:B------:R-:W0:Y:S02]  /*1b140*/  LDCU UR10, c[0x0][0x398] ;  /* 0x00007300ff0a77ac */ /* 0x000e240008000800 */
[C---:B------:R-:W-:Y:S01]  /*1b150*/  IMAD.WIDE R8, R15.reuse, 0x2, R6 ;  /* 0x000000020f087825 */ /* 0x040fe200078e0206 */
[----:B------:R-:W-:Y:S01]  /*1b160*/  ISETP.GE.AND P3, PT, R0, UR9, PT ;  /* 0x0000000900007c0c */ /* 0x000fe2000bf66270 */
[----:B------:R-:W3:Y:S02]  /*1b170*/  LDCU UR9, c[0x0][0x398] ;  /* 0x00007300ff0977ac */ /* 0x000ee40008000800 */
[----:B-1----:R-:W-:Y:S01]  /*1b180*/  IMAD.WIDE R10, R15, 0x2, R4 ;  /* 0x000000020f0a7825 */ /* 0x002fe200078e0204 */
[----:B------:R-:W-:Y:S04]  /*1b190*/  @P0 STG.E.U16 desc[UR22][R2.64], R12 ;  /* 0x0000000c02000986 */ /* 0x000fe8000c101516 */
[----:B------:R-:W-:Y:S01]  /*1b1a0*/  @P6 STG.E.U16 desc[UR22][R8.64], R48 ;  /* 0x0000003008006986 */ /* 0x000fe2000c101516 */
[----:B------:R-:W-:-:S03]  /*1b1b0*/  VIADD R0, R252, 0xf1 ;  /* 0x000000f1fc007836 */ /* 0x000fc60000000000 */
[----:B------:R1:W-:Y:S01]  /*1b1c0*/  @P4 STG.E.U16 desc[UR22][R10.64], R13 ;  /* 0x0000000d0a004986 */ /* 0x0003e2000c101516 */
[C---:B------:R-:W-:Y:S01]  /*1b1d0*/  ISETP.LT.AND P4, PT, R200.reuse, UR12, !P1 ;  /* 0x0000000cc8007c0c */ /* 0x040fe2000cf81270 */
[----:B------:R-:W-:Y:S01]  /*1b1e0*/  VIADD R15, R15, UR30 ;  /* 0x0000001e0f0f7c36 */ /* 0x000fe20008000000 */
[----:B------:R-:W-:Y:S01]  /*1b1f0*/  ISETP.LT.AND P1, PT, R67, UR16, !P1 ;  /* 0x0000001043007c0c */ /* 0x000fe2000cf21270 */
[----:B------:R-:W0:Y:S01]  /*1b200*/  LDCU UR12, c[0x0][0x398] ;  /* 0x00007300ff0c77ac */ /* 0x000e220008000800 */
[----:B------:R-:W-:Y:S02]  /*1b210*/  ISETP.LT.AND P6, PT, R200, UR14, !P5 ;  /* 0x0000000ec8007c0c */ /* 0x000fe4000efc1270 */
[----:B------:R-:W-:Y:S02]  /*1b220*/  F2FP.BF16.F32.PACK_AB R49, R49, R113 ;  /* 0x000000713131723e */ /* 0x000fe400000010ff */
[----:B------:R-:W-:Y:S01]  /*1b230*/  ISETP.GE.AND P0, PT, R0, UR6, PT ;  /* 0x0000000600007c0c */ /* 0x000fe2000bf06270 */
[----:B------:R-:W0:Y:S01]  /*1b240*/  LDCU UR6, c[0x0][0x39c] ;  /* 0x00007380ff0677ac */ /* 0x000e220008000800 */
[----:B-1----:R-:W-:Y:S01]  /*1b250*/  VIADD R13, R15, UR30 ;  /* 0x0000001e0f0d7c36 */ /* 0x002fe20008000000 */
[----:B------:R-:W-:Y:S01]  /*1b260*/  PRMT R12, R49, 0x7632, R12 ;  /* 0x00007632310c7816 */ /* 0x000fe2000000000c */
[C---:B------:R-:W-:Y:S01]  /*1b270*/  IMAD.WIDE R2, R15.reuse, 0x2, R6 ;  /* 0x000000020f027825 */ /* 0x040fe200078e0206 */
[----:B------:R-:W-:Y:S01]  /*1b280*/  F2FP.BF16.F32.PACK_AB R50, R50, R114 ;  /* 0x000000723232723e */ /* 0x000fe200000010ff */
[----:B------:R-:W1:Y:S02]  /*1b290*/  LDCU UR14, c[0x0][0x398] ;  /* 0x00007300ff0e77ac */ /* 0x000e640008000800 */
[----:B------:R-:W-:Y:S01]  /*1b2a0*/  IMAD.WIDE R8, R15, 0x2, R4 ;  /* 0x000000020f087825 */ /* 0x000fe200078e0204 */
[----:B------:R0:W-:Y:S03]  /*1b2b0*/  @P4 STG.E.U16 desc[UR22][R2.64], R49 ;  /* 0x0000003102004986 */ /* 0x0001e6000c101516 */
[----:B------:R-:W-:Y:S01]  /*1b2c0*/  IMAD.WIDE R10, R13, 0x2, R6 ;  /* 0x000000020d0a7825 */ /* 0x000fe200078e0206 */
[----:B------:R1:W-:Y:S01]  /*1b2d0*/  @P1 STG.E.U16 desc[UR22][R8.64], R12 ;  /* 0x0000000c08001986 */ /* 0x0003e2000c101516 */
[----:B---3--:R-:W-:Y:S01]  /*1b2e0*/  ISETP.LT.AND P5, PT, R67, UR9, !P5 ;  /* 0x0000000943007c0c */ /* 0x008fe2000efa1270 */
[----:B------:R-:W3:Y:S01]  /*1b2f0*/  LDCU UR9, c[0x0][0x398] ;  /* 0x00007300ff0977ac */ /* 0x000ee20008000800 */
[----:B------:R-:W-:Y:S01]  /*1b300*/  VIADD R0, R252, 0xf2 ;  /* 0x000000f2fc007836 */ /* 0x000fe20000000000 */
[----:B------:R1:W-:Y:S01]  /*1b310*/  @P6 STG.E.U16 desc[UR22][R10.64], R50 ;  /* 0x000000320a006986 */ /* 0x0003e2000c101516 */
[----:B----4-:R-:W-:Y:S01]  /*1b320*/  ISETP.LT.AND P6, PT, R200, UR18, !P2 ;  /* 0x00000012c8007c0c */ /* 0x010fe2000d7c1270 */
[----:B------:R-:W-:-:S02]  /*1b330*/  VIADD R15, R13, UR30 ;  /* 0x0000001e0d0f7c36 */ /* 0x000fc40008000000 */
[----:B--2---:R-:W-:Y:S01]  /*1b340*/  ISETP.GE.AND P4, PT, R0, UR4, PT ;  /* 0x0000000400007c0c */ /* 0x004fe2000bf86270 */
[----:B------:R-:W-:Y:S01]  /*1b350*/  VIADD R0, R252, 0xf3 ;  /* 0x000000f3fc007836 */ /* 0x000fe20000000000 */
[----:B------:R-:W2:Y:S01]  /*1b360*/  LDCU UR4, c[0x0][0x39c] ;  /* 0x00007380ff0477ac */ /* 0x000ea20008000800 */
[----:B0-----:R-:W-:Y:S01]  /*1b370*/  IMAD.WIDE R2, R13, 0x2, R4 ;  /* 0x000000020d027825 */ /* 0x001fe200078e0204 */
[----:B------:R-:W-:Y:S02]  /*1b380*/  F2FP.BF16.F32.PACK_AB R51, R51, R115 ;  /* 0x000000733333723e */ /* 0x000fe400000010ff */
[----:B------:R-:W-:Y:S01]  /*1b390*/  ISETP.GE.AND P1, PT, R0, UR6, PT ;  /* 0x0000000600007c0c */ /* 0x000fe2000bf26270 */
[----:B-1----:R-:W-:Y:S01]  /*1b3a0*/  IMAD.WIDE R8, R15, 0x2, R6 ;  /* 0x000000020f087825 */ /* 0x002fe200078e0206 */
[----:B------:R-:W-:Y:S01]  /*1b3b0*/  PRMT R11, R50, 0x7632, R11 ;  /* 0x00007632320b7816 */ /* 0x000fe2000000000b */
[----:B------:R-:W0:Y:S01]  /*1b3c0*/  LDCU UR6, c[0x0][0x398] ;  /* 0x00007300ff0677ac */ /* 0x000e220008000800 */
[----:B------:R-:W-:-:S03]  /*1b3d0*/  ISETP.LT.AND P2, PT, R67, UR10, !P2 ;  /* 0x0000000a43007c0c */ /* 0x000fc6000d741270 */
[----:B------:R1:W-:Y:S01]  /*1b3e0*/  @P5 STG.E.U16 desc[UR22][R2.64], R11 ;  /* 0x0000000b02005986 */ /* 0x0003e2000c101516 */
[----:B------:R-:W-:Y:S01]  /*1b3f0*/  VIADD R0, R252, 0xf4 ;  /* 0x000000f4fc007836 */ /* 0x000fe20000000000 */
[----:B------:R-:W-:Y:S01]  /*1b400*/  F2FP.BF16.F32.PACK_AB R52, R52, R116 ;  /* 0x000000743434723e */ /* 0x000fe200000010ff */
[----:B------:R-:W-:Y:S01]  /*1b410*/  VIADD R17, R15, UR30 ;  /* 0x0000001e0f117c36 */ /* 0x000fe20008000000 */
[----:B------:R4:W-:Y:S01]  /*1b420*/  @P6 STG.E.U16 desc[UR22][R8.64], R51 ;  /* 0x0000003308006986 */ /* 0x0009e2000c101516 */
[----:B------:R-:W-:Y:S01]  /*1b430*/  ISETP.LT.AND P6, PT, R200, UR12, !P3 ;  /* 0x0000000cc8007c0c */ /* 0x000fe2000dfc1270 */
[----:B------:R-:W3:Y:S01]  /*1b440*/  LDCU UR10, c[0x0][0x398] ;  /* 0x00007300ff0a77ac */ /* 0x000ee20008000800 */
[----:B------:R-:W-:Y:S01]  /*1b450*/  IMAD.WIDE R12, R17, 0x2, R6 ;  /* 0x00000002110c7825 */ /* 0x000fe200078e0206 */
[----:B--2---:R-:W-:Y:S01]  /*1b460*/  ISETP.GE.AND P5, PT, R0, UR4, PT ;  /* 0x0000000400007c0c */ /* 0x004fe2000bfa6270 */
[----:B------:R-:W2:Y:S01]  /*1b470*/  LDCU UR4, c[0x0][0x398] ;  /* 0x00007300ff0477ac */ /* 0x000ea20008000800 */
[----:B-1----:R-:W-:Y:S01]  /*1b480*/  PRMT R3, R51, 0x7632, R3 ;  /* 0x0000763233037816 */ /* 0x002fe20000000003 */
[----:B------:R-:W-:Y:S01]  /*1b490*/  IMAD.WIDE R10, R15, 0x2, R4 ;  /* 0x000000020f0a7825 */ /* 0x000fe200078e0204 */
[----:B------:R-:W-:Y:S01]  /*1b4a0*/  ISETP.LT.AND P3, PT, R67, UR14, !P3 ;  /* 0x0000000e43007c0c */ /* 0x000fe2000df61270 */
[----:B------:R-:W1:Y:S03]  /*1b4b0*/  LDCU UR12, c[0x0][0x398] ;  /* 0x00007300ff0c77ac */ /* 0x000e660008000800 */
[----:B------:R2:W-:Y:S01]  /*1b4c0*/  @P2 STG.E.U16 desc[UR22][R10.64], R3 ;  /* 0x000000030a002986 */ /* 0x0005e2000c101516 */
[----:B------:R-:W-:Y:S01]  /*1b4d0*/  VIADD R15, R17, UR30 ;  /* 0x0000001e110f7c36 */ /* 0x000fe20008000000 */
[----:B------:R-:W-:Y:S01]  /*1b4e0*/  F2FP.BF16.F32.PACK_AB R53, R53, R117 ;  /* 0x000000753535723e */ /* 0x000fe200000010ff */
[----:B------:R-:W-:Y:S01]  /*1b4f0*/  VIADD R0, R252, 0xf5 ;  /* 0x000000f5fc007836 */ /* 0x000fe20000000000 */
[----:B------:R1:W-:Y:S01]  /*1b500*/  @P6 STG.E.U16 desc[UR22][R12.64], R52 ;  /* 0x000000340c006986 */ /* 0x0003e2000c101516 */
[----:B0-----:R-:W-:Y:S01]  /*1b510*/  ISETP.LT.AND P6, PT, R200, UR6, !P0 ;  /* 0x00000006c8007c0c */ /* 0x001fe2000c7c1270 */
[----:B----4-:R-:W-:Y:S01]  /*1b520*/  IMAD.WIDE R8, R15, 0x2, R6 ;  /* 0x000000020f087825 */ /* 0x010fe200078e0206 */
[----:B------:R-:W0:Y:S01]  /*1b530*/  LDCU UR6, c[0x0][0x398] ;  /* 0x00007300ff0677ac */ /* 0x000e220008000800 */
[----:B------:R-:W-:-:S02]  /*1b540*/  F2FP.BF16.F32.PACK_AB R54, R54, R118 ;  /* 0x000000763636723e */ /* 0x000fc400000010ff */
[----:B------:R-:W-:Y:S01]  /*1b550*/  F2FP.BF16.F32.PACK_AB R55, R55, R119 ;  /* 0x000000773737723e */ /* 0x000fe200000010ff */
[----:B------:R-:W4:Y:S01]  /*1b560*/  LDCU UR14, c[0x0][0x398] ;  /* 0x00007300ff0e77ac */ /* 0x000f220008000800 */
[----:B--2---:R-:W-:Y:S01]  /*1b570*/  PRMT R11, R52, 0x7632, R11 ;  /* 0x00007632340b7816 */ /* 0x004fe2000000000b */
[--C-:B------:R-:W-:Y:S01]  /*1b580*/  IMAD.WIDE R2, R17, 0x2, R4.reuse ;  /* 0x0000000211027825 */ /* 0x100fe200078e0204 */
[----:B---3--:R-:W-:Y:S01]  /*1b590*/  ISETP.LT.AND P0, PT, R67, UR9, !P0 ;  /* 0x0000000943007c0c */ /* 0x008fe2000c701270 */
[----:B------:R-:W2:Y:S03]  /*1b5a0*/  LDCU UR9, c[0x0][0x398] ;  /* 0x00007300ff0977ac */ /* 0x000ea60008000800 */
[----:B------:R3:W-:Y:S04]  /*1b5b0*/  @P3 STG.E.U16 desc[UR22][R2.64], R11 ;  /* 0x0000000b02003986 */ /* 0x0007e8000c101516 */
[----:B------:R0:W-:Y:S01]  /*1b5c0*/  @P6 STG.E.U16 desc[UR22][R8.64], R53 ;  /* 0x0000003508006986 */ /* 0x0001e2000c101516 */
[----:B------:R-:W-:Y:S01]  /*1b5d0*/  ISETP.LT.AND P6, PT, R200, UR4, !P4 ;  /* 0x00000004c8007c0c */ /* 0x000fe2000e7c1270 */
[C---:B-1----:R-:W-:Y:S01]  /*1b5e0*/  VIADD R13, R15.reuse, UR30 ;  /* 0x0000001e0f0d7c36 */ /* 0x042fe20008000000 */
[----:B------:R-:W-:Y:S01]  /*1b5f0*/  ISETP.GE.AND P2, PT, R0, UR5, PT ;  /* 0x0000000500007c0c */ /* 0x000fe2000bf46270 */
[----:B------:R-:W1:Y:S01]  /*1b600*/  LDCU UR5, c[0x0][0x398] ;  /* 0x00007300ff0577ac */ /* 0x000e620008000800 */
[----:B---3--:R-:W-:Y:S01]  /*1b610*/  IMAD.WIDE R10, R15, 0x2, R4 ;  /* 0x000000020f0a7825 */ /* 0x008fe200078e0204 */
[----:B------:R-:W3:Y:S01]  /*1b620*/  LDCU UR4, c[0x0][0x398] ;  /* 0x00007300ff0477ac */ /* 0x000ee20008000800 */
[----:B0-----:R-:W-:-:S02]  /*1b630*/  PRMT R9, R53, 0x7632, R9 ;  /* 0x0000763235097816 */ /* 0x001fc40000000009 */
[----:B------:R-:W-:Y:S01]  /*1b640*/  IMAD.WIDE R2, R13, 0x2, R6 ;  /* 0x000000020d027825 */ /* 0x000fe200078e0206 */
[----:B------:R-:W-:Y:S01]  /*1b650*/  ISETP.LT.AND P4, PT, R67, UR6, !P4 ;  /* 0x0000000643007c0c */ /* 0x000fe2000e781270 */
[----:B------:R-:W0:Y:S01]  /*1b660*/  LDCU UR6, c[0x0][0x398] ;  /* 0x00007300ff0677ac */ /* 0x000e220008000800 */
[----:B------:R1:W-:Y:S04]  /*1b670*/  @P0 STG.E.U16 desc[UR22][R10.64], R9 ;  /* 0x000000090a000986 */ /* 0x0003e8000c101516 */
[----:B------:R2:W-:Y:S01]  /*1b680*/  @P6 STG.E.U16 desc[UR22][R2.64], R54 ;  /* 0x0000003602006986 */ /* 0x0005e2000c101516 */
[----:B------:R-:W-:Y:S01]  /*1b690*/  ISETP.LT.AND P6, PT, R200, UR10, !P1 ;  /* 0x0000000ac8007c0c */ /* 0x000fe2000cfc1270 */
[C---:B------:R-:W-:Y:S02]  /*1b6a0*/  VIADD R15, R13.reuse, UR30 ;  /* 0x0000001e0d0f7c36 */ /* 0x040fe40008000000 */
[----:B-1----:R-:W-:Y:S01]  /*1b6b0*/  IMAD.WIDE R8, R13, 0x2, R4 ;  /* 0x000000020d087825 */ /* 0x002fe200078e0204 */
[----:B------:R-:W-:Y:S01]  /*1b6c0*/  F2FP.BF16.F32.PACK_AB R56, R56, R120 ;  /* 0x000000783838723e */ /* 0x000fe200000010ff */
[----:B------:R-:W1:Y:S01]  /*1b6d0*/  LDCU UR10, c[0x0][0x398] ;  /* 0x00007300ff0a77ac */ /* 0x000e620008000800 */
[----:B--2---:R-:W-:Y:S01]  /*1b6e0*/  PRMT R3, R54, 0x7632, R3 ;  /* 0x0000763236037816 */ /* 0x004fe20000000003 */
[----:B------:R-:W-:Y:S01]  /*1b6f0*/  IMAD.WIDE R10, R15, 0x2, R6 ;  /* 0x000000020f0a7825 */ /* 0x000fe200078e0206 */
[----:B------:R-:W-:Y:S01]  /*1b700*/  ISETP.LT.AND P1, PT, R67, UR5, !P1 ;  /* 0x0000000543007c0c */ /* 0x000fe2000cf21270 */
[----:B------:R-:W2:Y:S02]  /*1b710*/  LDCU UR5, c[0x0][0x398] ;  /* 0x00007300ff0577ac */ /* 0x000ea40008000800 */
[----:B------:R0:W-:Y:S04]  /*1b720*/  @P4 STG.E.U16 desc[UR22][R8.64], R3 ;  /* 0x0000000308004986 */ /* 0x0001e8000c101516 */
[----:B------:R1:W-:Y:S01]  /*1b730*/  @P6 STG.E.U16 desc[UR22][R10.64], R55 ;  /* 0x000000370a006986 */ /* 0x0003e2000c101516 */
[----:B---3--:R-:W-:Y:S01]  /*1b740*/  ISETP.LT.AND P6, PT, R200, UR4, !P5 ;  /* 0x00000004c8007c0c */ /* 0x008fe2000efc1270 */
[----:B------:R-:W-:-:S02]  /*1b750*/  VIADD R13, R15, UR30 ;  /* 0x0000001e0f0d7c36 */ /* 0x000fc40008000000 */
[----:B0-----:R-:W-:Y:S01]  /*1b760*/  IMAD.WIDE R2, R15, 0x2, R4 ;  /* 0x000000020f027825 */ /* 0x001fe200078e0204 */
[----:B------:R-:W-:Y:S01]  /*1b770*/  F2FP.BF16.F32.PACK_AB R57, R57, R121 ;  /* 0x000000793939723e */ /* 0x000fe200000010ff */
[----:B------:R-:W0:Y:S01]  /*1b780*/  LDCU UR4, c[0x0][0x398] ;  /* 0x00007300ff0477ac */ /* 0x000e220008000800 */
[----:B-1----:R-:W-:Y:S01]  /*1b790*/  PRMT R11, R55, 0x7632, R11 ;  /* 0x00007632370b7816 */ /* 0x002fe2000000000b */
        /* <DEDUP_REMOVED lines=21> */
[C---:B------:R-:W-:Y:S01]  /*1b8f0*/  VIADD R0, R252.reuse, 0xf7 ;  /* 0x000000f7fc007836 */ /* 0x040fe20000000000 */
[----:B------:R-:W-:Y:S01]  /*1b900*/  F2FP.BF16.F32.PACK_AB R59, R59, R123 ;  /* 0x0000007b3b3b723e */ /* 0x000fe200000010ff */
[----:B------:R-:W-:Y:S01]  /*1b910*/  VIADD R12, R252, 0xfb ;  /* 0x000000fbfc0c7836 */ /* 0x000fe20000000000 */
[----:B------:R-:W-:Y:S01]  /*1b920*/  F2FP.BF16.F32.PACK_AB R60, R60, R124 ;  /* 0x0000007c3c3c723e */ /* 0x000fe200000010ff */
[----:B-1----:R-:W-:Y:S01]  /*1b930*/  IMAD.WIDE R8, R15, 0x2, R4 ;  /* 0x000000020f087825 */ /* 0x002fe200078e0204 */
[----:B------:R-:W-:Y:S01]  /*1b940*/  ISETP.GE.AND P0, PT, R0, UR27, PT ;  /* 0x0000001b00007c0c */ /* 0x000fe2000bf06270 */
[----:B------:R-:W1:Y:S01]  /*1b950*/  LDCU UR10, c[0x0][0x398] ;  /* 0x00007300ff0a77ac */ /* 0x000e620008000800 */
[----:B0-----:R-:W-:Y:S01]  /*1b960*/  PRMT R3, R57, 0x7632, R3 ;  /* 0x0000763239037816 */ /* 0x001fe20000000003 */
[----:B------:R-:W-:Y:S01]  /*1b970*/  IMAD.WIDE R10, R13, 0x2, R6 ;  /* 0x000000020d0a7825 */ /* 0x000fe200078e0206 */
[----:B----4-:R-:W-:Y:S01]  /*1b980*/  ISETP.LT.AND P3, PT, R67, UR14, !P3 ;  /* 0x0000000e43007c0c */ /* 0x010fe2000df61270 */
[----:B------:R-:W0:Y:S02]  /*1b990*/  LDCU UR14, c[0x0][0x398] ;  /* 0x00007300ff0e77ac */ /* 0x000e240008000800 */
[----:B------:R4:W-:Y:S01]  /*1b9a0*/  @P2 STG.E.U16 desc[UR22][R8.64], R3 ;  /* 0x0000000308002986 */ /* 0x0009e2000c101516 */
[----:B------:R-:W-:-:S03]  /*1b9b0*/  VIADD R0, R252, 0xf8 ;  /* 0x000000f8fc007836 */ /* 0x000fc60000000000 */
[----:B------:R0:W-:Y:S01]  /*1b9c0*/  @P6 STG.E.U16 desc[UR22][R10.64], R58 ;  /* 0x0000003a0a006986 */ /* 0x0001e2000c101516 */
[----:B------:R-:W-:Y:S01]  /*1b9d0*/  ISETP.LT.AND P6, PT, R200, UR4, !P0 ;  /* 0x00000004c8007c0c */ /* 0x000fe2000c7c1270 */
[C---:B------:R-:W-:Y:S01]  /*1b9e0*/  VIADD R15, R13.reuse, UR30 ;  /* 0x0000001e0d0f7c36 */ /* 0x040fe20008000000 */
[----:B------:R-:W-:Y:S01]  /*1b9f0*/  ISETP.GE.AND P4, PT, R0, UR21, PT ;  /* 0x0000001500007c0c */ /* 0x000fe2000bf86270 */
[----:B------:R-:W-:Y:S02]  /*1ba00*/  VIADD R0, R252, 0xf9 ;  /* 0x000000f9fc007836 */ /* 0x000fe40000000000 */
[----:B----4-:R-:W-:Y:S01]  /*1ba10*/  IMAD.WIDE R2, R13, 0x2, R4 ;  /* 0x000000020d027825 */ /* 0x010fe200078e0204 */
[----:B------:R-:W-:Y:S01]  /*1ba20*/  ISETP.GE.AND P2, PT, R12, UR25, PT ;  /* 0x000000190c007c0c */ /* 0x000fe2000bf46270 */
[----:B------:R-:W4:Y:S01]  /*1ba30*/  LDCU UR4, c[0x0][0x398] ;  /* 0x00007300ff0477ac */ /* 0x000f220008000800 */
[----:B0-----:R-:W-:Y:S01]  /*1ba40*/  PRMT R11, R58, 0x7632, R11 ;  /* 0x000076323a0b7816 */ /* 0x001fe2000000000b */
[----:B------:R-:W-:Y:S01]  /*1ba50*/  IMAD.WIDE R8, R15, 0x2, R6 ;  /* 0x000000020f087825 */ /* 0x000fe200078e0206 */
[----:B------:R-:W-:Y:S01]  /*1ba60*/  ISETP.GE.AND P1, PT, R0, UR13, PT ;  /* 0x0000000d00007c0c */ /* 0x000fe2000bf26270 */
[----:B------:R-:W0:Y:S01]  /*1ba70*/  LDCU UR13, c[0x0][0x398] ;  /* 0x00007300ff0d77ac */ /* 0x000e220008000800 */
[----:B--2---:R-:W-:Y:S01]  /*1ba80*/  ISETP.LT.AND P0, PT, R67, UR5, !P0 ;  /* 0x0000000543007c0c */ /* 0x004fe2000c701270 */
[----:B------:R2:W-:Y:S01]  /*1ba90*/  @P3 STG.E.U16 desc[UR22][R2.64], R11 ;  /* 0x0000000b02003986 */ /* 0x0005e2000c101516 */
[----:B------:R-:W-:Y:S01]  /*1baa0*/  VIADD R13, R15, UR30 ;  /* 0x0000001e0f0d7c36 */ /* 0x000fe20008000000 */
[----:B------:R-:W-:Y:S01]  /*1bab0*/  PRMT R12, R59, 0x7632, R12 ;  /* 0x000076323b0c7816 */ /* 0x000fe2000000000c */
[----:B------:R-:W-:Y:S01]  /*1bac0*/  VIADD R0, R252, 0xfa ;  /* 0x000000fafc007836 */ /* 0x000fe20000000000 */
[----:B------:R0:W-:Y:S01]  /*1bad0*/  @P6 STG.E.U16 desc[UR22][R8.64], R59 ;  /* 0x0000003b08006986 */ /* 0x0001e2000c101516 */
[----:B---3--:R-:W-:Y:S01]  /*1bae0*/  ISETP.LT.AND P6, PT, R200, UR15, !P4 ;  /* 0x0000000fc8007c0c */ /* 0x008fe2000e7c1270 */
[----:B------:R-:W3:Y:S01]  /*1baf0*/  LDCU UR5, c[0x0][0x398] ;  /* 0x00007300ff0577ac */ /* 0x000ee20008000800 */
[----:B------:R-:W-:-:S02]  /*1bb00*/  ISETP.LT.AND P4, PT, R67, UR9, !P4 ;  /* 0x0000000943007c0c */ /* 0x000fc4000e781270 */
[----:B------:R-:W-:Y:S01]  /*1bb10*/  PRMT R14, R60, 0x7632, R14 ;  /* 0x000076323c0e7816 */ /* 0x000fe2000000000e */
[----:B------:R-:W1:Y:S01]  /*1bb20*/  LDCU UR9, c[0x0][0x398] ;  /* 0x00007300ff0977ac */ /* 0x000e620008000800 */
[----:B--2---:R-:W-:Y:S01]  /*1bb30*/  IMAD.WIDE R2, R15, 0x2, R4 ;  /* 0x000000020f027825 */ /* 0x004fe200078e0204 */
[----:B------:R-:W-:Y:S01]  /*1bb40*/  ISETP.GE.AND P5, PT, R0, UR7, PT ;  /* 0x0000000700007c0c */ /* 0x000fe2000bfa6270 */
[----:B------:R-:W2:Y:S02]  /*1bb50*/  LDCU UR7, c[0x0][0x398] ;  /* 0x00007300ff0777ac */ /* 0x000ea40008000800 */
[----:B0-----:R-:W-:Y:S01]  /*1bb60*/  IMAD.WIDE R8, R13, 0x2, R6 ;  /* 0x000000020d087825 */ /* 0x001fe200078e0206 */
[----:B------:R0:W-:Y:S01]  /*1bb70*/  @P0 STG.E.U16 desc[UR22][R2.64], R12 ;  /* 0x0000000c02000986 */ /* 0x0001e2000c101516 */
[----:B------:R-:W-:Y:S01]  /*1bb80*/  F2FP.BF16.F32.PACK_AB R61, R61, R125 ;  /* 0x0000007d3d3d723e */ /* 0x000fe200000010ff */
[----:B------:R-:W1:Y:S01]  /*1bb90*/  LDCU UR15, c[0x0][0x398] ;  /* 0x00007300ff0f77ac */ /* 0x000e620008000800 */
[C---:B------:R-:W-:Y:S01]  /*1bba0*/  IMAD.WIDE R10, R13.reuse, 0x2, R4 ;  /* 0x000000020d0a7825 */ /* 0x040fe200078e0204 */
        /* <DEDUP_REMOVED lines=8> */
[----:B------:R-:W-:Y:S01]  /*1bc30*/  VIADD R0, R252, 0xfd ;  /* 0x000000fdfc007836 */ /* 0x000fe20000000000 */
[----:B------:R-:W-:Y:S01]  /*1bc40*/  ISETP.LT.AND P6, PT, R200, UR6, !P5 ;  /* 0x00000006c8007c0c */ /* 0x000fe2000efc1270 */
[----:B0-----:R-:W-:Y:S01]  /*1bc50*/  IMAD.WIDE R2, R13, 0x2, R6 ;  /* 0x000000020d027825 */ /* 0x001fe200078e0206 */
[----:B------:R-:W-:Y:S01]  /*1bc60*/  PRMT R12, R61, 0x7632, R12 ;  /* 0x000076323d0c7816 */ /* 0x000fe2000000000c */
[----:B------:R-:W0:Y:S01]  /*1bc70*/  LDCU UR6, c[0x0][0x398] ;  /* 0x00007300ff0677ac */ /* 0x000e220008000800 */
[----:B------:R-:W-:Y:S01]  /*1bc80*/  ISETP.GE.AND P0, PT, R0, UR17, PT ;  /* 0x0000001100007c0c */ /* 0x000fe2000bf06270 */
[----:B------:R-:W-:-:S02]  /*1bc90*/  VIADD R0, R252, 0xfe ;  /* 0x000000fefc007836 */ /* 0x000fc40000000000 */
[C---:B------:R-:W-:Y:S02]  /*1bca0*/  VIADD R15, R13.reuse, UR30 ;  /* 0x0000001e0d0f7c36 */ /* 0x040fe40008000000 */
[----:B------:R-:W-:Y:S01]  /*1bcb0*/  IMAD.WIDE R8, R13, 0x2, R4 ;  /* 0x000000020d087825 */ /* 0x000fe200078e0204 */
[----:B------:R-:W-:Y:S01]  /*1bcc0*/  F2FP.BF16.F32.PACK_AB R62, R62, R126 ;  /* 0x0000007e3e3e723e */ /* 0x000fe200000010ff */
[----:B------:R0:W-:Y:S01]  /*1bcd0*/  @P4 STG.E.U16 desc[UR22][R2.64], R61 ;  /* 0x0000003d02004986 */ /* 0x0001e2000c101516 */
[----:B------:R-:W-:Y:S01]  /*1bce0*/  ISETP.GE.AND P4, PT, R0, UR11, PT ;  /* 0x0000000b00007c0c */ /* 0x000fe2000bf86270 */
[----:B-1----:R-:W-:Y:S01]  /*1bcf0*/  IMAD.WIDE R10, R15, 0x2, R6 ;  /* 0x000000020f0a7825 */ /* 0x002fe200078e0206 */
[----:B------:R-:W1:Y:S01]  /*1bd00*/  LDCU UR11, c[0x0][0x398] ;  /* 0x00007300ff0b77ac */ /* 0x000e620008000800 */
[C---:B------:R-:W-:Y:S01]  /*1bd10*/  ISETP.LT.AND P5, PT, R67.reuse, UR10, !P5 ;  /* 0x0000000a43007c0c */ /* 0x040fe2000efa1270 */
[----:B------:R1:W-:Y:S01]  /*1bd20*/  @P1 STG.E.U16 desc[UR22][R8.64], R12 ;  /* 0x0000000c08001986 */ /* 0x0003e2000c101516 */
[C---:B--2---:R-:W-:Y:S01]  /*1bd30*/  ISETP.LT.AND P1, PT, R200.reuse, UR7, !P2 ;  /* 0x00000007c8007c0c */ /* 0x044fe2000d721270 */
[----:B------:R-:W2:Y:S01]  /*1bd40*/  LDCU UR13, c[0x0][0x398] ;  /* 0x00007300ff0d77ac */ /* 0x000ea20008000800 */
[----:B----4-:R-:W-:Y:S01]  /*1bd50*/  ISETP.LT.AND P2, PT, R67, UR4, !P2 ;  /* 0x0000000443007c0c */ /* 0x010fe2000d741270 */
[----:B------:R4:W-:Y:S01]  /*1bd60*/  @P6 STG.E.U16 desc[UR22][R10.64], R62 ;  /* 0x0000003e0a006986 */ /* 0x0009e2000c101516 */
[----:B------:R-:W-:Y:S01]  /*1bd70*/  ISETP.LT.AND P6, PT, R200, UR14, !P3 ;  /* 0x0000000ec8007c0c */ /* 0x000fe2000dfc1270 */
[----:B------:R-:W-:Y:S01]  /*1bd80*/  VIADD R13, R15, UR30 ;  /* 0x0000001e0f0d7c36 */ /* 0x000fe20008000000 */
[----:B------:R-:W-:Y:S01]  /*1bd90*/  F2FP.BF16.F32.PACK_AB R63, R63, R127 ;  /* 0x0000007f3f3f723e */ /* 0x000fe200000010ff */
[----:B0-----:R-:W-:Y:S01]  /*1bda0*/  IMAD.WIDE R2, R15, 0x2, R4 ;  /* 0x000000020f027825 */ /* 0x001fe200078e0204 */
[----:B------:R-:W-:-:S03]  /*1bdb0*/  PRMT R0, R62, 0x7632, R0 ;  /* 0x000076323e007816 */ /* 0x000fc60000000000 */
[----:B------:R-:W-:Y:S02]  /*1bdc0*/  VIADD R17, R13, UR30 ;  /* 0x0000001e0d117c36 */ /* 0x000fe40008000000 */
[----:B------:R-:W-:Y:S01]  /*1bdd0*/  VIADD R252, R252, 0xff ;  /* 0x000000fffcfc7836 */ /* 0x000fe20000000000 */
[----:B------:R-:W-:Y:S01]  /*1bde0*/  PRMT R14, R63, 0x7632, R14 ;  /* 0x000076323f0e7816 */ /* 0x000fe2000000000e */
[C---:B-1----:R-:W-:Y:S01]  /*1bdf0*/  IMAD.WIDE R8, R13.reuse, 0x2, R6 ;  /* 0x000000020d087825 */ /* 0x042fe200078e0206 */
[----:B------:R-:W-:Y:S01]  /*1be00*/  F2FP.BF16.F32.PACK_AB R64, R64, R128 ;  /* 0x000000804040723e */ /* 0x000fe200000010ff */
[----:B------:R0:W-:Y:S02]  /*1be10*/  @P5 STG.E.U16 desc[UR22][R2.64], R0 ;  /* 0x0000000002005986 */ /* 0x0001e4000c101516 */
[----:B----4-:R-:W-:Y:S01]  /*1be20*/  IMAD.WIDE R10, R13, 0x2, R4 ;  /* 0x000000020d0a7825 */ /* 0x010fe200078e0204 */
[----:B------:R-:W-:-:S03]  /*1be30*/  ISETP.GE.AND P5, PT, R252, UR19, PT ;  /* 0x00000013fc007c0c */ /* 0x000fc6000bfa6270 */
[----:B------:R-:W-:Y:S01]  /*1be40*/  IMAD.WIDE R12, R17, 0x2, R6 ;  /* 0x00000002110c7825 */ /* 0x000fe200078e0206 */
[----:B------:R1:W-:Y:S01]  /*1be50*/  @P1 STG.E.U16 desc[UR22][R8.64], R63 ;  /* 0x0000003f08001986 */ /* 0x0003e2000c101516 */
[----:B------:R-:W-:-:S03]  /*1be60*/  ISETP.LT.AND P1, PT, R200, UR11, !P5 ;  /* 0x0000000bc8007c0c */ /* 0x000fc6000ef21270 */
[----:B------:R4:W-:Y:S01]  /*1be70*/  @P2 STG.E.U16 desc[UR22][R10.64], R14 ;  /* 0x0000000e0a002986 */ /* 0x0009e2000c101516 */
[----:B------:R-:W-:-:S03]  /*1be80*/  ISETP.LT.AND P2, PT, R200, UR12, !P4 ;  /* 0x0000000cc8007c0c */ /* 0x000fc6000e741270 */
[----:B------:R0:W-:Y:S01]  /*1be90*/  @P6 STG.E.U16 desc[UR22][R12.64], R64 ;  /* 0x000000400c006986 */ /* 0x0001e2000c101516 */
[----:B------:R-:W-:Y:S02]  /*1bea0*/  ISETP.LT.AND P6, PT, R200, UR9, !P0 ;  /* 0x00000009c8007c0c */ /* 0x000fe4000c7c1270 */
[C---:B---3--:R-:W-:Y:S02]  /*1beb0*/  ISETP.LT.AND P3, PT, R67.reuse, UR5, !P3 ;  /* 0x0000000543007c0c */ /* 0x048fe4000df61270 */
[C---:B------:R-:W-:Y:S02]  /*1bec0*/  ISETP.LT.AND P0, PT, R67.reuse, UR15, !P0 ;  /* 0x0000000f43007c0c */ /* 0x040fe4000c701270 */
[C---:B------:R-:W-:Y:S02]  /*1bed0*/  ISETP.LT.AND P4, PT, R67.reuse, UR6, !P4 ;  /* 0x0000000643007c0c */ /* 0x040fe4000e781270 */
[----:B--2---:R-:W-:Y:S02]  /*1bee0*/  ISETP.LT.AND P5, PT, R67, UR13, !P5 ;  /* 0x0000000d43007c0c */ /* 0x004fe4000efa1270 */
[----:B------:R-:W2:Y:S01]  /*1bef0*/  LDL.LU R67, [R1+0x190] ;  /* 0x0001900001437983 */ /* 0x000ea20000300800 */
[C---:B------:R-:W-:Y:S01]  /*1bf00*/  VIADD R15, R17.reuse, UR30 ;  /* 0x0000001e110f7c36 */ /* 0x040fe20008000000 */
[----:B0-----:R-:W-:Y:S01]  /*1bf10*/  PRMT R0, R64, 0x7632, R0 ;  /* 0x0000763240007816 */ /* 0x001fe20000000000 */
[----:B------:R-:W-:Y:S01]  /*1bf20*/  IMAD.WIDE R2, R17, 0x2, R4 ;  /* 0x0000000211027825 */ /* 0x000fe200078e0204 */
[----:B------:R-:W-:-:S03]  /*1bf30*/  F2FP.BF16.F32.PACK_AB R65, R65, R129 ;  /* 0x000000814141723e */ /* 0x000fc600000010ff */
[C---:B------:R-:W-:Y:S02]  /*1bf40*/  VIADD R19, R15.reuse, UR30 ;  /* 0x0000001e0f137c36 */ /* 0x040fe40008000000 */
[----:B-1----:R-:W-:Y:S01]  /*1bf50*/  IMAD.WIDE R8, R15, 0x2, R6 ;  /* 0x000000020f087825 */ /* 0x002fe200078e0206 */
[----:B------:R-:W-:Y:S01]  /*1bf60*/  F2FP.BF16.F32.PACK_AB R66, R66, R130 ;  /* 0x000000824242723e */ /* 0x000fe200000010ff */
[----:B------:R0:W-:Y:S02]  /*1bf70*/  @P3 STG.E.U16 desc[UR22][R2.64], R0 ;  /* 0x0000000002003986 */ /* 0x0001e4000c101516 */
[----:B------:R-:W-:Y:S02]  /*1bf80*/  VIADD R17, R19, UR30 ;  /* 0x0000001e13117c36 */ /* 0x000fe40008000000 */
[----:B----4-:R-:W-:Y:S01]  /*1bf90*/  IMAD.WIDE R10, R15, 0x2, R4 ;  /* 0x000000020f0a7825 */ /* 0x010fe200078e0204 */
[----:B------:R1:W-:Y:S03]  /*1bfa0*/  @P6 STG.E.U16 desc[UR22][R8.64], R65 ;  /* 0x0000004108006986 */ /* 0x0003e6000c101516 */
[----:B------:R-:W-:Y:S01]  /*1bfb0*/  IMAD.WIDE R12, R19, 0x2, R6 ;  /* 0x00000002130c7825 */ /* 0x000fe200078e0206 */
[----:B0-----:R-:W-:-:S03]  /*1bfc0*/  PRMT R3, R65, 0x7632, R3 ;  /* 0x0000763241037816 */ /* 0x001fc60000000003 */
[----:B------:R-:W-:Y:S01]  /*1bfd0*/  IMAD.WIDE R14, R19, 0x2, R4 ;  /* 0x00000002130e7825 */ /* 0x000fe200078e0204 */
[----:B-1----:R-:W-:-:S03]  /*1bfe0*/  PRMT R9, R66, 0x7632, R9 ;  /* 0x0000763242097816 */ /* 0x002fc60000000009 */
[C---:B------:R-:W-:Y:S01]  /*1bff0*/  IMAD.WIDE R6, R17.reuse, 0x2, R6 ;  /* 0x0000000211067825 */ /* 0x040fe200078e0206 */
[----:B------:R0:W-:Y:S03]  /*1c000*/  @P0 STG.E.U16 desc[UR22][R10.64], R3 ;  /* 0x000000030a000986 */ /* 0x0001e6000c101516 */
[----:B------:R-:W-:Y:S01]  /*1c010*/  IMAD.WIDE R4, R17, 0x2, R4 ;  /* 0x0000000211047825 */ /* 0x000fe200078e0204 */
[----:B------:R0:W-:Y:S04]  /*1c020*/  @P2 STG.E.U16 desc[UR22][R12.64], R66 ;  /* 0x000000420c002986 */ /* 0x0001e8000c101516 */
[----:B------:R0:W-:Y:S01]  /*1c030*/  @P4 STG.E.U16 desc[UR22][R14.64], R9 ;  /* 0x000000090e004986 */ /* 0x0001e2000c101516 */
[----:B--2---:R-:W-:-:S03]  /*1c040*/  PRMT R16, R67, 0x7632, R16 ;  /* 0x0000763243107816 */ /* 0x004fc60000000010 */
[----:B------:R0:W-:Y:S04]  /*1c050*/  @P1 STG.E.U16 desc[UR22][R6.64], R67 ;  /* 0x0000004306001986 */ /* 0x0001e8000c101516 */
[----:B------:R0:W-:Y:S01]  /*1c060*/  @P5 STG.E.U16 desc[UR22][R4.64], R16 ;  /* 0x0000001004005986 */ /* 0x0001e2000c101516 */
[----:B------:R-:W-:Y:S06]  /*1c070*/  BAR.SYNC.DEFER_BLOCKING 0x0 ;  /* 0x0000000000007b1d */ /* 0x000fec0000010000 */
[----:B------:R-:W-:Y:S05]  /*1c080*/  BRA.U UP0, `(.L_x_13) ;  /* 0x0000000100a07547 */ /* 0x000fea000b800000 */
[----:B------:R-:W1:Y:S01]  /*1c090*/  S2UR UR5, SR_CgaCtaId ;  /* 0x00000000000579c3 */ /* 0x000e620000008800 */
[----:B------:R-:W-:Y:S01]  /*1c0a0*/  NOP ;  /* 0x0000000000007918 */ /* 0x000fe20000000000 */
[----:B------:R-:W-:Y:S01]  /*1c0b0*/  UMOV UR4, 0x50 ;  /* 0x0000005000047882 */ /* 0x000fe20000000000 */
[----:B------:R-:W-:Y:S02]  /*1c0c0*/  IMAD.U32 R0, RZ, RZ, UR8 ;  /* 0x00000008ff007e24 */ /* 0x000fe4000f8e00ff */
[----:B0-----:R-:W-:Y:S02]  /*1c0d0*/  IMAD.MOV.U32 R3, RZ, RZ, 0xffff ;  /* 0x0000ffffff037424 */ /* 0x001fe400078e00ff */
[----:B------:R-:W-:Y:S01]  /*1c0e0*/  IMAD.MOV.U32 R7, RZ, RZ, 0x1 ;  /* 0x00000001ff077424 */ /* 0x000fe200078e00ff */
[----:B------:R-:W-:-:S04]  /*1c0f0*/  LOP3.LUT R0, R0, 0xffff, RZ, 0xc0, !PT ;  /* 0x0000ffff00007812 */ /* 0x000fc800078ec0ff */
[----:B------:R-:W-:-:S05]  /*1c100*/  SHF.R.U32.HI R0, RZ, 0x5, R0 ;  /* 0x00000005ff007819 */ /* 0x000fca0000011600 */
[----:B------:R-:W-:Y:S01]  /*1c110*/  VIADD R2, R0, 0x10 ;  /* 0x0000001000027836 */ /* 0x000fe20000000000 */
[----:B------:R-:W-:Y:S01]  /*1c120*/  SHF.L.U32 R0, R3, R0, RZ ;  /* 0x0000000003007219 */ /* 0x000fe200000006ff */
[----:B-1----:R-:W-:-:S03]  /*1c130*/  ULEA UR6, UR5, UR4, 0x18 ;  /* 0x0000000405067291 */ /* 0x002fc6000f8ec0ff */
[----:B------:R-:W-:-:S04]  /*1c140*/  SHF.L.U32 R3, R7, R2, RZ ;  /* 0x0000000207037219 */ /* 0x000fc800000006ff */
[----:B------:R-:W-:Y:S02]  /*1c150*/  LOP3.LUT R0, R3, R0, RZ, 0xfc, !PT ;  /* 0x0000000003007212 */ /* 0x000fe400078efcff */
[----:B------:R-:W0:Y:S02]  /*1c160*/  LDS R5, [UR6] ;  /* 0x00000006ff057984 */ /* 0x000e240008000800 */
[C---:B------:R-:W-:Y:S02]  /*1c170*/  LOP3.LUT R2, R0.reuse, 0xffff, RZ, 0xc0, !PT ;  /* 0x0000ffff00027812 */ /* 0x040fe400078ec0ff */
[----:B0-----:R-:W-:-:S04]  /*1c180*/  LOP3.LUT R3, R0, 0xffff, R5, 0x80, !PT ;  /* 0x0000ffff00037812 */ /* 0x001fc800078e8005 */
[----:B------:R-:W-:-:S13]  /*1c190*/  ISETP.NE.AND P0, PT, R3, R2, PT ;  /* 0x000000020300720c */ /* 0x000fda0003f05270 */
[----:B------:R-:W-:Y:S05]  /*1c1a0*/  @P0 BRA `(.L_x_14) ;  /* 0x0000000000500947 */ /* 0x000fea0003800000 */
[----:B------:R-:W-:Y:S02]  /*1c1b0*/  SHF.R.U32.HI R5, RZ, 0x10, R5 ;  /* 0x00000010ff057819 */ /* 0x000fe40000011605 */
[----:B------:R-:W-:-:S04]  /*1c1c0*/  SHF.R.U32.HI R2, RZ, 0x10, R0 ;  /* 0x00000010ff027819 */ /* 0x000fc80000011600 */
[----:B------:R-:W-:-:S04]  /*1c1d0*/  LOP3.LUT R5, R5, R2, RZ, 0xc0, !PT ;  /* 0x0000000205057212 */ /* 0x000fc800078ec0ff */
[----:B------:R-:W-:-:S13]  /*1c1e0*/  ISETP.NE.AND P0, PT, R5, R2, PT ;  /* 0x000000020500720c */ /* 0x000fda0003f05270 */
[----:B------:R-:W-:Y:S05]  /*1c1f0*/  @P0 BRA `(.L_x_15) ;  /* 0x0000000000300947 */ /* 0x000fea0003800000 */
[----:B------:R-:W-:Y:S01]  /*1c200*/  R2UR UR4, R0 ;  /* 0x00000000000472ca */ /* 0x000fe200000e0000 */
[----:B------:R-:W-:Y:S01]  /*1c210*/  VOTEU.ANY UR5, UPT, PT ;  /* 0x0000000000057886 */ /* 0x000fe200038e0100 */
[----:B------:R-:W0:Y:S01]  /*1c220*/  S2R R0, SR_LANEID ;  /* 0x0000000000007919 */ /* 0x000e220000000000 */
[----:B------:R-:W-:-:S10]  /*1c230*/  UFLO.U32 UR5, UR5 ;  /* 0x00000005000572bd */ /* 0x000fd400080e0000 */
[----:B------:R-:W-:-:S06]  /*1c240*/  ULOP3.LUT UR4, URZ, UR4, URZ, 0x33, !UPT ;  /* 0x00000004ff047292 */ /* 0x000fcc000f8e33ff */
[----:B------:R-:W-:-:S04]  /*1c250*/  IMAD.U32 R2, RZ, RZ, UR4 ;  /* 0x00000004ff027e24 */ /* 0x000fc8000f8e00ff */
[----:B------:R-:W1:Y:S02]  /*1c260*/  REDUX UR7, R2 ;  /* 0x00000000020773c4 */ /* 0x000e640000000000 */
[----:B------:R2:W-:Y:S01]  /*1c270*/  UTCATOMSWS.AND URZ, UR4 ;  /* 0x0000000400ff79e3 */ /* 0x0005e20008000000 */
[----:B0-----:R-:W-:Y:S01]  /*1c280*/  ISETP.EQ.U32.AND P0, PT, R0, UR5, PT ;  /* 0x0000000500007c0c */ /* 0x001fe2000bf02070 */
[----:B-1----:R-:W-:-:S12]  /*1c290*/  IMAD.U32 R0, RZ, RZ, UR7 ;  /* 0x00000007ff007e24 */ /* 0x002fd8000f8e00ff */
[----:B------:R2:W-:Y:S01]  /*1c2a0*/  @P0 ATOMS.AND RZ, [UR6], R0 ;  /* 0x00000000ffff098c */ /* 0x0005e2000a800006 */
[----:B------:R-:W-:Y:S05]  /*1c2b0*/  BRA `(.L_x_13) ;  /* 0x0000000000147947 */ /* 0x000fea0003800000 */
.L_x_15:
[----:B------:R-:W-:-:S07]  /*1c2c0*/  MOV R2, 0x1c2e0 ;  /* 0x0001c2e000027802 */ /* 0x000fce0000000f00 */
[----:B------:R-:W-:Y:S05]  /*1c2d0*/  CALL.REL.NOINC `($__internal_0_$__cuda_sm10x_tcgen05_guardrail_trap_col_being_dealloced_not_returned_by_alloc) ;  /* 0x0000000000387944 */ /* 0x000fea0003c00000 */
[----:B------:R-:W-:Y:S05]  /*1c2e0*/  BRA `(.L_x_13) ;  /* 0x0000000000087947 */ /* 0x000fea0003800000 */
.L_x_14:
[----:B------:R-:W-:-:S07]  /*1c2f0*/  MOV R2, 0x1c310 ;  /* 0x0001c31000027802 */ /* 0x000fce0000000f00 */
[----:B------:R-:W-:Y:S05]  /*1c300*/  CALL.REL.NOINC `($__internal_2_$__cuda_sm10x_tcgen05_guardrail_trap_unallocated_columns_being_dealloced) ;  /* 0x0000000000447944 */ /* 0x000fea0003c00000 */
.L_x_13:
[----:B------:R-:W-:Y:S01]  /*1c310*/  NOP ;  /* 0x0000000000007918 */ /* 0x000fe20000000000 */
[----:B--2---:R-:W-:Y:S05]  /*1c320*/  EXIT ;  /* 0x000000000000794d */ /* 0x004fea0003800000 */
.L_x_8:
[----:B-----5:R1:W-:Y:S04]  /*1c330*/  STL [R1+0x190], R0 ;  /* 0x0001900001007387 */ /* 0x0203e80000100800 */
[----:B-1----:R-:W2:Y:S02]  /*1c340*/  LDL R0, [R1+0x28] ;  /* 0x0000280001007983 */ /* 0x002ea40000100800 */
[----:B--2---:R1:W2:Y:S02]  /*1c350*/  SYNCS.PHASECHK.TRANS64.TRYWAIT P2, [UR11], R0 ;  /* 0x00000000ff0075a7 */ /* 0x0042a4000804110b */
[----:B-1----:R1:W5:Y:S02]  /*1c360*/  LDL.LU R0, [R1+0x190] ;  /* 0x0001900001007983 */ /* 0x0023640000300800 */
[----:B-12---:R-:W-:Y:S05]  /*1c370*/  @!P2 BRA `(.L_x_8) ;  /* 0xfffffffc00eca947 */ /* 0x006fea000383ffff */
[----:B------:R-:W-:Y:S05]  /*1c380*/  BRA `(.L_x_16) ;  /* 0xfffffeb400ac7947 */ /* 0x000fea000383ffff */
.L_x_12:
[----:B------:R-:W0:Y:S02]  /*1c390*/  SYNCS.PHASECHK.TRANS64.TRYWAIT P0, [UR11], R0 ;  /* 0x00000000ff0075a7 */ /* 0x000e24000800110b */
[----:B0-----:R-:W-:Y:S05]  /*1c3a0*/  @!P0 BRA `(.L_x_12) ;  /* 0xfffffffc00f88947 */ /* 0x001fea000383ffff */
[----:B------:R-:W-:Y:S05]  /*1c3b0*/  BRA `(.L_x_11) ;  /* 0xfffffeec00587947 */ /* 0x000fea000383ffff */
        .weak           $__internal_0_$__cuda_sm10x_tcgen05_guardrail_trap_col_being_dealloced_not_returned_by_alloc
        .type           $__internal_0_$__cuda_sm10x_tcgen05_guardrail_trap_col_being_dealloced_not_returned_by_alloc,@function
        .size           $__internal_0_$__cuda_sm10x_tcgen05_guardrail_trap_col_being_dealloced_not_returned_by_alloc,($__internal_1_$__cuda_sm10x_tcgen05_guardrail_trap_phase_invalid_during_alloc - $__internal_0_$__cuda_sm10x_tcgen05_guardrail_trap_col_being_dealloced_not_returned_by_alloc)
$__internal_0_$__cuda_sm10x_tcgen05_guardrail_trap_col_being_dealloced_not_returned_by_alloc:
[----:B------:R-:W-:Y:S05]  /*1c3c0*/  BPT.TRAP 0x1 ;  /* 0x000000040000795c */ /* 0x000fea0000300000 */
[----:B------:R-:W-:-:S04]  /*1c3d0*/  IMAD.MOV.U32 R3, RZ, RZ, 0x0 ;  /* 0x00000000ff037424 */ /* 0x000fc800078e00ff */
[----:B------:R-:W-:Y:S05]  /*1c3e0*/  RET.REL.NODEC R2 `(matmul_kernel) ;  /* 0xfffffe3c02047950 */ /* 0x000fea0003c3ffff */
        .weak           $__internal_1_$__cuda_sm10x_tcgen05_guardrail_trap_phase_invalid_during_alloc
        .type           $__internal_1_$__cuda_sm10x_tcgen05_guardrail_trap_phase_invalid_during_alloc,@function
        .size           $__internal_1_$__cuda_sm10x_tcgen05_guardrail_trap_phase_invalid_during_alloc,($__internal_2_$__cuda_sm10x_tcgen05_guardrail_trap_unallocated_columns_being_dealloced - $__internal_1_$__cuda_sm10x_tcgen05_guardrail_trap_phase_invalid_during_alloc)
$__internal_1_$__cuda_sm10x_tcgen05_guardrail_trap_phase_invalid_during_alloc:
[----:B------:R-:W-:Y:S05]  /*1c3f0*/  BPT.TRAP 0x1 ;  /* 0x000000040000795c */ /* 0x000fea0000300000 */
[----:B------:R-:W-:-:S04]  /*1c400*/  IMAD.MOV.U32 R3, RZ, RZ, 0x0 ;  /* 0x00000000ff037424 */ /* 0x000fc800078e00ff */
[----:B------:R-:W-:Y:S05]  /*1c410*/  RET.REL.NODEC R2 `(matmul_kernel) ;  /* 0xfffffe3802f87950 */ /* 0x000fea0003c3ffff */
        .weak           $__internal_2_$__cuda_sm10x_tcgen05_guardrail_trap_unallocated_columns_being_dealloced
        .type           $__internal_2_$__cuda_sm10x_tcgen05_guardrail_trap_unallocated_columns_being_dealloced,@function
        .size           $__internal_2_$__cuda_sm10x_tcgen05_guardrail_trap_unallocated_columns_being_dealloced,(.L_x_20 - $__internal_2_$__cuda_sm10x_tcgen05_guardrail_trap_unallocated_columns_being_dealloced)
$__internal_2_$__cuda_sm10x_tcgen05_guardrail_trap_unallocated_columns_being_dealloced:
[----:B------:R-:W-:Y:S05]  /*1c420*/  BPT.TRAP 0x1 ;  /* 0x000000040000795c */ /* 0x000fea0000300000 */
[----:B------:R-:W-:-:S04]  /*1c430*/  IMAD.MOV.U32 R3, RZ, RZ, 0x0 ;  /* 0x00000000ff037424 */ /* 0x000fc800078e00ff */
[----:B------:R-:W-:Y:S05]  /*1c440*/  RET.REL.NODEC R2 `(matmul_kernel) ;  /* 0xfffffe3802ec7950 */ /* 0x000fea0003c3ffff */
.L_x_17:
[----:B------:R-:W-:-:S00]  /*1c450*/  BRA `(.L_x_17) ;  /* 0xfffffffc00fc7947 */ /* 0x000fc0000383ffff */
[----:B------:R-:W-:-:S00]  /*1c460*/  NOP ;  /* 0x0000000000007918 */ /* 0x000fc00000000000 */
        /* <DEDUP_REMOVED lines=9> */
.L_x_20:


//--------------------- .nv.shared.matmul_kernel  --------------------------
	.section	.nv.shared.matmul_kernel,"aw",@nobits
	.sectionflags	@""
	.align	16
	.zero		1024


//--------------------- .nv.shared.reserved.0     --------------------------
	.section	.nv.shared.reserved.0,"aw",@nobits
	.align	8
	.weak		__nv_reservedSMEM_offset_0_alias
	.size		__nv_reservedSMEM_offset_0_alias, 0, 64
	.other		__nv_reservedSMEM_offset_0_alias,@"STO_CUDA_RESERVED_SHARED STV_DEFAULT"
__nv_reservedSMEM_offset_0_alias:
	.zero		0
.nv.shared.reserved.0:
	.zero		64
	.weak		__nv_reservedSMEM_allocation_phase
	.type		__nv_reservedSMEM_allocation_phase,@object
	.size		__nv_reservedSMEM_allocation_phase,(.L_0 - __nv_reservedSMEM_allocation_phase)
__nv_reservedSMEM_allocation_phase:
	.zero		1
.L_0:
	.zero		7
	.weak		__nv_reservedSMEM_devtool_atexit_pc
	.type		__nv_reservedSMEM_devtool_atexit_pc,@object
	.size		__nv_reservedSMEM_devtool_atexit_pc,(__nv_reservedSMEM_allocation_mask - __nv_reservedSMEM_devtool_atexit_pc)
__nv_reservedSMEM_devtool_atexit_pc:
	.zero		8
	.weak		__nv_reservedSMEM_allocation_mask
	.type		__nv_reservedSMEM_allocation_mask,@object
	.size		__nv_reservedSMEM_allocation_mask,(.L_2 - __nv_reservedSMEM_allocation_mask)
__nv_reservedSMEM_allocation_mask:
	.zero		4
.L_2:


//--------------------- .nv.constant0.matmul_kernel --------------------------
	.section	.nv.constant0.matmul_kernel,"a",@progbits
	.sectionflags	@""
	.align	4
.nv.constant0.matmul_kernel:
	.zero		976


//--------------------- SYMBOLS --------------------------

	.type		.nv.reservedSmem.offset0,@object
	.size		.nv.reservedSmem.offset0,0x4
	.type		.nv.reservedSmem.cap,@object
	.size		.nv.reservedSmem.cap,0x4
